def matmul_kernel(
    a_ptr,
    b_ptr,
    c_ptr,
    M,
    N,
    K,
    stride_am,
    stride_ak,
    stride_bk,
    stride_bn,
    stride_cm,
    stride_cn,
    BLOCK_M: tl.constexpr,
    BLOCK_N: tl.constexpr,
    BLOCK_K: tl.constexpr,
    GROUP_M: tl.constexpr,
):
    pid = tl.program_id(axis=0)
    num_pid_m = tl.cdiv(M, BLOCK_M)
    num_pid_n = tl.cdiv(N, BLOCK_N)
    num_pid_in_group = GROUP_M * num_pid_n
    group_id = pid // num_pid_in_group
    first_pid_m = group_id * GROUP_M
    group_size_m = min(num_pid_m - first_pid_m, GROUP_M)
    pid_m = first_pid_m + ((pid % num_pid_in_group) % group_size_m)
    pid_n = (pid % num_pid_in_group) // group_size_m

    offs_am = (pid_m * BLOCK_M + tl.arange(0, BLOCK_M)) % M
    offs_bn = (pid_n * BLOCK_N + tl.arange(0, BLOCK_N)) % N
    offs_k = tl.arange(0, BLOCK_K)
    a_ptrs = a_ptr + offs_am[:, None] * stride_am + offs_k[None, :] * stride_ak
    b_ptrs = b_ptr + offs_k[:, None] * stride_bk + offs_bn[None, :] * stride_bn

    acc = tl.zeros((BLOCK_M, BLOCK_N), dtype=tl.float32)
    for kk in range(0, tl.cdiv(K, BLOCK_K)):
        a = tl.load(a_ptrs, mask=offs_k[None, :] < K - kk * BLOCK_K, other=0.0)
        b = tl.load(b_ptrs, mask=offs_k[:, None] < K - kk * BLOCK_K, other=0.0)
        acc = tl.dot(a, b, acc)
        a_ptrs += BLOCK_K * stride_ak
        b_ptrs += BLOCK_K * stride_bk

    c = acc.to(c_ptr.dtype.element_ty)
    offs_cm = pid_m * BLOCK_M + tl.arange(0, BLOCK_M)
    offs_cn = pid_n * BLOCK_N + tl.arange(0, BLOCK_N)
    c_ptrs = c_ptr + offs_cm[:, None] * stride_cm + offs_cn[None, :] * stride_cn
    mask = (offs_cm[:, None] < M) & (offs_cn[None, :] < N)
    tl.store(c_ptrs, c, mask=mask)

# config = {"BLOCK_K": 64, "BLOCK_M": 512, "BLOCK_N": 64, "GROUP_M": 1, "arch": "sm_90", "dtype": "fp8e5m2", "num_ctas": 1, "num_stages": 3, "num_warps": 4}
# arch = sm_90


// ===== COMPILED SASS (sm_90a) =====

	.target	sm_90a

	.elftype	@"ET_EXEC"


//--------------------- .note.nv.tkinfo           --------------------------
	.section	.note.nv.tkinfo,"",@"SHT_NOTE"
	.sectionflags	@"SHF_NOTE_NV_TKINFO"
	.tkinfo
        /*0018*/ 	.word	0x00000002
        /*0030*/ 	.string	""
        /*0030*/ 	.string	"ptxas"
        /*0030*/ 	.string	"Cuda compilation tools, release 13.0, V13.0.88"
        /*0030*/ 	.string	"Build cuda_13.0.r13.0/compiler.36424714_0"
        /*0030*/ 	.string	"-v  -suppress-debug-info  -lineinfo  -arch sm_90a "



//--------------------- .note.nv.cuinfo           --------------------------
	.section	.note.nv.cuinfo,"",@"SHT_NOTE"
	.sectionflags	@"SHF_NOTE_NV_CUINFO"
        /*0018*/ 	.short	0x0002
        /*001a*/ 	.short	0x005a
        /*001c*/ 	.short	0x0082
	.zero		2


//--------------------- .nv.info                  --------------------------
	.section	.nv.info,"",@"SHT_CUDA_INFO"
	.align	4


	//----- nvinfo : EIATTR_REGCOUNT
	.align		4
        /*0000*/ 	.byte	0x04, 0x2f
        /*0002*/ 	.short	(.L_1 - .L_0)
	.align		4
.L_0:
        /*0004*/ 	.word	index@(matmul_kernel)
        /*0008*/ 	.word	0x000000ff


	//----- nvinfo : EIATTR_FRAME_SIZE
	.align		4
.L_1:
        /*000c*/ 	.byte	0x04, 0x11
        /*000e*/ 	.short	(.L_3 - .L_2)
	.align		4
.L_2:
        /*0010*/ 	.word	index@(matmul_kernel)
        /*0014*/ 	.word	0x00001228


	//----- nvinfo : EIATTR_MIN_STACK_SIZE
	.align		4
.L_3:
        /*0018*/ 	.byte	0x04, 0x12
        /*001a*/ 	.short	(.L_5 - .L_4)
	.align		4
.L_4:
        /*001c*/ 	.word	index@(matmul_kernel)
        /*0020*/ 	.word	0x00001228
.L_5:


//--------------------- .nv.compat                --------------------------
	.section	.nv.compat,"",@"SHT_CUDA_COMPAT_INFO"
	.align	4
        /*0000*/ 	.byte	0x02, 0x09, 0x01, 0x00, 0x02, 0x02, 0x04, 0x00, 0x02, 0x05, 0x05, 0x00, 0x03, 0x07, 0x01, 0x01
        /*0010*/ 	.byte	0x02, 0x03, 0x00, 0x00, 0x02, 0x06, 0x01, 0x00, 0x04, 0x0b, 0x08, 0x00, 0x00, 0x00, 0x00, 0x00
        /*0020*/ 	.byte	0x00, 0x00, 0x00, 0x00


//--------------------- .nv.info.matmul_kernel    --------------------------
	.section	.nv.info.matmul_kernel,"",@"SHT_CUDA_INFO"
	.sectionflags	@""
	.align	4


	//----- nvinfo : EIATTR_CUDA_API_VERSION
	.align		4
        /*0000*/ 	.byte	0x04, 0x37
        /*0002*/ 	.short	(.L_7 - .L_6)
.L_6:
        /*0004*/ 	.word	0x00000082


	//----- nvinfo : EIATTR_KPARAM_INFO
	.align		4
.L_7:
        /*0008*/ 	.byte	0x04, 0x17
        /*000a*/ 	.short	(.L_9 - .L_8)
.L_8:
        /*000c*/ 	.word	0x00000000
        /*0010*/ 	.short	0x000d
        /*0012*/ 	.short	0x0048
        /*0014*/ 	.byte	0x00, 0xf4, 0x21, 0x00


	//----- nvinfo : EIATTR_KPARAM_INFO
	.align		4
.L_9:
        /*0018*/ 	.byte	0x04, 0x17
        /*001a*/ 	.short	(.L_11 - .L_10)
.L_10:
        /*001c*/ 	.word	0x00000000
        /*0020*/ 	.short	0x000c
        /*0022*/ 	.short	0x0040
        /*0024*/ 	.byte	0x00, 0xf4, 0x21, 0x00


	//----- nvinfo : EIATTR_KPARAM_INFO
	.align		4
.L_11:
        /*0028*/ 	.byte	0x04, 0x17
        /*002a*/ 	.short	(.L_13 - .L_12)
.L_12:
        /*002c*/ 	.word	0x00000000
        /*0030*/ 	.short	0x000b
        /*0032*/ 	.short	0x0038
        /*0034*/ 	.byte	0x00, 0xf0, 0x11, 0x00


	//----- nvinfo : EIATTR_KPARAM_INFO
	.align		4
.L_13:
        /*0038*/ 	.byte	0x04, 0x17
        /*003a*/ 	.short	(.L_15 - .L_14)
.L_14:
        /*003c*/ 	.word	0x00000000
        /*0040*/ 	.short	0x000a
        /*0042*/ 	.short	0x0034
        /*0044*/ 	.byte	0x00, 0xf0, 0x11, 0x00


	//----- nvinfo : EIATTR_KPARAM_INFO
	.align		4
.L_15:
        /*0048*/ 	.byte	0x04, 0x17
        /*004a*/ 	.short	(.L_17 - .L_16)
.L_16:
        /*004c*/ 	.word	0x00000000
        /*0050*/ 	.short	0x0009
        /*0052*/ 	.short	0x0030
        /*0054*/ 	.byte	0x00, 0xf0, 0x11, 0x00


	//----- nvinfo : EIATTR_KPARAM_INFO
	.align		4
.L_17:
        /*0058*/ 	.byte	0x04, 0x17
        /*005a*/ 	.short	(.L_19 - .L_18)
.L_18:
        /*005c*/ 	.word	0x00000000
        /*0060*/ 	.short	0x0008
        /*0062*/ 	.short	0x002c
        /*0064*/ 	.byte	0x00, 0xf0, 0x11, 0x00


	//----- nvinfo : EIATTR_KPARAM_INFO
	.align		4
.L_19:
        /*0068*/ 	.byte	0x04, 0x17
        /*006a*/ 	.short	(.L_21 - .L_20)
.L_20:
        /*006c*/ 	.word	0x00000000
        /*0070*/ 	.short	0x0007
        /*0072*/ 	.short	0x0028
        /*0074*/ 	.byte	0x00, 0xf0, 0x11, 0x00


	//----- nvinfo : EIATTR_KPARAM_INFO
	.align		4
.L_21:
        /*0078*/ 	.byte	0x04, 0x17
        /*007a*/ 	.short	(.L_23 - .L_22)
.L_22:
        /*007c*/ 	.word	0x00000000
        /*0080*/ 	.short	0x0006
        /*0082*/ 	.short	0x0024
        /*0084*/ 	.byte	0x00, 0xf0, 0x11, 0x00


	//----- nvinfo : EIATTR_KPARAM_INFO
	.align		4
.L_23:
        /*0088*/ 	.byte	0x04, 0x17
        /*008a*/ 	.short	(.L_25 - .L_24)
.L_24:
        /*008c*/ 	.word	0x00000000
        /*0090*/ 	.short	0x0005
        /*0092*/ 	.short	0x0020
        /*0094*/ 	.byte	0x00, 0xf0, 0x11, 0x00


	//----- nvinfo : EIATTR_KPARAM_INFO
	.align		4
.L_25:
        /*0098*/ 	.byte	0x04, 0x17
        /*009a*/ 	.short	(.L_27 - .L_26)
.L_26:
        /*009c*/ 	.word	0x00000000
        /*00a0*/ 	.short	0x0004
        /*00a2*/ 	.short	0x001c
        /*00a4*/ 	.byte	0x00, 0xf0, 0x11, 0x00


	//----- nvinfo : EIATTR_KPARAM_INFO
	.align		4
.L_27:
        /*00a8*/ 	.byte	0x04, 0x17
        /*00aa*/ 	.short	(.L_29 - .L_28)
.L_28:
        /*00ac*/ 	.word	0x00000000
        /*00b0*/ 	.short	0x0003
        /*00b2*/ 	.short	0x0018
        /*00b4*/ 	.byte	0x00, 0xf0, 0x11, 0x00


	//----- nvinfo : EIATTR_KPARAM_INFO
	.align		4
.L_29:
        /*00b8*/ 	.byte	0x04, 0x17
        /*00ba*/ 	.short	(.L_31 - .L_30)
.L_30:
        /*00bc*/ 	.word	0x00000000
        /*00c0*/ 	.short	0x0002
        /*00c2*/ 	.short	0x0010
        /*00c4*/ 	.byte	0x00, 0xf4, 0x21, 0x00


	//----- nvinfo : EIATTR_KPARAM_INFO
	.align		4
.L_31:
        /*00c8*/ 	.byte	0x04, 0x17
        /*00ca*/ 	.short	(.L_33 - .L_32)
.L_32:
        /*00cc*/ 	.word	0x00000000
        /*00d0*/ 	.short	0x0001
        /*00d2*/ 	.short	0x0008
        /*00d4*/ 	.byte	0x00, 0xf4, 0x21, 0x00


	//----- nvinfo : EIATTR_KPARAM_INFO
	.align		4
.L_33:
        /*00d8*/ 	.byte	0x04, 0x17
        /*00da*/ 	.short	(.L_35 - .L_34)
.L_34:
        /*00dc*/ 	.word	0x00000000
        /*00e0*/ 	.short	0x0000
        /*00e2*/ 	.short	0x0000
        /*00e4*/ 	.byte	0x00, 0xf4, 0x21, 0x00


	//----- nvinfo : EIATTR_SPARSE_MMA_MASK
	.align		4
.L_35:
        /*00e8*/ 	.byte	0x03, 0x50
        /*00ea*/ 	.short	0x0000


	//----- nvinfo : EIATTR_MAXREG_COUNT
	.align		4
        /*00ec*/ 	.byte	0x03, 0x1b
        /*00ee*/ 	.short	0x00ff


	//----- nvinfo : EIATTR_NUM_BARRIERS
	.align		4
        /*00f0*/ 	.byte	0x02, 0x4c
        /*00f2*/ 	.byte	0x01
	.zero		1


	//----- nvinfo : EIATTR_ANNOTATIONS
	.align		4
        /*00f4*/ 	.byte	0x04, 0x55
        /*00f6*/ 	.short	(.L_37 - .L_36)


	//   ....[0]....
.L_36:
        /*00f8*/ 	.word	0x00000001
        /*00fc*/ 	.byte	0x20, 0x05, 0x00, 0x00, 0x01, 0x00, 0x00, 0x00, 0x50, 0x05, 0x00, 0x00, 0x01, 0x00, 0x00, 0x00
        /* <DEDUP_REMOVED lines=1649> */
        /*681c*/ 	.byte	0x90, 0xd6, 0x01, 0x00, 0x01, 0x00, 0x00, 0x00, 0xc0, 0xd7, 0x01, 0x00


	//----- nvinfo : EIATTR_MERCURY_ISA_VERSION
	.align		4
.L_37:
        /*6828*/ 	.byte	0x03, 0x5f
        /*682a*/ 	.short	0x0101


	//----- nvinfo : EIATTR_EXIT_INSTR_OFFSETS
	.align		4
        /*682c*/ 	.byte	0x04, 0x1c
        /*682e*/ 	.short	(.L_39 - .L_38)


	//   ....[0]....
.L_38:
        /*6830*/ 	.word	0x000275f0


	//   ....[1]....
        /*6834*/ 	.word	0x00027610


	//----- nvinfo : EIATTR_REQNTID
	.align		4
.L_39:
        /*6838*/ 	.byte	0x04, 0x10
        /*683a*/ 	.short	(.L_41 - .L_40)
.L_40:
        /*683c*/ 	.word	0x00000080
        /*6840*/ 	.word	0x00000001
        /*6844*/ 	.word	0x00000001


	//----- nvinfo : EIATTR_CBANK_PARAM_SIZE
	.align		4
.L_41:
        /*6848*/ 	.byte	0x03, 0x19
        /*684a*/ 	.short	0x0050


	//----- nvinfo : EIATTR_PARAM_CBANK
	.align		4
        /*684c*/ 	.byte	0x04, 0x0a
        /*684e*/ 	.short	(.L_43 - .L_42)
	.align		4
.L_42:
        /*6850*/ 	.word	index@(.nv.constant0.matmul_kernel)
        /*6854*/ 	.short	0x0210
        /*6856*/ 	.short	0x0050


	//----- nvinfo : EIATTR_SW_WAR
	.align		4
.L_43:
        /*6858*/ 	.byte	0x04, 0x36
        /*685a*/ 	.short	(.L_45 - .L_44)
.L_44:
        /*685c*/ 	.word	0x00000008
.L_45:


//--------------------- .nv.callgraph             --------------------------
	.section	.nv.callgraph,"",@"SHT_CUDA_CALLGRAPH"
	.align	4
	.sectionentsize	8
	.align		4
        /*0000*/ 	.word	0x00000000
	.align		4
        /*0004*/ 	.word	0xffffffff
	.align		4
        /*0008*/ 	.word	0x00000000
	.align		4
        /*000c*/ 	.word	0xfffffffe
	.align		4
        /*0010*/ 	.word	0x00000000
	.align		4
        /*0014*/ 	.word	0xfffffffd
	.align		4
        /*0018*/ 	.word	0x00000000
	.align		4
        /*001c*/ 	.word	0xfffffffc


//--------------------- .text.matmul_kernel       --------------------------
	.section	.text.matmul_kernel,"ax",@progbits
	.align	128
        .global         matmul_kernel
        .type           matmul_kernel,@function
        .size           matmul_kernel,(.L_x_4 - matmul_kernel)
        .other          matmul_kernel,@"STO_CUDA_ENTRY STV_DEFAULT"
matmul_kernel:
.text.matmul_kernel:
[----:B------:R-:W0:Y:S08]  /*0000*/  LDC R1, c[0x0][0x28] ;  /* 0x00000a00ff017b82 */ /* 0x000e300000000800 */
[----:B------:R-:W1:Y:S01]  /*0010*/  LDC.64 R2, c[0x0][0x228] ;  /* 0x00008a00ff027b82 */ /* 0x000e620000000a00 */
[----:B------:R-:W2:Y:S01]  /*0020*/  S2R R7, SR_CTAID.X ;  /* 0x0000000000077919 */ /* 0x000ea20000002500 */
[----:B0-----:R-:W-:Y:S01]  /*0030*/  VIADD R1, R1, 0xffffedd8 ;  /* 0xffffedd801017836 */ /* 0x001fe20000000000 */
[----:B------:R-:W-:Y:S01]  /*0040*/  UMOV UR58, 0x400 ;  /* 0x00000400003a7882 */ /* 0x000fe20000000000 */
[----:B------:R-:W-:-:S04]  /*0050*/  ULDC.64 UR56, c[0x0][0x208] ;  /* 0x0000820000387ab9 */ /* 0x000fc80000000a00 */
[----:B------:R-:W0:Y:S01]  /*0060*/  S2UR UR4, SR_CgaCtaId ;  /* 0x00000000000479c3 */ /* 0x000e220000008800 */
[----:B-1----:R-:W-:-:S05]  /*0070*/  VIADD R0, R3, 0x3f ;  /* 0x0000003f03007836 */ /* 0x002fca0000000000 */
[----:B------:R-:W-:Y:S01]  /*0080*/  SHF.R.S32.HI R5, RZ, 0x1f, R0 ;  /* 0x0000001fff057819 */ /* 0x000fe20000011400 */
[----:B0-----:R-:W-:-:S03]  /*0090*/  ULEA UR58, UR4, UR58, 0x18 ;  /* 0x0000003a043a7291 */ /* 0x001fc6000f8ec03f */
[----:B------:R-:W-:Y:S02]  /*00a0*/  LEA.HI R5, R5, R0, RZ, 0x6 ;  /* 0x0000000005057211 */ /* 0x000fe400078f30ff */
[----:B--2---:R-:W-:Y:S02]  /*00b0*/  IABS R10, R7 ;  /* 0x00000007000a7213 */ /* 0x004fe40000000000 */
[----:B------:R-:W-:-:S04]  /*00c0*/  SHF.R.S32.HI R6, RZ, 0x6, R5 ;  /* 0x00000006ff067819 */ /* 0x000fc80000011405 */
[-C--:B------:R-:W-:Y:S02]  /*00d0*/  IABS R9, R6.reuse ;  /* 0x0000000600097213 */ /* 0x080fe40000000000 */
[----:B------:R-:W-:Y:S02]  /*00e0*/  IABS R12, R6 ;  /* 0x00000006000c7213 */ /* 0x000fe40000000000 */
[----:B------:R-:W0:Y:S08]  /*00f0*/  I2F.RP R0, R9 ;  /* 0x0000000900007306 */ /* 0x000e300000209400 */
[----:B0-----:R-:W0:Y:S02]  /*0100*/  MUFU.RCP R0, R0 ;  /* 0x0000000000007308 */ /* 0x001e240000001000 */
[----:B0-----:R-:W-:-:S02]  /*0110*/  VIADD R4, R0, 0xffffffe ;  /* 0x0ffffffe00047836 */ /* 0x001fc40000000000 */
[----:B------:R-:W-:-:S04]  /*0120*/  IMAD.MOV R0, RZ, RZ, -R12 ;  /* 0x000000ffff007224 */ /* 0x000fc800078e0a0c */
[----:B------:R0:W1:Y:S02]  /*0130*/  F2I.FTZ.U32.TRUNC.NTZ R5, R4 ;  /* 0x0000000400057305 */ /* 0x000064000021f000 */
[----:B0-----:R-:W-:Y:S02]  /*0140*/  IMAD.MOV.U32 R4, RZ, RZ, RZ ;  /* 0x000000ffff047224 */ /* 0x001fe400078e00ff */
[----:B-1----:R-:W-:-:S04]  /*0150*/  IMAD.MOV R8, RZ, RZ, -R5 ;  /* 0x000000ffff087224 */ /* 0x002fc800078e0a05 */
[----:B------:R-:W-:Y:S02]  /*0160*/  IMAD R11, R8, R9, RZ ;  /* 0x00000009080b7224 */ /* 0x000fe400078e02ff */
[----:B------:R-:W-:Y:S02]  /*0170*/  IMAD.MOV.U32 R8, RZ, RZ, R10 ;  /* 0x000000ffff087224 */ /* 0x000fe400078e000a */
[----:B------:R-:W-:-:S06]  /*0180*/  IMAD.HI.U32 R5, R5, R11, R4 ;  /* 0x0000000b05057227 */ /* 0x000fcc00078e0004 */
[----:B------:R-:W-:-:S04]  /*0190*/  IMAD.HI.U32 R5, R5, R8, RZ ;  /* 0x0000000805057227 */ /* 0x000fc800078e00ff */
[----:B------:R-:W-:-:S05]  /*01a0*/  IMAD R0, R5, R0, R8 ;  /* 0x0000000005007224 */ /* 0x000fca00078e0208 */
[----:B------:R-:W-:-:S13]  /*01b0*/  ISETP.GT.U32.AND P1, PT, R9, R0, PT ;  /* 0x000000000900720c */ /* 0x000fda0003f24070 */
[----:B------:R-:W-:Y:S02]  /*01c0*/  @!P1 IMAD.IADD R0, R0, 0x1, -R9 ;  /* 0x0000000100009824 */ /* 0x000fe400078e0a09 */
[----:B------:R-:W-:Y:S01]  /*01d0*/  @!P1 VIADD R5, R5, 0x1 ;  /* 0x0000000105059836 */ /* 0x000fe20000000000 */
[----:B------:R-:W-:Y:S02]  /*01e0*/  ISETP.NE.AND P1, PT, R6, RZ, PT ;  /* 0x000000ff0600720c */ /* 0x000fe40003f25270 */
[----:B------:R-:W-:Y:S02]  /*01f0*/  ISETP.GE.U32.AND P0, PT, R0, R9, PT ;  /* 0x000000090000720c */ /* 0x000fe40003f06070 */
[----:B------:R-:W-:-:S04]  /*0200*/  LOP3.LUT R0, R7, R6, RZ, 0x3c, !PT ;  /* 0x0000000607007212 */ /* 0x000fc800078e3cff */
[----:B------:R-:W-:Y:S01]  /*0210*/  ISETP.GE.AND P2, PT, R0, RZ, PT ;  /* 0x000000ff0000720c */ /* 0x000fe20003f46270 */
[----:B------:R-:W-:-:S06]  /*0220*/  VIADD R0, R2, 0x1ff ;  /* 0x000001ff02007836 */ /* 0x000fcc0000000000 */
[----:B------:R-:W-:-:S04]  /*0230*/  @P0 VIADD R5, R5, 0x1 ;  /* 0x0000000105050836 */ /* 0x000fc80000000000 */
[----:B------:R-:W-:Y:S01]  /*0240*/  IMAD.MOV.U32 R10, RZ, RZ, R5 ;  /* 0x000000ffff0a7224 */ /* 0x000fe200078e0005 */
[----:B------:R-:W-:-:S03]  /*0250*/  SHF.R.S32.HI R5, RZ, 0x1f, R0 ;  /* 0x0000001fff057819 */ /* 0x000fc60000011400 */
[----:B------:R-:W-:Y:S01]  /*0260*/  @!P2 IMAD.MOV R10, RZ, RZ, -R10 ;  /* 0x000000ffff0aa224 */ /* 0x000fe200078e0a0a */
[----:B------:R-:W-:Y:S02]  /*0270*/  LEA.HI R5, R5, R0, RZ, 0x9 ;  /* 0x0000000005057211 */ /* 0x000fe400078f48ff */
[----:B------:R-:W-:-:S04]  /*0280*/  @!P1 LOP3.LUT R10, RZ, R6, RZ, 0x33, !PT ;  /* 0x00000006ff0a9212 */ /* 0x000fc800078e33ff */
[----:B------:R-:W-:Y:S01]  /*0290*/  LEA.HI.SX32 R5, R5, -R10, 0x17 ;  /* 0x8000000a05057211 */ /* 0x000fe200078fbaff */
[----:B------:R-:W-:-:S03]  /*02a0*/  IMAD.MOV R8, RZ, RZ, -R10 ;  /* 0x000000ffff087224 */ /* 0x000fc600078e0a0a */
[----:B------:R-:W-:Y:S01]  /*02b0*/  VIMNMX R11, R5, 0x1, PT ;  /* 0x00000001050b7848 */ /* 0x000fe20003fe0100 */
[----:B------:R-:W-:-:S03]  /*02c0*/  IMAD R8, R6, R8, R7 ;  /* 0x0000000806087224 */ /* 0x000fc600078e0207 */
        /* <DEDUP_REMOVED lines=9> */
[----:B------:R-:W-:Y:S01]  /*0360*/  IMAD.MOV.U32 R6, RZ, RZ, R12 ;  /* 0x000000ffff067224 */ /* 0x000fe200078e000c */
[----:B------:R-:W-:-:S03]  /*0370*/  IABS R12, R8 ;  /* 0x00000008000c7213 */ /* 0x000fc60000000000 */
[----:B------:R-:W-:Y:S02]  /*0380*/  IMAD R7, R6, R9, RZ ;  /* 0x0000000906077224 */ /* 0x000fe400078e02ff */
[----:B------:R-:W-:Y:S02]  /*0390*/  IMAD.MOV.U32 R6, RZ, RZ, R12 ;  /* 0x000000ffff067224 */ /* 0x000fe400078e000c */
[----:B------:R-:W-:Y:S02]  /*03a0*/  IMAD.HI.U32 R5, R5, R7, R4 ;  /* 0x0000000705057227 */ /* 0x000fe400078e0004 */
[----:B------:R-:W0:Y:S04]  /*03b0*/  S2R R4, SR_TID.X ;  /* 0x0000000000047919 */ /* 0x000e280000002100 */
[----:B------:R-:W-:-:S04]  /*03c0*/  IMAD.HI.U32 R5, R5, R6, RZ ;  /* 0x0000000605057227 */ /* 0x000fc800078e00ff */
[----:B------:R-:W-:Y:S02]  /*03d0*/  IMAD R0, R5, R0, R6 ;  /* 0x0000000005007224 */ /* 0x000fe400078e0206 */
[----:B------:R-:W1:Y:S03]  /*03e0*/  LDC R6, c[0x0][0x230] ;  /* 0x00008c00ff067b82 */ /* 0x000e660000000800 */
[----:B------:R-:W-:-:S13]  /*03f0*/  ISETP.GT.U32.AND P1, PT, R9, R0, PT ;  /* 0x000000000900720c */ /* 0x000fda0003f24070 */
[----:B------:R-:W-:Y:S02]  /*0400*/  @!P1 IMAD.IADD R0, R0, 0x1, -R9 ;  /* 0x0000000100009824 */ /* 0x000fe400078e0a09 */
[----:B------:R-:W-:Y:S01]  /*0410*/  @!P1 VIADD R5, R5, 0x1 ;  /* 0x0000000105059836 */ /* 0x000fe20000000000 */
[----:B------:R-:W-:Y:S02]  /*0420*/  ISETP.NE.AND P1, PT, R11, RZ, PT ;  /* 0x000000ff0b00720c */ /* 0x000fe40003f25270 */
[----:B------:R-:W-:Y:S02]  /*0430*/  ISETP.GE.U32.AND P0, PT, R0, R9, PT ;  /* 0x000000090000720c */ /* 0x000fe40003f06070 */
[----:B------:R-:W-:Y:S01]  /*0440*/  LOP3.LUT R0, R8, R11, RZ, 0x3c, !PT ;  /* 0x0000000b08007212 */ /* 0x000fe200078e3cff */
[----:B-1----:R-:W-:Y:S01]  /*0450*/  VIADD R6, R6, 0x3f ;  /* 0x0000003f06067836 */ /* 0x002fe20000000000 */
[----:B0-----:R-:W-:Y:S02]  /*0460*/  LOP3.LUT R14, R4, 0x7f, RZ, 0xc0, !PT ;  /* 0x0000007f040e7812 */ /* 0x001fe400078ec0ff */
[----:B------:R-:W-:-:S07]  /*0470*/  ISETP.GE.AND P2, PT, R0, RZ, PT ;  /* 0x000000ff0000720c */ /* 0x000fce0003f46270 */
[----:B------:R-:W-:Y:S01]  /*0480*/  @P0 VIADD R5, R5, 0x1 ;  /* 0x0000000105050836 */ /* 0x000fe20000000000 */
[----:B------:R-:W-:-:S05]  /*0490*/  ISETP.GT.AND P0, PT, R6, 0x3f, PT ;  /* 0x0000003f0600780c */ /* 0x000fca0003f04270 */
[----:B------:R-:W-:Y:S01]  /*04a0*/  @!P2 IMAD.MOV R5, RZ, RZ, -R5 ;  /* 0x000000ffff05a224 */ /* 0x000fe200078e0a05 */
[----:B------:R-:W-:-:S05]  /*04b0*/  @!P1 LOP3.LUT R5, RZ, R11, RZ, 0x33, !PT ;  /* 0x0000000bff059212 */ /* 0x000fca00078e33ff */
[----:B------:R-:W-:Y:S02]  /*04c0*/  IMAD.MOV R0, RZ, RZ, -R5 ;  /* 0x000000ffff007224 */ /* 0x000fe400078e0a05 */
[----:B------:R-:W-:Y:S02]  /*04d0*/  IMAD.SHL.U32 R23, R5, 0x40, RZ ;  /* 0x0000004005177824 */ /* 0x000fe400078e00ff */
[----:B------:R-:W-:-:S04]  /*04e0*/  IMAD R0, R11, R0, R8 ;  /* 0x000000000b007224 */ /* 0x000fc800078e0208 */
[----:B------:R-:W-:-:S04]  /*04f0*/  IMAD.IADD R0, R10, 0x1, R0 ;  /* 0x000000010a007824 */ /* 0x000fc800078e0200 */
[----:B------:R-:W-:-:S04]  /*0500*/  IMAD R249, R0, 0x200, R14 ;  /* 0x0000020000f97824 */ /* 0x000fc800078e020e */
[C---:B------:R-:W-:Y:S01]  /*0510*/  VIADD R248, R249.reuse, 0x80 ;  /* 0x00000080f9f87836 */ /* 0x040fe20000000000 */
[----:B------:R0:W-:Y:S01]  /*0520*/  STL [R1+0x118], R249 ;  /* 0x000118f901007387 */ /* 0x0001e20000100800 */
[C---:B------:R-:W-:Y:S02]  /*0530*/  VIADD R22, R249.reuse, 0x100 ;  /* 0x00000100f9167836 */ /* 0x040fe40000000000 */
[----:B------:R-:W-:Y:S01]  /*0540*/  VIADD R21, R249, 0x180 ;  /* 0x00000180f9157836 */ /* 0x000fe20000000000 */
[----:B------:R0:W-:Y:S04]  /*0550*/  STL [R1+0xec], R23 ;  /* 0x0000ec1701007387 */ /* 0x0001e80000100800 */
[----:B------:R0:W-:Y:S04]  /*0560*/  STL [R1+0x184], R248 ;  /* 0x000184f801007387 */ /* 0x0001e80000100800 */
[----:B------:R0:W-:Y:S04]  /*0570*/  STL [R1+0x180], R22 ;  /* 0x0001801601007387 */ /* 0x0001e80000100800 */
[----:B------:R0:W-:Y:S01]  /*0580*/  STL [R1+0x17c], R21 ;  /* 0x00017c1501007387 */ /* 0x0001e20000100800 */
[----:B------:R-:W-:Y:S05]  /*0590*/  @P0 BRA `(.L_x_0) ;  /* 0x00000008004c0947 */ /* 0x000fea0003800000 */
[----:B------:R-:W-:Y:S01]  /*05a0*/  IMAD.SHL.U32 R0, R4, 0x8, RZ ;  /* 0x0000000804007824 */ /* 0x000fe200078e00ff */
[----:B------:R1:W-:Y:S01]  /*05b0*/  STL [R1], RZ ;  /* 0x000000ff01007387 */ /* 0x0003e20000100800 */
[----:B------:R-:W-:Y:S02]  /*05c0*/  CS2R R216, SRZ ;  /* 0x0000000000d87805 */ /* 0x000fe4000001ff00 */
[----:B------:R-:W-:Y:S02]  /*05d0*/  CS2R R218, SRZ ;  /* 0x0000000000da7805 */ /* 0x000fe4000001ff00 */
[----:B------:R-:W-:Y:S01]  /*05e0*/  CS2R R220, SRZ ;  /* 0x0000000000dc7805 */ /* 0x000fe2000001ff00 */
[----:B------:R1:W-:Y:S01]  /*05f0*/  STL [R1+0xb8c], R0 ;  /* 0x000b8c0001007387 */ /* 0x0003e20000100800 */
[----:B------:R-:W-:Y:S02]  /*0600*/  CS2R R222, SRZ ;  /* 0x0000000000de7805 */ /* 0x000fe4000001ff00 */
[----:B------:R-:W-:-:S02]  /*0610*/  CS2R R224, SRZ ;  /* 0x0000000000e07805 */ /* 0x000fc4000001ff00 */
[----:B------:R-:W-:Y:S01]  /*0620*/  CS2R R226, SRZ ;  /* 0x0000000000e27805 */ /* 0x000fe2000001ff00 */
[----:B------:R1:W-:Y:S01]  /*0630*/  STL [R1+0x4], RZ ;  /* 0x000004ff01007387 */ /* 0x0003e20000100800 */
[----:B------:R-:W-:Y:S02]  /*0640*/  CS2R R228, SRZ ;  /* 0x0000000000e47805 */ /* 0x000fe4000001ff00 */
[----:B------:R-:W-:Y:S02]  /*0650*/  CS2R R230, SRZ ;  /* 0x0000000000e67805 */ /* 0x000fe4000001ff00 */
[----:B------:R-:W-:Y:S01]  /*0660*/  CS2R R232, SRZ ;  /* 0x0000000000e87805 */ /* 0x000fe2000001ff00 */
[----:B------:R1:W-:Y:S01]  /*0670*/  STL [R1+0x8], RZ ;  /* 0x000008ff01007387 */ /* 0x0003e20000100800 */
        /* <DEDUP_REMOVED lines=118> */
[----:B------:R-:W-:Y:S02]  /*0de0*/  CS2R R28, SRZ ;  /* 0x00000000001c7805 */ /* 0x000fe4000001ff00 */
[----:B------:R-:W-:Y:S02]  /*0df0*/  CS2R R30, SRZ ;  /* 0x00000000001e7805 */ /* 0x000fe4000001ff00 */
[----:B------:R-:W-:-:S02]  /*0e00*/  CS2R R32, SRZ ;  /* 0x0000000000207805 */ /* 0x000fc4000001ff00 */
[----:B------:R-:W-:Y:S02]  /*0e10*/  CS2R R34, SRZ ;  /* 0x0000000000227805 */ /* 0x000fe4000001ff00 */
        /* <DEDUP_REMOVED lines=9> */
[----:B------:R-:W-:Y:S01]  /*0eb0*/  CS2R R54, SRZ ;  /* 0x0000000000367805 */ /* 0x000fe2000001ff00 */
[----:B-1----:R-:W-:Y:S06]  /*0ec0*/  BRA `(.L_x_1) ;  /* 0x000001b800cc7947 */ /* 0x002fec0003800000 */
.L_x_0:
[----:B------:R-:W-:Y:S01]  /*0ed0*/  IABS R15, R2 ;  /* 0x00000002000f7213 */ /* 0x000fe20000000000 */
[----:B------:R-:W-:Y:S01]  /*0ee0*/  ULDC UR7, c[0x0][0x23c] ;  /* 0x00008f0000077ab9 */ /* 0x000fe20000000800 */
[----:B------:R-:W-:Y:S01]  /*0ef0*/  IABS R5, R3 ;  /* 0x0000000300057213 */ /* 0x000fe20000000000 */
[----:B------:R-:W-:Y:S01]  /*0f00*/  ULDC.64 UR4, c[0x0][0x218] ;  /* 0x0000860000047ab9 */ /* 0x000fe20000000a00 */
[----:B------:R-:W1:Y:S01]  /*0f10*/  I2F.RP R0, R15 ;  /* 0x0000000f00007306 */ /* 0x000e620000209400 */
[----:B------:R-:W-:Y:S01]  /*0f20*/  SHF.R.S32.HI R11, RZ, 0x1f, R6 ;  /* 0x0000001fff0b7819 */ /* 0x000fe20000011406 */
[----:B------:R-:W-:Y:S01]  /*0f30*/  ULDC.64 UR8, c[0x0][0x210] ;  /* 0x0000840000087ab9 */ /* 0x000fe20000000a00 */
[----:B------:R-:W-:Y:S01]  /*0f40*/  IABS R14, R22 ;  /* 0x00000016000e7213 */ /* 0x000fe20000000000 */
[----:B------:R-:W-:Y:S01]  /*0f50*/  UIADD3 UR6, UR58, 0x8000, URZ ;  /* 0x000080003a067890 */ /* 0x000fe2000fffe03f */
[----:B------:R-:W-:Y:S01]  /*0f60*/  SHF.R.U32.HI R17, RZ, 0x6, R4 ;  /* 0x00000006ff117819 */ /* 0x000fe20000011604 */
[----:B------:R-:W-:Y:S01]  /*0f70*/  ULDC UR29, c[0x0][0x238] ;  /* 0x00008e00001d7ab9 */ /* 0x000fe20000000800 */
[----:B------:R-:W-:Y:S01]  /*0f80*/  IABS R16, R21 ;  /* 0x0000001500107213 */ /* 0x000fe20000000000 */
[----:B------:R-:W2:Y:S01]  /*0f90*/  I2F.RP R10, R5 ;  /* 0x00000005000a7306 */ /* 0x000ea20000209400 */
[----:B------:R-:W-:Y:S01]  /*0fa0*/  LOP3.LUT R39, R4, 0x3f, RZ, 0xc0, !PT ;  /* 0x0000003f04277812 */ /* 0x000fe200078ec0ff */
[----:B------:R-:W-:Y:S01]  /*0fb0*/  USHF.R.U32.HI UR14, URZ, 0x4, UR6 ;  /* 0x000000043f0e7899 */ /* 0x000fe20008011606 */
[----:B------:R-:W-:Y:S01]  /*0fc0*/  CS2R R216, SRZ ;  /* 0x0000000000d87805 */ /* 0x000fe2000001ff00 */
[----:B------:R-:W-:Y:S01]  /*0fd0*/  UIMAD UR53, UR29, 0x3f, URZ ;  /* 0x0000003f1d3578a4 */ /* 0x000fe2000f8e023f */
[----:B------:R-:W-:Y:S01]  /*0fe0*/  CS2R R218, SRZ ;  /* 0x0000000000da7805 */ /* 0x000fe2000001ff00 */
[----:B------:R-:W-:Y:S01]  /*0ff0*/  USGXT.U32 UR14, UR14, 0xe ;  /* 0x0000000e0e0e789a */ /* 0x000fe20008000000 */
[----:B------:R-:W-:Y:S01]  /*1000*/  CS2R R220, SRZ ;  /* 0x0000000000dc7805 */ /* 0x000fe2000001ff00 */
[----:B-1----:R-:W1:Y:S01]  /*1010*/  MUFU.RCP R0, R0 ;  /* 0x0000000000007308 */ /* 0x002e620000001000 */
[----:B------:R-:W-:Y:S01]  /*1020*/  UMOV UR10, 0xfffffffe ;  /* 0xfffffffe000a7882 */ /* 0x000fe20000000000 */
[----:B------:R-:W-:Y:S01]  /*1030*/  UMOV UR11, 0x7fffffdf ;  /* 0x7fffffdf000b7882 */ /* 0x000fe20000000000 */
[----:B------:R-:W-:Y:S01]  /*1040*/  UMOV UR15, URZ ;  /* 0x0000003f000f7c82 */ /* 0x000fe20008000000 */
[----:B------:R-:W-:Y:S01]  /*1050*/  UIMAD UR49, UR29, 0x3e, URZ ;  /* 0x0000003e1d3178a4 */ /* 0x000fe2000f8e023f */
[----:B------:R-:W-:Y:S01]  /*1060*/  CS2R R222, SRZ ;  /* 0x0000000000de7805 */ /* 0x000fe2000001ff00 */
[----:B------:R-:W-:Y:S01]  /*1070*/  UIADD3.64 UR10, UR14, -UR10, URZ ;  /* 0x8000000a0e0a7297 */ /* 0x000fe2000fffe03f */
[----:B------:R-:W-:Y:S01]  /*1080*/  CS2R R224, SRZ ;  /* 0x0000000000e07805 */ /* 0x000fe2000001ff00 */
[----:B--2---:R-:W2:Y:S01]  /*1090*/  MUFU.RCP R10, R10 ;  /* 0x0000000a000a7308 */ /* 0x004ea20000001000 */
[----:B------:R-:W-:Y:S01]  /*10a0*/  USHF.R.S32.HI UR15, URZ, 0x1f, UR53 ;  /* 0x0000001f3f0f7899 */ /* 0x000fe20008011435 */
[----:B------:R-:W-:Y:S01]  /*10b0*/  CS2R R226, SRZ ;  /* 0x0000000000e27805 */ /* 0x000fe2000001ff00 */
[----:B------:R-:W-:Y:S01]  /*10c0*/  UIMAD UR21, UR29, 0x3d, URZ ;  /* 0x0000003d1d1578a4 */ /* 0x000fe2000f8e023f */
[----:B------:R-:W-:Y:S01]  /*10d0*/  CS2R R228, SRZ ;  /* 0x0000000000e47805 */ /* 0x000fe2000001ff00 */
[----:B------:R-:W-:Y:S01]  /*10e0*/  UIMAD UR6, UR29, 0x3c, URZ ;  /* 0x0000003c1d0678a4 */ /* 0x000fe2000f8e023f */
[----:B------:R-:W-:Y:S01]  /*10f0*/  CS2R R230, SRZ ;  /* 0x0000000000e67805 */ /* 0x000fe2000001ff00 */
[----:B------:R-:W-:Y:S01]  /*1100*/  UIMAD UR51, UR29, 0x3b, URZ ;  /* 0x0000003b1d3378a4 */ /* 0x000fe2000f8e023f */
[----:B------:R-:W-:Y:S01]  /*1110*/  CS2R R232, SRZ ;  /* 0x0000000000e87805 */ /* 0x000fe2000001ff00 */
[----:B-1----:R-:W-:Y:S01]  /*1120*/  VIADD R7, R0, 0xffffffe ;  /* 0x0ffffffe00077836 */ /* 0x002fe20000000000 */
[----:B------:R-:W-:Y:S01]  /*1130*/  LEA.HI R0, R11, R6, RZ, 0x6 ;  /* 0x000000060b007211 */ /* 0x000fe200078f30ff */
[----:B------:R-:W-:Y:S01]  /*1140*/  IMAD.MOV.U32 R6, RZ, RZ, RZ ;  /* 0x000000ffff067224 */ /* 0x000fe200078e00ff */
[----:B------:R-:W-:Y:S01]  /*1150*/  IABS R11, R249 ;  /* 0x000000f9000b7213 */ /* 0x000fe20000000000 */
[----:B------:R-:W-:Y:S01]  /*1160*/  USHF.R.S32.HI UR59, URZ, 0x1f, UR51 ;  /* 0x0000001f3f3b7899 */ /* 0x000fe20008011433 */
[----:B------:R-:W-:Y:S01]  /*1170*/  CS2R R234, SRZ ;  /* 0x0000000000ea7805 */ /* 0x000fe2000001ff00 */
[----:B------:R-:W1:Y:S01]  /*1180*/  F2I.FTZ.U32.TRUNC.NTZ R7, R7 ;  /* 0x0000000700077305 */ /* 0x000e62000021f000 */
[----:B------:R-:W-:Y:S01]  /*1190*/  UIMAD UR33, UR29, 0x3a, URZ ;  /* 0x0000003a1d2178a4 */ /* 0x000fe2000f8e023f */
[----:B--2---:R-:W-:Y:S01]  /*11a0*/  VIADD R8, R10, 0xffffffe ;  /* 0x0ffffffe0a087836 */ /* 0x004fe20000000000 */
[----:B------:R-:W-:Y:S01]  /*11b0*/  UIMAD UR47, UR29, 0x39, URZ ;  /* 0x000000391d2f78a4 */ /* 0x000fe2000f8e023f */
[----:B------:R-:W-:Y:S01]  /*11c0*/  CS2R R236, SRZ ;  /* 0x0000000000ec7805 */ /* 0x000fe2000001ff00 */
[----:B------:R-:W-:Y:S01]  /*11d0*/  UIMAD UR17, UR29, 0x38, URZ ;  /* 0x000000381d1178a4 */ /* 0x000fe2000f8e023f */
[----:B------:R-:W-:Y:S01]  /*11e0*/  CS2R R238, SRZ ;  /* 0x0000000000ee7805 */ /* 0x000fe2000001ff00 */
[----:B------:R-:W-:Y:S01]  /*11f0*/  UIMAD UR34, UR29, 0x37, URZ ;  /* 0x000000371d2278a4 */ /* 0x000fe2000f8e023f */
[----:B------:R2:W3:Y:S01]  /*1200*/  F2I.FTZ.U32.TRUNC.NTZ R9, R8 ;  /* 0x0000000800097305 */ /* 0x0004e2000021f000 */
[----:B------:R-:W-:Y:S01]  /*1210*/  UIMAD UR41, UR29, 0x35, URZ ;  /* 0x000000351d2978a4 */ /* 0x000fe2000f8e023f */
[----:B------:R-:W-:Y:S01]  /*1220*/  CS2R R240, SRZ ;  /* 0x0000000000f07805 */ /* 0x000fe2000001ff00 */
[----:B------:R-:W-:Y:S01]  /*1230*/  UIMAD UR25, UR29, 0x34, URZ ;  /* 0x000000341d1978a4 */ /* 0x000fe2000f8e023f */
[----:B------:R-:W-:Y:S01]  /*1240*/  CS2R R242, SRZ ;  /* 0x0000000000f27805 */ /* 0x000fe2000001ff00 */
[----:B------:R-:W-:Y:S01]  /*1250*/  UIMAD UR30, UR29, 0x33, URZ ;  /* 0x000000331d1e78a4 */ /* 0x000fe2000f8e023f */
[----:B------:R-:W-:Y:S01]  /*1260*/  CS2R R244, SRZ ;  /* 0x0000000000f47805 */ /* 0x000fe2000001ff00 */
[----:B-1----:R-:W-:Y:S01]  /*1270*/  IMAD.MOV R12, RZ, RZ, -R7 ;  /* 0x000000ffff0c7224 */ /* 0x002fe200078e0a07 */
[----:B------:R-:W-:Y:S01]  /*1280*/  UIMAD UR38, UR29, 0x31, URZ ;  /* 0x000000311d2678a4 */ /* 0x000fe2000f8e023f */
[----:B--2---:R-:W-:Y:S01]  /*1290*/  IMAD.MOV.U32 R8, RZ, RZ, RZ ;  /* 0x000000ffff087224 */ /* 0x004fe200078e00ff */
[----:B------:R-:W-:Y:S01]  /*12a0*/  ULDC UR55, c[0x0][0x238] ;  /* 0x00008e0000377ab9 */ /* 0x000fe20000000800 */
[----:B------:R-:W-:Y:S01]  /*12b0*/  IMAD R13, R12, R15, RZ ;  /* 0x0000000f0c0d7224 */ /* 0x000fe200078e02ff */
[----:B------:R-:W-:Y:S01]  /*12c0*/  ULDC UR37, c[0x0][0x238] ;  /* 0x00008e0000257ab9 */ /* 0x000fe20000000800 */
[----:B------:R-:W-:Y:S01]  /*12d0*/  ULDC UR45, c[0x0][0x238] ;  /* 0x00008e00002d7ab9 */ /* 0x000fe20000000800 */
[----:B------:R-:W-:Y:S01]  /*12e0*/  UIMAD UR37, UR37, 0x1c, URZ ;  /* 0x0000001c252578a4 */ /* 0x000fe2000f8e023f */
[----:B---3--:R-:W-:Y:S01]  /*12f0*/  IMAD.MOV R10, RZ, RZ, -R9 ;  /* 0x000000ffff0a7224 */ /* 0x008fe200078e0a09 */
[----:B------:R-:W-:Y:S01]  /*1300*/  UIMAD UR45, UR45, 0x1b, URZ ;  /* 0x0000001b2d2d78a4 */ /* 0x000fe2000f8e023f */
[----:B------:R-:W-:Y:S01]  /*1310*/  IMAD.HI.U32 R6, R7, R13, R6 ;  /* 0x0000000d07067227 */ /* 0x000fe200078e0006 */
[----:B------:R-:W-:Y:S01]  /*1320*/  IABS R13, R248 ;  /* 0x000000f8000d7213 */ /* 0x000fe20000000000 */
[----:B------:R-:W-:Y:S01]  /*1330*/  ULDC UR43, c[0x0][0x238] ;  /* 0x00008e00002b7ab9 */ /* 0x000fe20000000800 */
[----:B------:R-:W-:Y:S01]  /*1340*/  ULDC UR31, c[0x0][0x238] ;  /* 0x00008e00001f7ab9 */ /* 0x000fe20000000800 */
[----:B------:R-:W-:Y:S01]  /*1350*/  IMAD R7, R10, R5, RZ ;  /* 0x000000050a077224 */ /* 0x000fe200078e02ff */
[----:B------:R-:W-:Y:S01]  /*1360*/  UIMAD UR43, UR43, 0x1a, URZ ;  /* 0x0000001a2b2b78a4 */ /* 0x000fe2000f8e023f */
[C---:B------:R-:W-:Y:S01]  /*1370*/  IMAD.HI.U32 R10, R6.reuse, R14, RZ ;  /* 0x0000000e060a7227 */ /* 0x040fe200078e00ff */
[----:B------:R-:W-:Y:S01]  /*1380*/  UIMAD UR31, UR31, 0x19, URZ ;  /* 0x000000191f1f78a4 */ /* 0x000fe2000f8e023f */
[----:B------:R-:W-:Y:S01]  /*1390*/  CS2R R246, SRZ ;  /* 0x0000000000f67805 */ /* 0x000fe2000001ff00 */
[----:B------:R-:W-:Y:S01]  /*13a0*/  ULDC UR35, c[0x0][0x238] ;  /* 0x00008e0000237ab9 */ /* 0x000fe20000000800 */
[----:B------:R-:W-:Y:S01]  /*13b0*/  IMAD.HI.U32 R9, R9, R7, R8 ;  /* 0x0000000709097227 */ /* 0x000fe200078e0008 */
[----:B------:R-:W-:Y:S01]  /*13c0*/  UIMAD UR35, UR35, 0x18, URZ ;  /* 0x00000018232378a4 */ /* 0x000fe2000f8e023f */
[----:B------:R-:W-:Y:S01]  /*13d0*/  CS2R R184, SRZ ;  /* 0x0000000000b87805 */ /* 0x000fe2000001ff00 */
[----:B------:R-:W-:Y:S01]  /*13e0*/  ULDC UR39, c[0x0][0x238] ;  /* 0x00008e0000277ab9 */ /* 0x000fe20000000800 */
[C---:B------:R-:W-:Y:S01]  /*13f0*/  IMAD.HI.U32 R7, R6.reuse, R11, RZ ;  /* 0x0000000b06077227 */ /* 0x040fe200078e00ff */
[----:B------:R-:W-:Y:S01]  /*1400*/  UIMAD UR39, UR39, 0x17, URZ ;  /* 0x00000017272778a4 */ /* 0x000fe2000f8e023f */
[----:B------:R-:W-:Y:S01]  /*1410*/  CS2R R186, SRZ ;  /* 0x0000000000ba7805 */ /* 0x000fe2000001ff00 */
[----:B------:R-:W-:Y:S01]  /*1420*/  ULDC UR54, c[0x0][0x238] ;  /* 0x00008e0000367ab9 */ /* 0x000fe20000000800 */
[C---:B------:R-:W-:Y:S01]  /*1430*/  IMAD.HI.U32 R8, R6.reuse, R13, RZ ;  /* 0x0000000d06087227 */ /* 0x040fe200078e00ff */
[----:B------:R-:W-:Y:S01]  /*1440*/  UIMAD UR54, UR54, 0x15, URZ ;  /* 0x00000015363678a4 */ /* 0x000fe2000f8e023f */
[----:B------:R-:W-:Y:S01]  /*1450*/  CS2R R188, SRZ ;  /* 0x0000000000bc7805 */ /* 0x000fe2000001ff00 */
[----:B------:R-:W-:Y:S01]  /*1460*/  ULDC UR52, c[0x0][0x238] ;  /* 0x00008e0000347ab9 */ /* 0x000fe20000000800 */
[----:B------:R-:W-:Y:S01]  /*1470*/  IMAD.MOV R12, RZ, RZ, -R7 ;  /* 0x000000ffff0c7224 */ /* 0x000fe200078e0a07 */
[----:B------:R-:W-:Y:S01]  /*1480*/  SGXT.U32 R7, R17, 0x1 ;  /* 0x000000011107781a */ /* 0x000fe20000000000 */
[----:B------:R-:W-:Y:S01]  /*1490*/  IMAD.MOV R8, RZ, RZ, -R8 ;  /* 0x000000ffff087224 */ /* 0x000fe200078e0a08 */
[----:B------:R-:W-:Y:S01]  /*14a0*/  UIMAD UR52, UR52, 0x14, URZ ;  /* 0x00000014343478a4 */ /* 0x000fe2000f8e023f */
[----:B------:R-:W-:Y:S01]  /*14b0*/  IMAD.MOV R10, RZ, RZ, -R10 ;  /* 0x000000ffff0a7224 */ /* 0x000fe200078e0a0a */
[----:B------:R-:W-:Y:S01]  /*14c0*/  LOP3.LUT R19, R23, R7, RZ, 0xfc, !PT ;  /* 0x0000000717137212 */ /* 0x000fe200078efcff */
[C---:B------:R-:W-:Y:S01]  /*14d0*/  IMAD R7, R15.reuse, R8, R13 ;  /* 0x000000080f077224 */ /* 0x040fe200078e020d */
[----:B------:R-:W-:Y:S01]  /*14e0*/  ULDC UR50, c[0x0][0x238] ;  /* 0x00008e0000327ab9 */ /* 0x000fe20000000800 */
[----:B------:R-:W-:Y:S01]  /*14f0*/  IMAD R8, R15, R10, R14 ;  /* 0x0000000a0f087224 */ /* 0x000fe200078e020e */
[----:B------:R-:W-:Y:S01]  /*1500*/  LOP3.LUT R13, R19, 0x38, RZ, 0xfc, !PT ;  /* 0x00000038130d7812 */ /* 0x000fe200078efcff */
[----:B------:R-:W-:Y:S01]  /*1510*/  IMAD.HI.U32 R6, R6, R16, RZ ;  /* 0x0000001006067227 */ /* 0x000fe200078e00ff */
[C---:B------:R-:W-:Y:S01]  /*1520*/  ISETP.GT.U32.AND P6, PT, R15.reuse, R7, PT ;  /* 0x000000070f00720c */ /* 0x040fe20003fc4070 */
[----:B------:R-:W-:Y:S01]  /*1530*/  UIMAD UR50, UR50, 0x13, URZ ;  /* 0x00000013323278a4 */ /* 0x000fe2000f8e023f */
[C---:B------:R-:W-:Y:S01]  /*1540*/  ISETP.GT.U32.AND P4, PT, R15.reuse, R8, PT ;  /* 0x000000080f00720c */ /* 0x040fe20003f84070 */
[----:B------:R-:W-:Y:S01]  /*1550*/  IMAD.MOV R17, RZ, RZ, -R6 ;  /* 0x000000ffff117224 */ /* 0x000fe200078e0a06 */
[----:B------:R-:W-:Y:S01]  /*1560*/  IABS R18, R13 ;  /* 0x0000000d00127213 */ /* 0x000fe20000000000 */
[----:B------:R-:W-:Y:S01]  /*1570*/  IMAD R6, R15, R12, R11 ;  /* 0x0000000c0f067224 */ /* 0x000fe200078e020b */
[----:B------:R-:W-:Y:S01]  /*1580*/  LOP3.LUT R11, R19, 0x3c, RZ, 0xfc, !PT ;  /* 0x0000003c130b7812 */ /* 0x000fe200078efcff */
[----:B------:R-:W-:Y:S01]  /*1590*/  IMAD R10, R15, R17, R16 ;  /* 0x000000110f0a7224 */ /* 0x000fe200078e0210 */
[----:B------:R-:W-:Y:S01]  /*15a0*/  LOP3.LUT R12, R19, 0x3a, RZ, 0xfc, !PT ;  /* 0x0000003a130c7812 */ /* 0x000fe200078efcff */
[----:B------:R-:W-:Y:S01]  /*15b0*/  ULDC UR48, c[0x0][0x238] ;  /* 0x00008e0000307ab9 */ /* 0x000fe20000000800 */
[C---:B------:R-:W-:Y:S01]  /*15c0*/  ISETP.GT.U32.AND P1, PT, R15.reuse, R6, PT ;  /* 0x000000060f00720c */ /* 0x040fe20003f24070 */
[----:B------:R-:W-:Y:S01]  /*15d0*/  UIMAD UR48, UR48, 0x12, URZ ;  /* 0x00000012303078a4 */ /* 0x000fe2000f8e023f */
[----:B------:R-:W-:Y:S01]  /*15e0*/  ISETP.GT.U32.AND P5, PT, R15, R10, PT ;  /* 0x0000000a0f00720c */ /* 0x000fe20003fa4070 */
[--C-:B------:R-:W-:Y:S01]  /*15f0*/  @!P6 IMAD.IADD R7, R7, 0x1, -R15.reuse ;  /* 0x000000010707e824 */ /* 0x100fe200078e0a0f */
[----:B------:R-:W-:Y:S01]  /*1600*/  IABS R14, R11 ;  /* 0x0000000b000e7213 */ /* 0x000fe20000000000 */
[--C-:B------:R-:W-:Y:S01]  /*1610*/  @!P4 IMAD.IADD R8, R8, 0x1, -R15.reuse ;  /* 0x000000010808c824 */ /* 0x100fe200078e0a0f */
[----:B------:R-:W-:Y:S01]  /*1620*/  IABS R16, R12 ;  /* 0x0000000c00107213 */ /* 0x000fe20000000000 */
[----:B------:R-:W-:Y:S01]  /*1630*/  ULDC UR16, c[0x0][0x238] ;  /* 0x00008e0000107ab9 */ /* 0x000fe20000000800 */
[C---:B------:R-:W-:Y:S01]  /*1640*/  ISETP.GT.U32.AND P4, PT, R15.reuse, R7, PT ;  /* 0x000000070f00720c */ /* 0x040fe20003f84070 */
[----:B------:R-:W-:Y:S01]  /*1650*/  UIMAD UR16, UR16, 0x11, URZ ;  /* 0x00000011101078a4 */ /* 0x000fe2000f8e023f */
[----:B------:R-:W-:Y:S01]  /*1660*/  ISETP.GT.U32.AND P6, PT, R15, R8, PT ;  /* 0x000000080f00720c */ /* 0x000fe20003fc4070 */
[----:B------:R-:W-:Y:S01]  /*1670*/  ULDC UR20, c[0x0][0x238] ;  /* 0x00008e0000147ab9 */ /* 0x000fe20000000800 */
[----:B------:R-:W-:Y:S01]  /*1680*/  ISETP.GE.AND P0, PT, R11, RZ, PT ;  /* 0x000000ff0b00720c */ /* 0x000fe20003f06270 */
[--C-:B------:R-:W-:Y:S01]  /*1690*/  @!P1 IMAD.IADD R6, R6, 0x1, -R15.reuse ;  /* 0x0000000106069824 */ /* 0x100fe200078e0a0f */
[----:B------:R-:W-:Y:S01]  /*16a0*/  ISETP.GE.AND P3, PT, R12, RZ, PT ;  /* 0x000000ff0c00720c */ /* 0x000fe20003f66270 */
[----:B------:R-:W-:Y:S01]  /*16b0*/  IMAD.HI.U32 R11, R9, R14, RZ ;  /* 0x0000000e090b7227 */ /* 0x000fe200078e00ff */
[----:B------:R-:W-:Y:S01]  /*16c0*/  ISETP.GE.AND P2, PT, R13, RZ, PT ;  /* 0x000000ff0d00720c */ /* 0x000fe20003f46270 */
[----:B------:R-:W-:Y:S01]  /*16d0*/  USHF.L.U32 UR20, UR20, 0x4, URZ ;  /* 0x0000000414147899 */ /* 0x000fe2000800063f */
[----:B------:R-:W-:Y:S01]  /*16e0*/  ISETP.GT.U32.AND P1, PT, R15, R6, PT ;  /* 0x000000060f00720c */ /* 0x000fe20003f24070 */
[----:B------:R-:W-:Y:S01]  /*16f0*/  @!P5 IMAD.IADD R10, R10, 0x1, -R15 ;  /* 0x000000010a0ad824 */ /* 0x000fe200078e0a0f */
[----:B------:R-:W-:Y:S01]  /*1700*/  LOP3.LUT R17, R19, 0x36, RZ, 0xfc, !PT ;  /* 0x0000003613117812 */ /* 0x000fe200078efcff */
[----:B------:R-:W-:Y:S01]  /*1710*/  IMAD.HI.U32 R12, R9, R16, RZ ;  /* 0x00000010090c7227 */ /* 0x000fe200078e00ff */
[----:B------:R-:W-:Y:S01]  /*1720*/  LOP3.LUT R29, R19, 0xa, RZ, 0xfc, !PT ;  /* 0x0000000a131d7812 */ /* 0x000fe200078efcff */
[----:B------:R-:W-:Y:S01]  /*1730*/  ULDC UR24, c[0x0][0x238] ;  /* 0x00008e0000187ab9 */ /* 0x000fe20000000800 */
[----:B------:R-:W-:Y:S01]  /*1740*/  ISETP.GT.U32.AND P5, PT, R15, R10, PT ;  /* 0x0000000a0f00720c */ /* 0x000fe20003fa4070 */
[----:B------:R-:W-:Y:S01]  /*1750*/  IMAD.MOV R11, RZ, RZ, -R11 ;  /* 0x000000ffff0b7224 */ /* 0x000fe200078e0a0b */
[----:B------:R-:W-:Y:S01]  /*1760*/  IABS R20, R17 ;  /* 0x0000001100147213 */ /* 0x000fe20000000000 */
[----:B------:R-:W-:Y:S01]  /*1770*/  IMAD.MOV R13, RZ, RZ, -R12 ;  /* 0x000000ffff0d7224 */ /* 0x000fe200078e0a0c */
[----:B------:R-:W-:Y:S01]  /*1780*/  IABS R62, R29 ;  /* 0x0000001d003e7213 */ /* 0x000fe20000000000 */
[--C-:B------:R-:W-:Y:S01]  /*1790*/  @!P4 IMAD.IADD R7, R7, 0x1, -R15.reuse ;  /* 0x000000010707c824 */ /* 0x100fe200078e0a0f */
[----:B------:R-:W-:Y:S01]  /*17a0*/  ISETP.GE.AND P4, PT, R248, RZ, PT ;  /* 0x000000fff800720c */ /* 0x000fe20003f86270 */
[----:B------:R-:W-:Y:S01]  /*17b0*/  @!P6 IMAD.IADD R8, R8, 0x1, -R15 ;  /* 0x000000010808e824 */ /* 0x000fe200078e0a0f */
[----:B------:R-:W-:Y:S01]  /*17c0*/  ISETP.GE.AND P6, PT, R22, RZ, PT ;  /* 0x000000ff1600720c */ /* 0x000fe20003fc6270 */
[----:B------:R-:W-:Y:S01]  /*17d0*/  IMAD R12, R5, R11, R14 ;  /* 0x0000000b050c7224 */ /* 0x000fe200078e020e */
[----:B------:R-:W-:Y:S01]  /*17e0*/  LOP3.LUT R31, R19, 0x8, RZ, 0xfc, !PT ;  /* 0x00000008131f7812 */ /* 0x000fe200078efcff */
[----:B------:R-:W-:Y:S01]  /*17f0*/  IMAD.HI.U32 R11, R9, R18, RZ ;  /* 0x00000012090b7227 */ /* 0x000fe200078e00ff */
[----:B------:R-:W-:Y:S01]  /*1800*/  LOP3.LUT R33, R19, 0x6, RZ, 0xfc, !PT ;  /* 0x0000000613217812 */ /* 0x000fe200078efcff */
[----:B------:R-:W-:Y:S01]  /*1810*/  UIMAD UR24, UR24, 0xf, URZ ;  /* 0x0000000f181878a4 */ /* 0x000fe2000f8e023f */
[----:B------:R-:W-:Y:S01]  /*1820*/  IABS R64, R31 ;  /* 0x0000001f00407213 */ /* 0x000fe20000000000 */
[----:B------:R-:W-:Y:S01]  /*1830*/  IMAD R14, R5, R13, R16 ;  /* 0x0000000d050e7224 */ /* 0x000fe200078e0210 */
[----:B------:R-:W-:Y:S01]  /*1840*/  LOP3.LUT R13, R19, 0x34, RZ, 0xfc, !PT ;  /* 0x00000034130d7812 */ /* 0x000fe200078efcff */
[----:B------:R-:W-:Y:S01]  /*1850*/  IMAD.MOV R16, RZ, RZ, -R11 ;  /* 0x000000ffff107224 */ /* 0x000fe200078e0a0b */
[----:B------:R-:W-:Y:S01]  /*1860*/  IABS R66, R33 ;  /* 0x0000002100427213 */ /* 0x000fe20000000000 */
[--C-:B------:R-:W-:Y:S01]  /*1870*/  @!P1 IMAD.IADD R6, R6, 0x1, -R15.reuse ;  /* 0x0000000106069824 */ /* 0x100fe200078e0a0f */
[----:B------:R-:W-:Y:S01]  /*1880*/  ISETP.GE.AND P1, PT, R249, RZ, PT ;  /* 0x000000fff900720c */ /* 0x000fe20003f26270 */
[----:B------:R-:W-:Y:S01]  /*1890*/  IMAD R16, R5, R16, R18 ;  /* 0x0000001005107224 */ /* 0x000fe200078e0212 */
[----:B------:R-:W-:Y:S01]  /*18a0*/  LOP3.LUT R35, R19, 0x4, RZ, 0xfc, !PT ;  /* 0x0000000413237812 */ /* 0x000fe200078efcff */
[----:B------:R-:W-:Y:S01]  /*18b0*/  @!P5 IMAD.IADD R10, R10, 0x1, -R15 ;  /* 0x000000010a0ad824 */ /* 0x000fe200078e0a0f */
[C---:B------:R-:W-:Y:S01]  /*18c0*/  ISETP.GT.U32.AND P5, PT, R5.reuse, R12, PT ;  /* 0x0000000c0500720c */ /* 0x040fe20003fa4070 */
[----:B------:R-:W-:Y:S01]  /*18d0*/  @!P4 IMAD.MOV R7, RZ, RZ, -R7 ;  /* 0x000000ffff07c224 */ /* 0x000fe200078e0a07 */
[----:B------:R-:W-:Y:S01]  /*18e0*/  ISETP.GT.U32.AND P4, PT, R5, R16, PT ;  /* 0x000000100500720c */ /* 0x000fe20003f84070 */
[----:B------:R-:W-:Y:S01]  /*18f0*/  @!P6 IMAD.MOV R8, RZ, RZ, -R8 ;  /* 0x000000ffff08e224 */ /* 0x000fe200078e0a08 */
[----:B------:R-:W-:Y:S01]  /*1900*/  ISETP.GE.AND P6, PT, R21, RZ, PT ;  /* 0x000000ff1500720c */ /* 0x000fe20003fc6270 */
[----:B------:R-:W-:Y:S01]  /*1910*/  IMAD.HI.U32 R11, R9, R20, RZ ;  /* 0x00000014090b7227 */ /* 0x000fe200078e00ff */
[C---:B------:R-:W-:Y:S01]  /*1920*/  LOP3.LUT R15, R19.reuse, 0x32, RZ, 0xfc, !PT ;  /* 0x00000032130f7812 */ /* 0x040fe200078efcff */
[----:B------:R-:W-:Y:S01]  /*1930*/  ULDC UR28, c[0x0][0x238] ;  /* 0x00008e00001c7ab9 */ /* 0x000fe20000000800 */
[----:B0-----:R-:W-:Y:S01]  /*1940*/  LOP3.LUT R21, R19, 0x22, RZ, 0xfc, !PT ;  /* 0x0000002213157812 */ /* 0x001fe200078efcff */
[----:B------:R-:W-:Y:S01]  /*1950*/  IMAD.MOV R11, RZ, RZ, -R11 ;  /* 0x000000ffff0b7224 */ /* 0x000fe200078e0a0b */
[----:B------:R-:W-:Y:S01]  /*1960*/  IABS R22, R15 ;  /* 0x0000000f00167213 */ /* 0x000fe20000000000 */
[----:B------:R-:W-:Y:S01]  /*1970*/  @!P1 IMAD.MOV R6, RZ, RZ, -R6 ;  /* 0x000000ffff069224 */ /* 0x000fe200078e0a06 */
[C---:B------:R-:W-:Y:S01]  /*1980*/  ISETP.GT.U32.AND P1, PT, R5.reuse, R14, PT ;  /* 0x0000000e0500720c */ /* 0x040fe20003f24070 */
[----:B------:R-:W-:Y:S01]  /*1990*/  IMAD R18, R5, R11, R20 ;  /* 0x0000000b05127224 */ /* 0x000fe200078e0214 */
[----:B------:R-:W-:Y:S01]  /*19a0*/  LOP3.LUT R11, RZ, R2, RZ, 0x33, !PT ;  /* 0x00000002ff0b7212 */ /* 0x000fe200078e33ff */
[--C-:B------:R-:W-:Y:S01]  /*19b0*/  @!P5 IMAD.IADD R12, R12, 0x1, -R5.reuse ;  /* 0x000000010c0cd824 */ /* 0x100fe200078e0a05 */
[----:B------:R-:W-:Y:S01]  /*19c0*/  ISETP.NE.AND P5, PT, R2, RZ, PT ;  /* 0x000000ff0200720c */ /* 0x000fe20003fa5270 */
[--C-:B------:R-:W-:Y:S01]  /*19d0*/  @!P4 IMAD.IADD R16, R16, 0x1, -R5.reuse ;  /* 0x000000011010c824 */ /* 0x100fe200078e0a05 */
[----:B------:R-:W-:Y:S01]  /*19e0*/  IABS R20, R13 ;  /* 0x0000000d00147213 */ /* 0x000fe20000000000 */
[----:B------:R-:W-:Y:S01]  /*19f0*/  @!P6 IMAD.MOV R10, RZ, RZ, -R10 ;  /* 0x000000ffff0ae224 */ /* 0x000fe200078e0a0a */
[C---:B------:R-:W-:Y:S01]  /*1a00*/  SEL R2, R11.reuse, R6, !P5 ;  /* 0x000000060b027207 */ /* 0x040fe20006800000 */
[----:B------:R-:W-:Y:S01]  /*1a10*/  UIMAD UR28, UR28, 0xe, URZ ;  /* 0x0000000e1c1c78a4 */ /* 0x000fe2000f8e023f */
[C---:B------:R-:W-:Y:S01]  /*1a20*/  SEL R6, R11.reuse, R7, !P5 ;  /* 0x000000070b067207 */ /* 0x040fe20006800000 */
[----:B------:R-:W-:Y:S01]  /*1a30*/  ULDC UR32, c[0x0][0x238] ;  /* 0x00008e0000207ab9 */ /* 0x000fe20000000800 */
[C---:B------:R-:W-:Y:S01]  /*1a40*/  SEL R7, R11.reuse, R8, !P5 ;  /* 0x000000080b077207 */ /* 0x040fe20006800000 */
[----:B------:R-:W-:Y:S01]  /*1a50*/  @!P1 IMAD.IADD R14, R14, 0x1, -R5 ;  /* 0x000000010e0e9824 */ /* 0x000fe200078e0a05 */
[----:B------:R-:W-:Y:S01]  /*1a60*/  SEL R8, R11, R10, !P5 ;  /* 0x0000000a0b087207 */ /* 0x000fe20006800000 */
[----:B------:R-:W-:Y:S01]  /*1a70*/  IMAD.HI.U32 R10, R9, R20, RZ ;  /* 0x00000014090a7227 */ /* 0x000fe200078e00ff */
[C---:B------:R-:W-:Y:S01]  /*1a80*/  ISETP.GT.U32.AND P6, PT, R5.reuse, R16, PT ;  /* 0x000000100500720c */ /* 0x040fe20003fc4070 */
[----:B------:R-:W-:Y:S01]  /*1a90*/  UIMAD UR32, UR32, 0xd, URZ ;  /* 0x0000000d202078a4 */ /* 0x000fe2000f8e023f */
[C---:B------:R-:W-:Y:S01]  /*1aa0*/  ISETP.GT.U32.AND P1, PT, R5.reuse, R12, PT ;  /* 0x0000000c0500720c */ /* 0x040fe20003f24070 */
[----:B------:R-:W-:Y:S01]  /*1ab0*/  IMAD.MOV R10, RZ, RZ, -R10 ;  /* 0x000000ffff0a7224 */ /* 0x000fe200078e0a0a */
[----:B------:R-:W-:Y:S01]  /*1ac0*/  ISETP.GT.U32.AND P5, PT, R5, R18, PT ;  /* 0x000000120500720c */ /* 0x000fe20003fa4070 */
[----:B------:R-:W-:Y:S01]  /*1ad0*/  IMAD.HI.U32 R11, R9, R22, RZ ;  /* 0x00000016090b7227 */ /* 0x000fe200078e00ff */
[C---:B------:R-:W-:Y:S01]  /*1ae0*/  ISETP.GT.U32.AND P4, PT, R5.reuse, R14, PT ;  /* 0x0000000e0500720c */ /* 0x040fe20003f84070 */
[----:B------:R-:W-:Y:S01]  /*1af0*/  ULDC UR36, c[0x0][0x238] ;  /* 0x00008e0000247ab9 */ /* 0x000fe20000000800 */
[----:B------:R-:W-:Y:S01]  /*1b00*/  IABS R38, R21 ;  /* 0x0000001500267213 */ /* 0x000fe20000000000 */
[----:B------:R-:W-:Y:S01]  /*1b10*/  IMAD R10, R5, R10, R20 ;  /* 0x0000000a050a7224 */ /* 0x000fe200078e0214 */
[----:B------:R-:W-:Y:S01]  /*1b20*/  IABS R68, R35 ;  /* 0x0000002300447213 */ /* 0x000fe20000000000 */
[----:B------:R-:W-:Y:S01]  /*1b30*/  IMAD.MOV R11, RZ, RZ, -R11 ;  /* 0x000000ffff0b7224 */ /* 0x000fe200078e0a0b */
[----:B------:R-:W-:Y:S01]  /*1b40*/  LOP3.LUT R37, R19, 0x2, RZ, 0xfc, !PT ;  /* 0x0000000213257812 */ /* 0x000fe200078efcff */
[--C-:B------:R-:W-:Y:S01]  /*1b50*/  @!P6 IMAD.IADD R16, R16, 0x1, -R5.reuse ;  /* 0x000000011010e824 */ /* 0x100fe200078e0a05 */
[----:B------:R-:W-:Y:S01]  /*1b60*/  ISETP.GT.U32.AND P6, PT, R5, R10, PT ;  /* 0x0000000a0500720c */ /* 0x000fe20003fc4070 */
[--C-:B------:R-:W-:Y:S01]  /*1b70*/  @!P1 IMAD.IADD R12, R12, 0x1, -R5.reuse ;  /* 0x000000010c0c9824 */ /* 0x100fe200078e0a05 */
[----:B------:R-:W-:Y:S01]  /*1b80*/  ISETP.GE.AND P1, PT, R17, RZ, PT ;  /* 0x000000ff1100720c */ /* 0x000fe20003f26270 */
[----:B------:R-:W-:Y:S01]  /*1b90*/  IMAD R22, R5, R11, R22 ;  /* 0x0000000b05167224 */ /* 0x000fe200078e0216 */
[----:B------:R-:W-:Y:S01]  /*1ba0*/  LOP3.LUT R17, R19, 0x30, RZ, 0xfc, !PT ;  /* 0x0000003013117812 */ /* 0x000fe200078efcff */
[----:B------:R-:W-:Y:S01]  /*1bb0*/  @!P2 IMAD.MOV R16, RZ, RZ, -R16 ;  /* 0x000000ffff10a224 */ /* 0x000fe200078e0a10 */
[----:B------:R-:W-:Y:S01]  /*1bc0*/  IABS R72, R19 ;  /* 0x0000001300487213 */ /* 0x000fe20000000000 */
[--C-:B------:R-:W-:Y:S01]  /*1bd0*/  @!P5 IMAD.IADD R18, R18, 0x1, -R5.reuse ;  /* 0x000000011212d824 */ /* 0x100fe200078e0a05 */
[----:B------:R-:W-:Y:S01]  /*1be0*/  IABS R24, R17 ;  /* 0x0000001100187213 */ /* 0x000fe20000000000 */
[--C-:B------:R-:W-:Y:S01]  /*1bf0*/  @!P4 IMAD.IADD R14, R14, 0x1, -R5.reuse ;  /* 0x000000010e0ec824 */ /* 0x100fe200078e0a05 */
[C---:B------:R-:W-:Y:S01]  /*1c00*/  ISETP.GT.U32.AND P2, PT, R5.reuse, R22, PT ;  /* 0x000000160500720c */ /* 0x040fe20003f44070 */
[----:B------:R-:W-:Y:S01]  /*1c10*/  @!P0 IMAD.MOV R12, RZ, RZ, -R12 ;  /* 0x000000ffff0c8224 */ /* 0x000fe200078e0a0c */
[----:B------:R-:W-:Y:S01]  /*1c20*/  ISETP.GT.U32.AND P5, PT, R5, R18, PT ;  /* 0x000000120500720c */ /* 0x000fe20003fa4070 */
[----:B------:R-:W-:Y:S01]  /*1c30*/  @!P6 IMAD.IADD R10, R10, 0x1, -R5 ;  /* 0x000000010a0ae824 */ /* 0x000fe200078e0a05 */
[----:B------:R-:W-:Y:S01]  /*1c40*/  ISETP.GE.AND P4, PT, R13, RZ, PT ;  /* 0x000000ff0d00720c */ /* 0x000fe20003f86270 */
[----:B------:R-:W-:Y:S01]  /*1c50*/  IMAD.HI.U32 R11, R9, R24, RZ ;  /* 0x00000018090b7227 */ /* 0x000fe200078e00ff */
[----:B------:R-:W-:Y:S01]  /*1c60*/  LOP3.LUT R13, R19, 0x2c, RZ, 0xfc, !PT ;  /* 0x0000002c130d7812 */ /* 0x000fe200078efcff */
[----:B------:R-:W-:Y:S01]  /*1c70*/  UIMAD UR36, UR36, 0xc, URZ ;  /* 0x0000000c242478a4 */ /* 0x000fe2000f8e023f */
[----:B------:R-:W-:Y:S01]  /*1c80*/  ISETP.GT.U32.AND P6, PT, R5, R10, PT ;  /* 0x0000000a0500720c */ /* 0x000fe20003fc4070 */
[----:B------:R-:W-:Y:S01]  /*1c90*/  IMAD.MOV R11, RZ, RZ, -R11 ;  /* 0x000000ffff0b7224 */ /* 0x000fe200078e0a0b */
[----:B------:R-:W-:Y:S01]  /*1ca0*/  ISETP.GE.AND P0, PT, R15, RZ, PT ;  /* 0x000000ff0f00720c */ /* 0x000fe20003f06270 */
[----:B------:R-:W-:Y:S01]  /*1cb0*/  @!P3 IMAD.MOV R14, RZ, RZ, -R14 ;  /* 0x000000ffff0eb224 */ /* 0x000fe200078e0a0e */
[----:B------:R-:W-:Y:S01]  /*1cc0*/  IABS R26, R13 ;  /* 0x0000000d001a7213 */ /* 0x000fe20000000000 */
[----:B------:R-:W-:Y:S01]  /*1cd0*/  IMAD R24, R5, R11, R24 ;  /* 0x0000000b05187224 */ /* 0x000fe200078e0218 */
[----:B------:R-:W-:Y:S01]  /*1ce0*/  LOP3.LUT R15, R19, 0x2a, RZ, 0xfc, !PT ;  /* 0x0000002a130f7812 */ /* 0x000fe200078efcff */
[--C-:B------:R-:W-:Y:S01]  /*1cf0*/  @!P2 IMAD.IADD R22, R22, 0x1, -R5.reuse ;  /* 0x000000011616a824 */ /* 0x100fe200078e0a05 */
[----:B------:R-:W-:Y:S01]  /*1d00*/  ISETP.GE.AND P3, PT, R17, RZ, PT ;  /* 0x000000ff1100720c */ /* 0x000fe20003f66270 */
[----:B------:R-:W-:Y:S01]  /*1d10*/  IMAD.HI.U32 R11, R9, R26, RZ ;  /* 0x0000001a090b7227 */ /* 0x000fe200078e00ff */
[----:B------:R-:W-:Y:S01]  /*1d20*/  IABS R28, R15 ;  /* 0x0000000f001c7213 */ /* 0x000fe20000000000 */
[----:B------:R-:W-:Y:S01]  /*1d30*/  ULDC UR40, c[0x0][0x238] ;  /* 0x00008e0000287ab9 */ /* 0x000fe20000000800 */
[C---:B------:R-:W-:Y:S01]  /*1d40*/  ISETP.GT.U32.AND P2, PT, R5.reuse, R22, PT ;  /* 0x000000160500720c */ /* 0x040fe20003f44070 */
[--C-:B------:R-:W-:Y:S01]  /*1d50*/  @!P6 IMAD.IADD R10, R10, 0x1, -R5.reuse ;  /* 0x000000010a0ae824 */ /* 0x100fe200078e0a05 */
[----:B------:R-:W-:Y:S01]  /*1d60*/  ISETP.GT.U32.AND P6, PT, R5, R24, PT ;  /* 0x000000180500720c */ /* 0x000fe20003fc4070 */
[----:B------:R-:W-:Y:S01]  /*1d70*/  @!P5 IMAD.IADD R18, R18, 0x1, -R5 ;  /* 0x000000011212d824 */ /* 0x000fe200078e0a05 */
[----:B------:R-:W-:Y:S01]  /*1d80*/  ISETP.GE.AND P5, PT, R13, RZ, PT ;  /* 0x000000ff0d00720c */ /* 0x000fe20003fa6270 */
[----:B------:R-:W-:Y:S01]  /*1d90*/  IMAD.MOV R13, RZ, RZ, -R11 ;  /* 0x000000ffff0d7224 */ /* 0x000fe200078e0a0b */
[----:B------:R-:W-:Y:S01]  /*1da0*/  LOP3.LUT R17, R19, 0x28, RZ, 0xfc, !PT ;  /* 0x0000002813117812 */ /* 0x000fe200078efcff */
[----:B------:R-:W-:Y:S01]  /*1db0*/  IMAD.HI.U32 R11, R9, R28, RZ ;  /* 0x0000001c090b7227 */ /* 0x000fe200078e00ff */
[----:B------:R-:W-:Y:S01]  /*1dc0*/  UIMAD UR40, UR40, 0xb, URZ ;  /* 0x0000000b282878a4 */ /* 0x000fe2000f8e023f */
[----:B------:R-:W-:-:S02]  /*1dd0*/  CS2R R190, SRZ ;  /* 0x0000000000be7805 */ /* 0x000fc4000001ff00 */
[----:B------:R-:W-:Y:S01]  /*1de0*/  IABS R32, R17 ;  /* 0x0000001100207213 */ /* 0x000fe20000000000 */
[----:B------:R-:W-:Y:S01]  /*1df0*/  IMAD.MOV.U32 R20, RZ, RZ, R10 ;  /* 0x000000ffff147224 */ /* 0x000fe200078e000a */
[----:B------:R-:W-:Y:S01]  /*1e00*/  ULDC UR44, c[0x0][0x238] ;  /* 0x00008e00002c7ab9 */ /* 0x000fe20000000800 */
[C---:B------:R-:W-:Y:S01]  /*1e10*/  IMAD R10, R5.reuse, R13, R26 ;  /* 0x0000000d050a7224 */ /* 0x040fe200078e021a */
[----:B------:R-:W-:Y:S01]  /*1e20*/  UIMAD UR44, UR44, 0xa, URZ ;  /* 0x0000000a2c2c78a4 */ /* 0x000fe2000f8e023f */
[----:B------:R-:W-:Y:S01]  /*1e30*/  IMAD.MOV R26, RZ, RZ, -R11 ;  /* 0x000000ffff1a7224 */ /* 0x000fe200078e0a0b */
[----:B------:R-:W-:Y:S01]  /*1e40*/  ULDC UR46, c[0x0][0x238] ;  /* 0x00008e00002e7ab9 */ /* 0x000fe20000000800 */
[--C-:B------:R-:W-:Y:S01]  /*1e50*/  @!P2 IMAD.IADD R22, R22, 0x1, -R5.reuse ;  /* 0x000000011616a824 */ /* 0x100fe200078e0a05 */
[C---:B------:R-:W-:Y:S01]  /*1e60*/  ISETP.GT.U32.AND P2, PT, R5.reuse, R10, PT ;  /* 0x0000000a0500720c */ /* 0x040fe20003f44070 */
[----:B------:R-:W-:Y:S01]  /*1e70*/  @!P6 IMAD.IADD R24, R24, 0x1, -R5 ;  /* 0x000000011818e824 */ /* 0x000fe200078e0a05 */
[----:B------:R-:W-:Y:S01]  /*1e80*/  UIMAD UR46, UR46, 0x9, URZ ;  /* 0x000000092e2e78a4 */ /* 0x000fe2000f8e023f */
[C---:B------:R-:W-:Y:S01]  /*1e90*/  IMAD R26, R5.reuse, R26, R28 ;  /* 0x0000001a051a7224 */ /* 0x040fe200078e021c */
[----:B------:R-:W-:Y:S01]  /*1ea0*/  ULDC UR42, c[0x0][0x238] ;  /* 0x00008e00002a7ab9 */ /* 0x000fe20000000800 */
[----:B------:R-:W-:Y:S01]  /*1eb0*/  @!P0 IMAD.MOV R22, RZ, RZ, -R22 ;  /* 0x000000ffff168224 */ /* 0x000fe200078e0a16 */
[----:B------:R-:W-:Y:S01]  /*1ec0*/  ISETP.GT.U32.AND P6, PT, R5, R24, PT ;  /* 0x000000180500720c */ /* 0x000fe20003fc4070 */
[----:B------:R-:W-:Y:S01]  /*1ed0*/  IMAD.HI.U32 R11, R9, R32, RZ ;  /* 0x00000020090b7227 */ /* 0x000fe200078e00ff */
[----:B------:R-:W-:Y:S01]  /*1ee0*/  ISETP.GT.U32.AND P0, PT, R5, R26, PT ;  /* 0x0000001a0500720c */ /* 0x000fe20003f04070 */
[----:B------:R-:W-:Y:S01]  /*1ef0*/  USHF.L.U32 UR42, UR42, 0x3, URZ ;  /* 0x000000032a2a7899 */ /* 0x000fe2000800063f */
[----:B------:R-:W-:Y:S01]  /*1f00*/  CS2R R192, SRZ ;  /* 0x0000000000c07805 */ /* 0x000fe2000001ff00 */
[----:B------:R-:W-:Y:S01]  /*1f10*/  IMAD.MOV R11, RZ, RZ, -R11 ;  /* 0x000000ffff0b7224 */ /* 0x000fe200078e0a0b */
[----:B------:R-:W-:Y:S01]  /*1f20*/  ULDC UR13, c[0x0][0x238] ;  /* 0x00008e00000d7ab9 */ /* 0x000fe20000000800 */
[----:B------:R-:W-:Y:S01]  /*1f30*/  @!P1 IMAD.MOV R18, RZ, RZ, -R18 ;  /* 0x000000ffff129224 */ /* 0x000fe200078e0a12 */
[----:B------:R-:W-:Y:S01]  /*1f40*/  ISETP.GE.AND P1, PT, R15, RZ, PT ;  /* 0x000000ff0f00720c */ /* 0x000fe20003f26270 */
[----:B------:R-:W-:Y:S01]  /*1f50*/  IMAD R32, R5, R11, R32 ;  /* 0x0000000b05207224 */ /* 0x000fe200078e0220 */
[----:B------:R-:W-:Y:S01]  /*1f60*/  LOP3.LUT R15, R19, 0x26, RZ, 0xfc, !PT ;  /* 0x00000026130f7812 */ /* 0x000fe200078efcff */
[--C-:B------:R-:W-:Y:S01]  /*1f70*/  @!P2 IMAD.IADD R10, R10, 0x1, -R5.reuse ;  /* 0x000000010a0aa824 */ /* 0x100fe200078e0a05 */
[----:B------:R-:W-:Y:S01]  /*1f80*/  UIMAD UR13, UR13, 0x7, URZ ;  /* 0x000000070d0d78a4 */ /* 0x000fe2000f8e023f */
[--C-:B------:R-:W-:Y:S01]  /*1f90*/  @!P6 IMAD.IADD R24, R24, 0x1, -R5.reuse ;  /* 0x000000011818e824 */ /* 0x100fe200078e0a05 */
[----:B------:R-:W-:Y:S01]  /*1fa0*/  IABS R34, R15 ;  /* 0x0000000f00227213 */ /* 0x000fe20000000000 */
[----:B------:R-:W-:Y:S01]  /*1fb0*/  @!P0 IMAD.IADD R26, R26, 0x1, -R5 ;  /* 0x000000011a1a8824 */ /* 0x000fe200078e0a05 */
[----:B------:R-:W-:Y:S01]  /*1fc0*/  ISETP.GT.U32.AND P6, PT, R5, R32, PT ;  /* 0x000000200500720c */ /* 0x000fe20003fc4070 */
[----:B------:R-:W-:Y:S01]  /*1fd0*/  @!P4 IMAD.MOV R20, RZ, RZ, -R20 ;  /* 0x000000ffff14c224 */ /* 0x000fe200078e0a14 */
[----:B------:R-:W-:Y:S01]  /*1fe0*/  ISETP.GE.AND P4, PT, R17, RZ, PT ;  /* 0x000000ff1100720c */ /* 0x000fe20003f86270 */
[----:B------:R-:W-:Y:S01]  /*1ff0*/  IMAD.HI.U32 R11, R9, R34, RZ ;  /* 0x00000022090b7227 */ /* 0x000fe200078e00ff */
[----:B------:R-:W-:Y:S01]  /*2000*/  LOP3.LUT R17, R19, 0x24, RZ, 0xfc, !PT ;  /* 0x0000002413117812 */ /* 0x000fe200078efcff */
[----:B------:R-:W-:Y:S01]  /*2010*/  ULDC UR27, c[0x0][0x238] ;  /* 0x00008e00001b7ab9 */ /* 0x000fe20000000800 */
[C---:B------:R-:W-:Y:S01]  /*2020*/  ISETP.GT.U32.AND P2, PT, R5.reuse, R10, PT ;  /* 0x0000000a0500720c */ /* 0x040fe20003f44070 */
[----:B------:R-:W-:Y:S01]  /*2030*/  IMAD.MOV R11, RZ, RZ, -R11 ;  /* 0x000000ffff0b7224 */ /* 0x000fe200078e0a0b */
[C---:B------:R-:W-:Y:S01]  /*2040*/  ISETP.GT.U32.AND P0, PT, R5.reuse, R26, PT ;  /* 0x0000001a0500720c */ /* 0x040fe20003f04070 */
[----:B------:R-:W-:Y:S01]  /*2050*/  @!P3 IMAD.MOV R24, RZ, RZ, -R24 ;  /* 0x000000ffff18b224 */ /* 0x000fe200078e0a18 */
[----:B------:R-:W-:Y:S01]  /*2060*/  IABS R36, R17 ;  /* 0x0000001100247213 */ /* 0x000fe20000000000 */
[----:B------:R-:W-:Y:S01]  /*2070*/  IMAD R34, R5, R11, R34 ;  /* 0x0000000b05227224 */ /* 0x000fe200078e0222 */
[----:B------:R-:W-:Y:S01]  /*2080*/  ISETP.GE.AND P3, PT, R15, RZ, PT ;  /* 0x000000ff0f00720c */ /* 0x000fe20003f66270 */
[----:B------:R-:W-:Y:S01]  /*2090*/  @!P6 IMAD.IADD R32, R32, 0x1, -R5 ;  /* 0x000000012020e824 */ /* 0x000fe200078e0a05 */
[----:B------:R-:W-:Y:S01]  /*20a0*/  UIMAD UR27, UR27, 0x6, URZ ;  /* 0x000000061b1b78a4 */ /* 0x000fe2000f8e023f */
[----:B------:R-:W-:Y:S01]  /*20b0*/  IMAD.HI.U32 R13, R9, R36, RZ ;  /* 0x00000024090d7227 */ /* 0x000fe200078e00ff */
[----:B------:R-:W-:Y:S01]  /*20c0*/  ULDC UR26, c[0x0][0x238] ;  /* 0x00008e00001a7ab9 */ /* 0x000fe20000000800 */
[----:B------:R-:W-:Y:S01]  /*20d0*/  ULDC UR23, c[0x0][0x238] ;  /* 0x00008e0000177ab9 */ /* 0x000fe20000000800 */
[----:B------:R-:W-:Y:S01]  /*20e0*/  ISETP.GT.U32.AND P6, PT, R5, R32, PT ;  /* 0x000000200500720c */ /* 0x000fe20003fc4070 */
[----:B------:R-:W-:Y:S01]  /*20f0*/  IMAD.MOV R13, RZ, RZ, -R13 ;  /* 0x000000ffff0d7224 */ /* 0x000fe200078e0a0d */
[----:B------:R-:W-:Y:S01]  /*2100*/  UIMAD UR26, UR26, 0x5, URZ ;  /* 0x000000051a1a78a4 */ /* 0x000fe2000f8e023f */
[--C-:B------:R-:W-:Y:S01]  /*2110*/  @!P2 IMAD.IADD R10, R10, 0x1, -R5.reuse ;  /* 0x000000010a0aa824 */ /* 0x100fe200078e0a05 */
[----:B------:R-:W-:Y:S01]  /*2120*/  ISETP.GE.AND P2, PT, R17, RZ, PT ;  /* 0x000000ff1100720c */ /* 0x000fe20003f46270 */
[----:B------:R-:W-:Y:S01]  /*2130*/  @!P0 IMAD.IADD R26, R26, 0x1, -R5 ;  /* 0x000000011a1a8824 */ /* 0x000fe200078e0a05 */
[----:B------:R-:W-:Y:S01]  /*2140*/  ISETP.GT.U32.AND P0, PT, R5, R34, PT ;  /* 0x000000220500720c */ /* 0x000fe20003f04070 */
[----:B------:R-:W-:Y:S01]  /*2150*/  IMAD.HI.U32 R11, R9, R38, RZ ;  /* 0x00000026090b7227 */ /* 0x000fe200078e00ff */
[----:B------:R-:W-:Y:S01]  /*2160*/  LOP3.LUT R17, R19, 0x1a, RZ, 0xfc, !PT ;  /* 0x0000001a13117812 */ /* 0x000fe200078efcff */
[----:B------:R-:W-:Y:S01]  /*2170*/  USHF.L.U32 UR23, UR23, 0x2, URZ ;  /* 0x0000000217177899 */ /* 0x000fe2000800063f */
[----:B------:R-:W-:Y:S01]  /*2180*/  CS2R R194, SRZ ;  /* 0x0000000000c27805 */ /* 0x000fe2000001ff00 */
[----:B------:R-:W-:Y:S01]  /*2190*/  IMAD R36, R5, R13, R36 ;  /* 0x0000000d05247224 */ /* 0x000fe200078e0224 */
[----:B------:R-:W-:Y:S01]  /*21a0*/  LOP3.LUT R13, R19, 0x20, RZ, 0xfc, !PT ;  /* 0x00000020130d7812 */ /* 0x000fe200078efcff */
[----:B------:R-:W-:Y:S01]  /*21b0*/  IMAD.MOV.U32 R28, RZ, RZ, R10 ;  /* 0x000000ffff1c7224 */ /* 0x000fe200078e000a */
[----:B------:R-:W-:Y:S01]  /*21c0*/  IABS R46, R17 ;  /* 0x00000011002e7213 */ /* 0x000fe20000000000 */
[----:B------:R-:W-:Y:S01]  /*21d0*/  IMAD.MOV R11, RZ, RZ, -R11 ;  /* 0x000000ffff0b7224 */ /* 0x000fe200078e0a0b */
[----:B------:R-:W-:Y:S01]  /*21e0*/  ULDC UR22, c[0x0][0x238] ;  /* 0x00008e0000167ab9 */ /* 0x000fe20000000800 */
[----:B------:R-:W-:Y:S01]  /*21f0*/  @!P5 IMAD.MOV R28, RZ, RZ, -R28 ;  /* 0x000000ffff1cd224 */ /* 0x000fe200078e0a1c */
[C---:B------:R-:W-:Y:S01]  /*2200*/  ISETP.GT.U32.AND P5, PT, R5.reuse, R36, PT ;  /* 0x000000240500720c */ /* 0x040fe20003fa4070 */
[C---:B------:R-:W-:Y:S01]  /*2210*/  IMAD R10, R5.reuse, R11, R38 ;  /* 0x0000000b050a7224 */ /* 0x040fe200078e0226 */
[----:B------:R-:W-:Y:S01]  /*2220*/  UIMAD UR22, UR22, 0x3, URZ ;  /* 0x00000003161678a4 */ /* 0x000fe2000f8e023f */
[----:B------:R-:W-:Y:S01]  /*2230*/  IMAD.MOV.U32 R30, RZ, RZ, R26 ;  /* 0x000000ffff1e7224 */ /* 0x000fe200078e001a */
[----:B------:R-:W-:Y:S01]  /*2240*/  IABS R26, R13 ;  /* 0x0000000d001a7213 */ /* 0x000fe20000000000 */
[--C-:B------:R-:W-:Y:S01]  /*2250*/  @!P6 IMAD.IADD R32, R32, 0x1, -R5.reuse ;  /* 0x000000012020e824 */ /* 0x100fe200078e0a05 */
[----:B------:R-:W-:Y:S01]  /*2260*/  ISETP.GT.U32.AND P6, PT, R5, R10, PT ;  /* 0x0000000a0500720c */ /* 0x000fe20003fc4070 */
[--C-:B------:R-:W-:Y:S01]  /*2270*/  @!P0 IMAD.IADD R34, R34, 0x1, -R5.reuse ;  /* 0x0000000122228824 */ /* 0x100fe200078e0a05 */
[----:B------:R-:W-:Y:S01]  /*2280*/  ISETP.GE.AND P0, PT, R13, RZ, PT ;  /* 0x000000ff0d00720c */ /* 0x000fe20003f06270 */
[----:B------:R-:W-:Y:S01]  /*2290*/  @!P4 IMAD.MOV R32, RZ, RZ, -R32 ;  /* 0x000000ffff20c224 */ /* 0x000fe200078e0a20 */
[----:B------:R-:W-:Y:S01]  /*22a0*/  LOP3.LUT R13, R19, 0x1c, RZ, 0xfc, !PT ;  /* 0x0000001c130d7812 */ /* 0x000fe200078efcff */
[----:B------:R-:W-:Y:S01]  /*22b0*/  IMAD.HI.U32 R11, R9, R26, RZ ;  /* 0x0000001a090b7227 */ /* 0x000fe200078e00ff */
[C---:B------:R-:W-:Y:S01]  /*22c0*/  ISETP.GT.U32.AND P4, PT, R5.reuse, R34, PT ;  /* 0x000000220500720c */ /* 0x040fe20003f84070 */
[----:B------:R-:W-:Y:S01]  /*22d0*/  ULDC UR19, c[0x0][0x238] ;  /* 0x00008e0000137ab9 */ /* 0x000fe20000000800 */
[----:B------:R-:W-:Y:S01]  /*22e0*/  IABS R42, R13 ;  /* 0x0000000d002a7213 */ /* 0x000fe20000000000 */
[----:B------:R-:W-:Y:S01]  /*22f0*/  @!P5 IMAD.IADD R36, R36, 0x1, -R5 ;  /* 0x000000012424d824 */ /* 0x000fe200078e0a05 */
[----:B------:R-:W-:Y:S01]  /*2300*/  USHF.L.U32 UR19, UR19, 0x1, URZ ;  /* 0x0000000113137899 */ /* 0x000fe2000800063f */
[----:B------:R-:W-:Y:S01]  /*2310*/  IMAD.MOV R11, RZ, RZ, -R11 ;  /* 0x000000ffff0b7224 */ /* 0x000fe200078e0a0b */
[----:B------:R-:W-:Y:S01]  /*2320*/  USHF.R.U32.HI UR12, URZ, 0x4, UR58 ;  /* 0x000000043f0c7899 */ /* 0x000fe2000801163a */
[--C-:B------:R-:W-:Y:S01]  /*2330*/  @!P6 IMAD.IADD R10, R10, 0x1, -R5.reuse ;  /* 0x000000010a0ae824 */ /* 0x100fe200078e0a05 */
[C---:B------:R-:W-:Y:S01]  /*2340*/  ISETP.GT.U32.AND P5, PT, R5.reuse, R36, PT ;  /* 0x000000240500720c */ /* 0x040fe20003fa4070 */
[----:B------:R-:W-:Y:S01]  /*2350*/  IMAD R26, R5, R11, R26 ;  /* 0x0000000b051a7224 */ /* 0x000fe200078e021a */
[----:B------:R-:W-:Y:S01]  /*2360*/  USGXT.U32 UR12, UR12, 0xe ;  /* 0x0000000e0c0c789a */ /* 0x000fe20008000000 */
[----:B------:R-:W-:Y:S01]  /*2370*/  IMAD.HI.U32 R11, R9, R42, RZ ;  /* 0x0000002a090b7227 */ /* 0x000fe200078e00ff */
[C---:B------:R-:W-:Y:S01]  /*2380*/  ISETP.GT.U32.AND P6, PT, R5.reuse, R10, PT ;  /* 0x0000000a0500720c */ /* 0x040fe20003fc4070 */
[----:B------:R-:W-:Y:S01]  /*2390*/  ULDC UR61, c[0x0][0x238] ;  /* 0x00008e00003d7ab9 */ /* 0x000fe20000000800 */
[----:B------:R-:W-:Y:S01]  /*23a0*/  ULDC UR60, c[0x0][0x238] ;  /* 0x00008e00003c7ab9 */ /* 0x000fe20000000800 */
[----:B------:R-:W-:Y:S01]  /*23b0*/  @!P4 IMAD.IADD R34, R34, 0x1, -R5 ;  /* 0x000000012222c824 */ /* 0x000fe200078e0a05 */
[----:B------:R-:W-:Y:S01]  /*23c0*/  ISETP.GT.U32.AND P4, PT, R5, R26, PT ;  /* 0x0000001a0500720c */ /* 0x000fe20003f84070 */
[----:B------:R-:W-:Y:S01]  /*23d0*/  @!P1 IMAD.MOV R30, RZ, RZ, -R30 ;  /* 0x000000ffff1e9224 */ /* 0x000fe200078e0a1e */
[----:B------:R-:W-:Y:S01]  /*23e0*/  ISETP.GE.AND P1, PT, R21, RZ, PT ;  /* 0x000000ff1500720c */ /* 0x000fe20003f26270 */
[----:B------:R-:W-:Y:S01]  /*23f0*/  IMAD.MOV R11, RZ, RZ, -R11 ;  /* 0x000000ffff0b7224 */ /* 0x000fe200078e0a0b */
[----:B------:R-:W-:Y:S01]  /*2400*/  LOP3.LUT R21, R19, 0x18, RZ, 0xfc, !PT ;  /* 0x0000001813157812 */ /* 0x000fe200078efcff */
[--C-:B------:R-:W-:Y:S01]  /*2410*/  @!P5 IMAD.IADD R36, R36, 0x1, -R5.reuse ;  /* 0x000000012424d824 */ /* 0x100fe200078e0a05 */
[----:B------:R-:W-:Y:S01]  /*2420*/  ISETP.GE.AND P5, PT, R13, RZ, PT ;  /* 0x000000ff0d00720c */ /* 0x000fe20003fa6270 */
[----:B------:R-:W-:Y:S01]  /*2430*/  IMAD.HI.U32 R13, R9, R46, RZ ;  /* 0x0000002e090d7227 */ /* 0x000fe200078e00ff */
[----:B------:R-:W-:Y:S01]  /*2440*/  IABS R48, R21 ;  /* 0x0000001500307213 */ /* 0x000fe20000000000 */
[----:B------:R-:W-:Y:S01]  /*2450*/  ULDC UR18, c[0x0][0x238] ;  /* 0x00008e0000127ab9 */ /* 0x000fe20000000800 */
[----:B------:R-:W-:Y:S01]  /*2460*/  CS2R R196, SRZ ;  /* 0x0000000000c47805 */ /* 0x000fe2000001ff00 */
[----:B------:R-:W-:Y:S01]  /*2470*/  @!P6 IMAD.IADD R10, R10, 0x1, -R5 ;  /* 0x000000010a0ae824 */ /* 0x000fe200078e0a05 */
[----:B------:R-:W-:Y:S01]  /*2480*/  ISETP.GE.AND P6, PT, R17, RZ, PT ;  /* 0x000000ff1100720c */ /* 0x000fe20003fc6270 */
[----:B------:R-:W-:Y:S01]  /*2490*/  IMAD.MOV R13, RZ, RZ, -R13 ;  /* 0x000000ffff0d7224 */ /* 0x000fe200078e0a0d */
[----:B------:R-:W-:Y:S01]  /*24a0*/  LOP3.LUT R17, R19, 0x12, RZ, 0xfc, !PT ;  /* 0x0000001213117812 */ /* 0x000fe200078efcff */
[----:B------:R-:W-:Y:S01]  /*24b0*/  @!P4 IMAD.IADD R26, R26, 0x1, -R5 ;  /* 0x000000011a1ac824 */ /* 0x000fe200078e0a05 */
[----:B------:R-:W-:Y:S01]  /*24c0*/  CS2R R198, SRZ ;  /* 0x0000000000c67805 */ /* 0x000fe2000001ff00 */
[----:B------:R-:W-:Y:S01]  /*24d0*/  IMAD R42, R5, R11, R42 ;  /* 0x0000000b052a7224 */ /* 0x000fe200078e022a */
[----:B------:R-:W-:Y:S01]  /*24e0*/  LOP3.LUT R11, R19, 0x16, RZ, 0xfc, !PT ;  /* 0x00000016130b7812 */ /* 0x000fe200078efcff */
[C---:B------:R-:W-:Y:S01]  /*24f0*/  IMAD R46, R5.reuse, R13, R46 ;  /* 0x0000000d052e7224 */ /* 0x040fe200078e022e */
[C---:B------:R-:W-:Y:S01]  /*2500*/  ISETP.GT.U32.AND P4, PT, R5.reuse, R26, PT ;  /* 0x0000001a0500720c */ /* 0x040fe20003f84070 */
[----:B------:R-:W-:Y:S01]  /*2510*/  IMAD.MOV.U32 R38, RZ, RZ, R10 ;  /* 0x000000ffff267224 */ /* 0x000fe200078e000a */
[----:B------:R-:W-:Y:S01]  /*2520*/  IABS R50, R11 ;  /* 0x0000000b00327213 */ /* 0x000fe20000000000 */
[----:B------:R-:W-:Y:S01]  /*2530*/  @!P2 IMAD.MOV R36, RZ, RZ, -R36 ;  /* 0x000000ffff24a224 */ /* 0x000fe200078e0a24 */
[----:B------:R-:W-:Y:S01]  /*2540*/  ISETP.GT.U32.AND P2, PT, R5, R42, PT ;  /* 0x0000002a0500720c */ /* 0x000fe20003f44070 */
[----:B------:R-:W-:Y:S01]  /*2550*/  IMAD.HI.U32 R15, R9, R48, RZ ;  /* 0x00000030090f7227 */ /* 0x000fe200078e00ff */
[----:B------:R-:W-:-:S02]  /*2560*/  IABS R54, R17 ;  /* 0x0000001100367213 */ /* 0x000fc40000000000 */
[----:B------:R-:W-:Y:S02]  /*2570*/  CS2R R200, SRZ ;  /* 0x0000000000c87805 */ /* 0x000fe4000001ff00 */
[----:B------:R-:W-:Y:S01]  /*2580*/  CS2R R202, SRZ ;  /* 0x0000000000ca7805 */ /* 0x000fe2000001ff00 */
[----:B------:R-:W-:Y:S01]  /*2590*/  @!P1 IMAD.MOV R38, RZ, RZ, -R38 ;  /* 0x000000ffff269224 */ /* 0x000fe200078e0a26 */
[----:B------:R-:W-:Y:S01]  /*25a0*/  ISETP.GT.U32.AND P1, PT, R5, R46, PT ;  /* 0x0000002e0500720c */ /* 0x000fe20003f24070 */
[----:B------:R-:W-:Y:S01]  /*25b0*/  IMAD.MOV R15, RZ, RZ, -R15 ;  /* 0x000000ffff0f7224 */ /* 0x000fe200078e0a0f */
[----:B------:R-:W-:Y:S01]  /*25c0*/  CS2R R204, SRZ ;  /* 0x0000000000cc7805 */ /* 0x000fe2000001ff00 */
[--C-:B------:R-:W-:Y:S01]  /*25d0*/  @!P4 IMAD.IADD R26, R26, 0x1, -R5.reuse ;  /* 0x000000011a1ac824 */ /* 0x100fe200078e0a05 */
[----:B------:R-:W-:Y:S01]  /*25e0*/  ISETP.GE.AND P4, PT, R11, RZ, PT ;  /* 0x000000ff0b00720c */ /* 0x000fe20003f86270 */
[----:B------:R-:W-:Y:S01]  /*25f0*/  IMAD R48, R5, R15, R48 ;  /* 0x0000000f05307224 */ /* 0x000fe200078e0230 */
[----:B------:R-:W-:Y:S01]  /*2600*/  LOP3.LUT R15, R19, 0x14, RZ, 0xfc, !PT ;  /* 0x00000014130f7812 */ /* 0x000fe200078efcff */
[--C-:B------:R-:W-:Y:S01]  /*2610*/  @!P2 IMAD.IADD R42, R42, 0x1, -R5.reuse ;  /* 0x000000012a2aa824 */ /* 0x100fe200078e0a05 */
[----:B------:R-:W-:Y:S01]  /*2620*/  CS2R R206, SRZ ;  /* 0x0000000000ce7805 */ /* 0x000fe2000001ff00 */
[----:B------:R-:W-:Y:S01]  /*2630*/  IMAD.MOV.U32 R40, RZ, RZ, R26 ;  /* 0x000000ffff287224 */ /* 0x000fe200078e001a */
[----:B------:R-:W-:Y:S01]  /*2640*/  ISETP.GT.U32.AND P2, PT, R5, R48, PT ;  /* 0x000000300500720c */ /* 0x000fe20003f44070 */
[----:B------:R-:W-:Y:S01]  /*2650*/  @!P3 IMAD.MOV R34, RZ, RZ, -R34 ;  /* 0x000000ffff22b224 */ /* 0x000fe200078e0a22 */
[----:B------:R-:W-:Y:S01]  /*2660*/  IABS R52, R15 ;  /* 0x0000000f00347213 */ /* 0x000fe20000000000 */
[----:B------:R-:W-:Y:S01]  /*2670*/  @!P1 IMAD.IADD R46, R46, 0x1, -R5 ;  /* 0x000000012e2e9824 */ /* 0x000fe200078e0a05 */
[----:B------:R-:W-:Y:S01]  /*2680*/  ISETP.GE.AND P3, PT, R21, RZ, PT ;  /* 0x000000ff1500720c */ /* 0x000fe20003f66270 */
[----:B------:R-:W-:Y:S01]  /*2690*/  @!P0 IMAD.MOV R40, RZ, RZ, -R40 ;  /* 0x000000ffff288224 */ /* 0x000fe200078e0a28 */
[----:B------:R-:W-:Y:S01]  /*26a0*/  LOP3.LUT R21, R19, 0x10, RZ, 0xfc, !PT ;  /* 0x0000001013157812 */ /* 0x000fe200078efcff */
[----:B------:R-:W-:Y:S01]  /*26b0*/  IMAD.HI.U32 R11, R9, R52, RZ ;  /* 0x00000034090b7227 */ /* 0x000fe200078e00ff */
[----:B------:R-:W-:-:S02]  /*26c0*/  ISETP.GT.U32.AND P0, PT, R5, R46, PT ;  /* 0x0000002e0500720c */ /* 0x000fc40003f04070 */
[----:B------:R-:W-:Y:S02]  /*26d0*/  CS2R R208, SRZ ;  /* 0x0000000000d07805 */ /* 0x000fe4000001ff00 */
[----:B------:R-:W-:Y:S01]  /*26e0*/  IABS R56, R21 ;  /* 0x0000001500387213 */ /* 0x000fe20000000000 */
[----:B------:R-:W-:Y:S01]  /*26f0*/  IMAD.MOV R11, RZ, RZ, -R11 ;  /* 0x000000ffff0b7224 */ /* 0x000fe200078e0a0b */
[----:B------:R-:W-:Y:S01]  /*2700*/  ISETP.GT.U32.AND P1, PT, R5, R42, PT ;  /* 0x0000002a0500720c */ /* 0x000fe20003f24070 */
[----:B------:R-:W-:Y:S01]  /*2710*/  @!P2 IMAD.IADD R48, R48, 0x1, -R5 ;  /* 0x000000013030a824 */ /* 0x000fe200078e0a05 */
[----:B------:R-:W-:Y:S01]  /*2720*/  CS2R R210, SRZ ;  /* 0x0000000000d27805 */ /* 0x000fe2000001ff00 */
[----:B------:R-:W-:Y:S01]  /*2730*/  IMAD.HI.U32 R10, R9, R50, RZ ;  /* 0x00000032090a7227 */ /* 0x000fe200078e00ff */
[----:B------:R-:W-:Y:S02]  /*2740*/  CS2R R212, SRZ ;  /* 0x0000000000d47805 */ /* 0x000fe4000001ff00 */
[----:B------:R-:W-:-:S02]  /*2750*/  CS2R R214, SRZ ;  /* 0x0000000000d67805 */ /* 0x000fc4000001ff00 */
[C---:B------:R-:W-:Y:S01]  /*2760*/  ISETP.GT.U32.AND P2, PT, R5.reuse, R48, PT ;  /* 0x000000300500720c */ /* 0x040fe20003f44070 */
[----:B------:R-:W-:Y:S01]  /*2770*/  IMAD R52, R5, R11, R52 ;  /* 0x0000000b05347224 */ /* 0x000fe200078e0234 */
[----:B------:R-:W-:Y:S01]  /*2780*/  CS2R R152, SRZ ;  /* 0x0000000000987805 */ /* 0x000fe2000001ff00 */
[----:B------:R-:W-:Y:S01]  /*2790*/  IMAD.MOV R13, RZ, RZ, -R10 ;  /* 0x000000ffff0d7224 */ /* 0x000fe200078e0a0a */
[----:B------:R-:W-:Y:S01]  /*27a0*/  CS2R R154, SRZ ;  /* 0x00000000009a7805 */ /* 0x000fe2000001ff00 */
[----:B------:R-:W-:Y:S01]  /*27b0*/  IMAD.HI.U32 R10, R9, R54, RZ ;  /* 0x00000036090a7227 */ /* 0x000fe200078e00ff */
[----:B------:R-:W-:Y:S02]  /*27c0*/  CS2R R156, SRZ ;  /* 0x00000000009c7805 */ /* 0x000fe4000001ff00 */
[----:B------:R-:W-:Y:S02]  /*27d0*/  CS2R R158, SRZ ;  /* 0x00000000009e7805 */ /* 0x000fe4000001ff00 */
[----:B------:R-:W-:Y:S01]  /*27e0*/  CS2R R160, SRZ ;  /* 0x0000000000a07805 */ /* 0x000fe2000001ff00 */
[----:B------:R-:W-:Y:S01]  /*27f0*/  @!P0 IMAD.IADD R46, R46, 0x1, -R5 ;  /* 0x000000012e2e8824 */ /* 0x000fe200078e0a05 */
[----:B------:R-:W-:Y:S01]  /*2800*/  ISETP.GT.U32.AND P0, PT, R5, R52, PT ;  /* 0x000000340500720c */ /* 0x000fe20003f04070 */
[----:B------:R-:W-:Y:S01]  /*2810*/  IMAD.HI.U32 R11, R9, R56, RZ ;  /* 0x00000038090b7227 */ /* 0x000fe200078e00ff */
[----:B------:R-:W-:-:S02]  /*2820*/  CS2R R162, SRZ ;  /* 0x0000000000a27805 */ /* 0x000fc4000001ff00 */
[----:B------:R-:W-:Y:S02]  /*2830*/  CS2R R164, SRZ ;  /* 0x0000000000a47805 */ /* 0x000fe4000001ff00 */
[----:B------:R-:W-:Y:S01]  /*2840*/  CS2R R166, SRZ ;  /* 0x0000000000a67805 */ /* 0x000fe2000001ff00 */
[----:B------:R-:W-:Y:S01]  /*2850*/  IMAD.MOV R10, RZ, RZ, -R10 ;  /* 0x000000ffff0a7224 */ /* 0x000fe200078e0a0a */
[----:B------:R-:W-:Y:S01]  /*2860*/  CS2R R168, SRZ ;  /* 0x0000000000a87805 */ /* 0x000fe2000001ff00 */
[----:B------:R-:W-:Y:S01]  /*2870*/  IMAD.MOV R11, RZ, RZ, -R11 ;  /* 0x000000ffff0b7224 */ /* 0x000fe200078e0a0b */
[----:B------:R-:W-:Y:S01]  /*2880*/  CS2R R170, SRZ ;  /* 0x0000000000aa7805 */ /* 0x000fe2000001ff00 */
[C---:B------:R-:W-:Y:S01]  /*2890*/  IMAD R54, R5.reuse, R10, R54 ;  /* 0x0000000a05367224 */ /* 0x040fe200078e0236 */
[----:B------:R-:W-:Y:S01]  /*28a0*/  CS2R R172, SRZ ;  /* 0x0000000000ac7805 */ /* 0x000fe2000001ff00 */
[C---:B------:R-:W-:Y:S01]  /*28b0*/  IMAD R56, R5.reuse, R11, R56 ;  /* 0x0000000b05387224 */ /* 0x040fe200078e0238 */
[----:B------:R-:W-:Y:S01]  /*28c0*/  CS2R R174, SRZ ;  /* 0x0000000000ae7805 */ /* 0x000fe2000001ff00 */
[--C-:B------:R-:W-:Y:S01]  /*28d0*/  @!P2 IMAD.IADD R48, R48, 0x1, -R5.reuse ;  /* 0x000000013030a824 */ /* 0x100fe200078e0a05 */
[C---:B------:R-:W-:Y:S01]  /*28e0*/  ISETP.GT.U32.AND P2, PT, R5.reuse, R54, PT ;  /* 0x000000360500720c */ /* 0x040fe20003f44070 */
[----:B------:R-:W-:Y:S01]  /*28f0*/  @!P0 IMAD.IADD R52, R52, 0x1, -R5 ;  /* 0x0000000134348824 */ /* 0x000fe200078e0a05 */
[C---:B------:R-:W-:Y:S01]  /*2900*/  ISETP.GT.U32.AND P0, PT, R5.reuse, R56, PT ;  /* 0x000000380500720c */ /* 0x040fe20003f04070 */
[----:B------:R-:W-:Y:S01]  /*2910*/  IMAD R50, R5, R13, R50 ;  /* 0x0000000d05327224 */ /* 0x000fe200078e0232 */
[----:B------:R-:W-:Y:S01]  /*2920*/  LOP3.LUT R13, R19, 0xc, RZ, 0xfc, !PT ;  /* 0x0000000c130d7812 */ /* 0x000fe200078efcff */
[----:B------:R-:W-:Y:S01]  /*2930*/  IMAD.HI.U32 R11, R9, R62, RZ ;  /* 0x0000003e090b7227 */ /* 0x000fe200078e00ff */
[----:B------:R-:W-:-:S02]  /*2940*/  CS2R R176, SRZ ;  /* 0x0000000000b07805 */ /* 0x000fc4000001ff00 */
[----:B------:R-:W-:Y:S02]  /*2950*/  CS2R R178, SRZ ;  /* 0x0000000000b27805 */ /* 0x000fe4000001ff00 */
[----:B------:R-:W-:Y:S01]  /*2960*/  IABS R60, R13 ;  /* 0x0000000d003c7213 */ /* 0x000fe20000000000 */
[----:B------:R-:W-:Y:S01]  /*2970*/  IMAD.MOV R11, RZ, RZ, -R11 ;  /* 0x000000ffff0b7224 */ /* 0x000fe200078e0a0b */
[----:B------:R-:W-:Y:S01]  /*2980*/  CS2R R180, SRZ ;  /* 0x0000000000b47805 */ /* 0x000fe2000001ff00 */
[--C-:B------:R-:W-:Y:S01]  /*2990*/  @!P1 IMAD.IADD R42, R42, 0x1, -R5.reuse ;  /* 0x000000012a2a9824 */ /* 0x100fe200078e0a05 */
[----:B------:R-:W-:Y:S01]  /*29a0*/  ISETP.GT.U32.AND P1, PT, R5, R50, PT ;  /* 0x000000320500720c */ /* 0x000fe20003f24070 */
[--C-:B------:R-:W-:Y:S01]  /*29b0*/  @!P2 IMAD.IADD R54, R54, 0x1, -R5.reuse ;  /* 0x000000013636a824 */ /* 0x100fe200078e0a05 */
[----:B------:R-:W-:Y:S01]  /*29c0*/  CS2R R182, SRZ ;  /* 0x0000000000b67805 */ /* 0x000fe2000001ff00 */
[----:B------:R-:W-:Y:S01]  /*29d0*/  @!P0 IMAD.IADD R56, R56, 0x1, -R5 ;  /* 0x0000000138388824 */ /* 0x000fe200078e0a05 */
[----:B------:R-:W-:Y:S01]  /*29e0*/  CS2R R120, SRZ ;  /* 0x0000000000787805 */ /* 0x000fe2000001ff00 */
[----:B------:R-:W-:Y:S01]  /*29f0*/  IMAD.HI.U32 R10, R9, R60, RZ ;  /* 0x0000003c090a7227 */ /* 0x000fe200078e00ff */
[----:B------:R-:W-:-:S02]  /*2a00*/  ISETP.GT.U32.AND P0, PT, R5, R54, PT ;  /* 0x000000360500720c */ /* 0x000fc40003f04070 */
[----:B------:R-:W-:Y:S02]  /*2a10*/  CS2R R122, SRZ ;  /* 0x00000000007a7805 */ /* 0x000fe4000001ff00 */
[----:B------:R-:W-:Y:S01]  /*2a20*/  CS2R R124, SRZ ;  /* 0x00000000007c7805 */ /* 0x000fe2000001ff00 */
[----:B------:R-:W-:Y:S01]  /*2a30*/  IMAD R62, R5, R11, R62 ;  /* 0x0000000b053e7224 */ /* 0x000fe200078e023e */
[----:B------:R-:W-:Y:S01]  /*2a40*/  CS2R R126, SRZ ;  /* 0x00000000007e7805 */ /* 0x000fe2000001ff00 */
[----:B------:R-:W-:Y:S01]  /*2a50*/  IMAD.MOV R10, RZ, RZ, -R10 ;  /* 0x000000ffff0a7224 */ /* 0x000fe200078e0a0a */
[----:B------:R-:W-:Y:S01]  /*2a60*/  CS2R R128, SRZ ;  /* 0x0000000000807805 */ /* 0x000fe2000001ff00 */
[----:B------:R-:W-:Y:S01]  /*2a70*/  @!P1 IMAD.IADD R50, R50, 0x1, -R5 ;  /* 0x0000000132329824 */ /* 0x000fe200078e0a05 */
[----:B------:R-:W-:Y:S01]  /*2a80*/  ISETP.GE.AND P1, PT, R15, RZ, PT ;  /* 0x000000ff0f00720c */ /* 0x000fe20003f26270 */
[----:B------:R-:W-:Y:S01]  /*2a90*/  IMAD R60, R5, R10, R60 ;  /* 0x0000000a053c7224 */ /* 0x000fe200078e023c */
[----:B------:R-:W-:Y:S01]  /*2aa0*/  LEA.HI R15, R4, R23, RZ, 0x1a ;  /* 0x00000017040f7211 */ /* 0x000fe200078fd0ff */
[----:B------:R-:W-:Y:S01]  /*2ab0*/  IMAD.HI.U32 R10, R9, R64, RZ ;  /* 0x00000040090a7227 */ /* 0x000fe200078e00ff */
[----:B------:R-:W-:-:S02]  /*2ac0*/  ISETP.GT.U32.AND P2, PT, R5, R50, PT ;  /* 0x000000320500720c */ /* 0x000fc40003f44070 */
[----:B------:R-:W-:Y:S02]  /*2ad0*/  CS2R R130, SRZ ;  /* 0x0000000000827805 */ /* 0x000fe4000001ff00 */
[----:B------:R-:W-:Y:S01]  /*2ae0*/  CS2R R132, SRZ ;  /* 0x0000000000847805 */ /* 0x000fe2000001ff00 */
[----:B------:R-:W-:Y:S01]  /*2af0*/  @!P0 IMAD.IADD R54, R54, 0x1, -R5 ;  /* 0x0000000136368824 */ /* 0x000fe200078e0a05 */
[----:B------:R-:W-:Y:S01]  /*2b00*/  ISETP.GT.U32.AND P0, PT, R5, R62, PT ;  /* 0x0000003e0500720c */ /* 0x000fe20003f04070 */
[----:B------:R-:W-:Y:S01]  /*2b10*/  IMAD.MOV R11, RZ, RZ, -R10 ;  /* 0x000000ffff0b7224 */ /* 0x000fe200078e0a0a */
[----:B------:R-:W-:Y:S01]  /*2b20*/  CS2R R134, SRZ ;  /* 0x0000000000867805 */ /* 0x000fe2000001ff00 */
[----:B------:R-:W-:Y:S01]  /*2b30*/  IMAD.HI.U32 R10, R9, R66, RZ ;  /* 0x00000042090a7227 */ /* 0x000fe200078e00ff */
[----:B------:R-:W-:Y:S02]  /*2b40*/  CS2R R136, SRZ ;  /* 0x0000000000887805 */ /* 0x000fe4000001ff00 */
[----:B------:R-:W-:-:S02]  /*2b50*/  CS2R R138, SRZ ;  /* 0x00000000008a7805 */ /* 0x000fc4000001ff00 */
[----:B------:R-:W-:Y:S01]  /*2b60*/  CS2R R140, SRZ ;  /* 0x00000000008c7805 */ /* 0x000fe2000001ff00 */
[C---:B------:R-:W-:Y:S01]  /*2b70*/  IMAD R64, R5.reuse, R11, R64 ;  /* 0x0000000b05407224 */ /* 0x040fe200078e0240 */
[----:B------:R-:W-:Y:S01]  /*2b80*/  CS2R R142, SRZ ;  /* 0x00000000008e7805 */ /* 0x000fe2000001ff00 */
[----:B------:R-:W-:Y:S01]  /*2b90*/  IMAD.MOV R10, RZ, RZ, -R10 ;  /* 0x000000ffff0a7224 */ /* 0x000fe200078e0a0a */
[----:B------:R-:W-:Y:S01]  /*2ba0*/  CS2R R144, SRZ ;  /* 0x0000000000907805 */ /* 0x000fe2000001ff00 */
[----:B------:R-:W-:Y:S01]  /*2bb0*/  IMAD.MOV.U32 R44, RZ, RZ, R42 ;  /* 0x000000ffff2c7224 */ /* 0x000fe200078e002a */
[----:B------:R-:W-:Y:S01]  /*2bc0*/  CS2R R146, SRZ ;  /* 0x0000000000927805 */ /* 0x000fe2000001ff00 */
[----:B------:R-:W-:Y:S01]  /*2bd0*/  @!P0 IMAD.IADD R62, R62, 0x1, -R5 ;  /* 0x000000013e3e8824 */ /* 0x000fe200078e0a05 */
[C---:B------:R-:W-:Y:S01]  /*2be0*/  ISETP.GT.U32.AND P0, PT, R5.reuse, R64, PT ;  /* 0x000000400500720c */ /* 0x040fe20003f04070 */
[----:B------:R-:W-:Y:S01]  /*2bf0*/  IMAD R66, R5, R10, R66 ;  /* 0x0000000a05427224 */ /* 0x000fe200078e0242 */
[----:B------:R-:W-:Y:S01]  /*2c00*/  CS2R R148, SRZ ;  /* 0x0000000000947805 */ /* 0x000fe2000001ff00 */
[----:B------:R-:W-:Y:S01]  /*2c10*/  IMAD.HI.U32 R11, R9, R68, RZ ;  /* 0x00000044090b7227 */ /* 0x000fe200078e00ff */
[----:B------:R-:W-:-:S02]  /*2c20*/  CS2R R150, SRZ ;  /* 0x0000000000967805 */ /* 0x000fc4000001ff00 */
[----:B------:R-:W-:Y:S02]  /*2c30*/  CS2R R88, SRZ ;  /* 0x0000000000587805 */ /* 0x000fe4000001ff00 */
[----:B------:R-:W-:Y:S01]  /*2c40*/  CS2R R90, SRZ ;  /* 0x00000000005a7805 */ /* 0x000fe2000001ff00 */
[----:B------:R-:W-:Y:S01]  /*2c50*/  @!P5 IMAD.MOV R44, RZ, RZ, -R44 ;  /* 0x000000ffff2cd224 */ /* 0x000fe200078e0a2c */
[C---:B------:R-:W-:Y:S01]  /*2c60*/  ISETP.GT.U32.AND P5, PT, R5.reuse, R52, PT ;  /* 0x000000340500720c */ /* 0x040fe20003fa4070 */
[----:B------:R-:W-:Y:S01]  /*2c70*/  IMAD.MOV R11, RZ, RZ, -R11 ;  /* 0x000000ffff0b7224 */ /* 0x000fe200078e0a0b */
[----:B------:R-:W-:Y:S01]  /*2c80*/  CS2R R92, SRZ ;  /* 0x00000000005c7805 */ /* 0x000fe2000001ff00 */
[--C-:B------:R-:W-:Y:S01]  /*2c90*/  @!P2 IMAD.IADD R50, R50, 0x1, -R5.reuse ;  /* 0x000000013232a824 */ /* 0x100fe200078e0a05 */
[C---:B------:R-:W-:Y:S01]  /*2ca0*/  ISETP.GT.U32.AND P2, PT, R5.reuse, R60, PT ;  /* 0x0000003c0500720c */ /* 0x040fe20003f44070 */
[--C-:B------:R-:W-:Y:S01]  /*2cb0*/  @!P0 IMAD.IADD R64, R64, 0x1, -R5.reuse ;  /* 0x0000000140408824 */ /* 0x100fe200078e0a05 */
[C---:B------:R-:W-:Y:S01]  /*2cc0*/  ISETP.GT.U32.AND P0, PT, R5.reuse, R66, PT ;  /* 0x000000420500720c */ /* 0x040fe20003f04070 */
[----:B------:R-:W-:Y:S01]  /*2cd0*/  IMAD R68, R5, R11, R68 ;  /* 0x0000000b05447224 */ /* 0x000fe200078e0244 */
[----:B------:R-:W-:Y:S01]  /*2ce0*/  CS2R R94, SRZ ;  /* 0x00000000005e7805 */ /* 0x000fe2000001ff00 */
[----:B------:R-:W-:Y:S01]  /*2cf0*/  VIADD R23, R15, 0x3e ;  /* 0x0000003e0f177836 */ /* 0x000fe20000000000 */
[----:B------:R-:W-:Y:S01]  /*2d00*/  CS2R R96, SRZ ;  /* 0x0000000000607805 */ /* 0x000fe2000001ff00 */
[----:B------:R-:W-:Y:S01]  /*2d10*/  @!P6 IMAD.MOV R46, RZ, RZ, -R46 ;  /* 0x000000ffff2ee224 */ /* 0x000fe200078e0a2e */
[----:B------:R-:W-:Y:S01]  /*2d20*/  ISETP.GT.U32.AND P6, PT, R5, R56, PT ;  /* 0x000000380500720c */ /* 0x000fe20003fc4070 */
[C---:B------:R-:W-:Y:S01]  /*2d30*/  VIADD R25, R15.reuse, 0x2e ;  /* 0x0000002e0f197836 */ /* 0x040fe20000000000 */
[----:B------:R-:W-:Y:S01]  /*2d40*/  IABS R26, R23 ;  /* 0x00000017001a7213 */ /* 0x000fe20000000000 */
[C---:B------:R-:W-:Y:S01]  /*2d50*/  VIADD R27, R15.reuse, 0x1e ;  /* 0x0000001e0f1b7836 */ /* 0x040fe20000000000 */
[----:B------:R-:W-:Y:S01]  /*2d60*/  CS2R R98, SRZ ;  /* 0x0000000000627805 */ /* 0x000fe2000001ff00 */
[----:B------:R-:W-:Y:S01]  /*2d70*/  VIADD R15, R15, 0xe ;  /* 0x0000000e0f0f7836 */ /* 0x000fe20000000000 */
[----:B------:R-:W-:Y:S01]  /*2d80*/  IABS R42, R25 ;  /* 0x00000019002a7213 */ /* 0x000fe20000000000 */
[--C-:B------:R-:W-:Y:S01]  /*2d90*/  @!P0 IMAD.IADD R66, R66, 0x1, -R5.reuse ;  /* 0x0000000142428824 */ /* 0x100fe200078e0a05 */
[----:B------:R-:W-:Y:S01]  /*2da0*/  ISETP.GT.U32.AND P0, PT, R5, R68, PT ;  /* 0x000000440500720c */ /* 0x000fe20003f04070 */
[--C-:B------:R-:W-:Y:S01]  /*2db0*/  @!P5 IMAD.IADD R52, R52, 0x1, -R5.reuse ;  /* 0x000000013434d824 */ /* 0x100fe200078e0a05 */
[----:B------:R-:W-:Y:S01]  /*2dc0*/  IABS R58, R27 ;  /* 0x0000001b003a7213 */ /* 0x000fe20000000000 */
[----:B------:R-:W-:Y:S01]  /*2dd0*/  @!P2 IMAD.IADD R60, R60, 0x1, -R5 ;  /* 0x000000013c3ca824 */ /* 0x000fe200078e0a05 */
[----:B------:R-:W-:Y:S01]  /*2de0*/  IABS R70, R15 ;  /* 0x0000000f00467213 */ /* 0x000fe20000000000 */
[----:B------:R-:W-:Y:S01]  /*2df0*/  IMAD.HI.U32 R10, R9, R26, RZ ;  /* 0x0000001a090a7227 */ /* 0x000fe200078e00ff */
[----:B------:R-:W-:-:S02]  /*2e00*/  ISETP.GE.AND P2, PT, R13, RZ, PT ;  /* 0x000000ff0d00720c */ /* 0x000fc40003f46270 */
[----:B------:R-:W-:Y:S02]  /*2e10*/  CS2R R100, SRZ ;  /* 0x0000000000647805 */ /* 0x000fe4000001ff00 */
[----:B------:R-:W-:Y:S01]  /*2e20*/  ISETP.GE.AND P5, PT, R17, RZ, PT ;  /* 0x000000ff1100720c */ /* 0x000fe20003fa6270 */
[----:B------:R-:W-:Y:S01]  /*2e30*/  IMAD.HI.U32 R11, R9, R42, RZ ;  /* 0x0000002a090b7227 */ /* 0x000fe200078e00ff */
[----:B------:R-:W-:Y:S02]  /*2e40*/  CS2R R102, SRZ ;  /* 0x0000000000667805 */ /* 0x000fe4000001ff00 */
[----:B------:R-:W-:Y:S02]  /*2e50*/  CS2R R104, SRZ ;  /* 0x0000000000687805 */ /* 0x000fe4000001ff00 */
[----:B------:R-:W-:Y:S01]  /*2e60*/  CS2R R106, SRZ ;  /* 0x00000000006a7805 */ /* 0x000fe2000001ff00 */
[----:B------:R-:W-:Y:S01]  /*2e70*/  @!P1 IMAD.MOV R52, RZ, RZ, -R52 ;  /* 0x000000ffff349224 */ /* 0x000fe200078e0a34 */
[----:B------:R-:W-:Y:S01]  /*2e80*/  ISETP.GT.U32.AND P1, PT, R5, R64, PT ;  /* 0x000000400500720c */ /* 0x000fe20003f24070 */
[----:B------:R-:W-:Y:S01]  /*2e90*/  IMAD.HI.U32 R13, R9, R58, RZ ;  /* 0x0000003a090d7227 */ /* 0x000fe200078e00ff */
[----:B------:R-:W-:-:S02]  /*2ea0*/  CS2R R108, SRZ ;  /* 0x00000000006c7805 */ /* 0x000fc4000001ff00 */
[----:B------:R-:W-:Y:S02]  /*2eb0*/  CS2R R110, SRZ ;  /* 0x00000000006e7805 */ /* 0x000fe4000001ff00 */
[----:B------:R-:W-:Y:S01]  /*2ec0*/  CS2R R112, SRZ ;  /* 0x0000000000707805 */ /* 0x000fe2000001ff00 */
[----:B------:R-:W-:Y:S01]  /*2ed0*/  IMAD.HI.U32 R17, R9, R70, RZ ;  /* 0x0000004609117227 */ /* 0x000fe200078e00ff */
[----:B------:R-:W-:Y:S02]  /*2ee0*/  CS2R R114, SRZ ;  /* 0x0000000000727805 */ /* 0x000fe4000001ff00 */
[----:B------:R-:W-:Y:S02]  /*2ef0*/  CS2R R116, SRZ ;  /* 0x0000000000747805 */ /* 0x000fe4000001ff00 */
[----:B------:R-:W-:Y:S01]  /*2f00*/  CS2R R118, SRZ ;  /* 0x0000000000767805 */ /* 0x000fe2000001ff00 */
[----:B------:R-:W-:Y:S01]  /*2f10*/  IMAD.MOV R10, RZ, RZ, -R10 ;  /* 0x000000ffff0a7224 */ /* 0x000fe200078e0a0a */
[----:B------:R-:W-:Y:S01]  /*2f20*/  CS2R R74, SRZ ;  /* 0x00000000004a7805 */ /* 0x000fe2000001ff00 */
[----:B------:R-:W-:Y:S01]  /*2f30*/  @!P6 IMAD.IADD R56, R56, 0x1, -R5 ;  /* 0x000000013838e824 */ /* 0x000fe200078e0a05 */
[----:B------:R-:W-:Y:S01]  /*2f40*/  ISETP.GE.AND P6, PT, R21, RZ, PT ;  /* 0x000000ff1500720c */ /* 0x000fe20003fc6270 */
[----:B------:R-:W-:Y:S01]  /*2f50*/  IMAD.MOV R11, RZ, RZ, -R11 ;  /* 0x000000ffff0b7224 */ /* 0x000fe200078e0a0b */
[----:B------:R-:W-:Y:S01]  /*2f60*/  IABS R21, R37 ;  /* 0x0000002500157213 */ /* 0x000fe20000000000 */
[----:B------:R-:W-:Y:S01]  /*2f70*/  @!P0 IMAD.IADD R68, R68, 0x1, -R5 ;  /* 0x0000000144448824 */ /* 0x000fe200078e0a05 */
[C---:B------:R-:W-:Y:S01]  /*2f80*/  ISETP.GT.U32.AND P0, PT, R5.reuse, R60, PT ;  /* 0x0000003c0500720c */ /* 0x040fe20003f04070 */
[----:B------:R-:W-:Y:S01]  /*2f90*/  IMAD.MOV R13, RZ, RZ, -R13 ;  /* 0x000000ffff0d7224 */ /* 0x000fe200078e0a0d */
[----:B------:R-:W-:Y:S01]  /*2fa0*/  CS2R R76, SRZ ;  /* 0x00000000004c7805 */ /* 0x000fe2000001ff00 */
[----:B------:R-:W-:Y:S01]  /*2fb0*/  IMAD.MOV R17, RZ, RZ, -R17 ;  /* 0x000000ffff117224 */ /* 0x000fe200078e0a11 */
[----:B------:R-:W-:Y:S01]  /*2fc0*/  CS2R R78, SRZ ;  /* 0x00000000004e7805 */ /* 0x000fe2000001ff00 */
[C---:B------:R-:W-:Y:S01]  /*2fd0*/  IMAD R10, R5.reuse, R10, R26 ;  /* 0x0000000a050a7224 */ /* 0x040fe200078e021a */
[----:B------:R-:W-:Y:S01]  /*2fe0*/  CS2R R80, SRZ ;  /* 0x0000000000507805 */ /* 0x000fe2000001ff00 */
[----:B------:R-:W-:Y:S01]  /*2ff0*/  @!P3 IMAD.MOV R48, RZ, RZ, -R48 ;  /* 0x000000ffff30b224 */ /* 0x000fe200078e0a30 */
[C---:B------:R-:W-:Y:S01]  /*3000*/  ISETP.GT.U32.AND P3, PT, R5.reuse, R62, PT ;  /* 0x0000003e0500720c */ /* 0x040fe20003f64070 */
[C---:B------:R-:W-:Y:S01]  /*3010*/  IMAD R26, R5.reuse, R11, R42 ;  /* 0x0000000b051a7224 */ /* 0x040fe200078e022a */
[----:B------:R-:W-:Y:S01]  /*3020*/  CS2R R82, SRZ ;  /* 0x0000000000527805 */ /* 0x000fe2000001ff00 */
[C---:B------:R-:W-:Y:S01]  /*3030*/  IMAD R42, R5.reuse, R13, R58 ;  /* 0x0000000d052a7224 */ /* 0x040fe200078e023a */
[----:B------:R-:W-:Y:S01]  /*3040*/  CS2R R84, SRZ ;  /* 0x0000000000547805 */ /* 0x000fe2000001ff00 */
[----:B------:R-:W-:Y:S01]  /*3050*/  IMAD R58, R5, R17, R70 ;  /* 0x00000011053a7224 */ /* 0x000fe200078e0246 */
[----:B------:R-:W-:Y:S01]  /*3060*/  CS2R R86, SRZ ;  /* 0x0000000000567805 */ /* 0x000fe2000001ff00 */
[----:B------:R-:W-:-:S02]  /*3070*/  IMAD.MOV.U32 R70, RZ, RZ, R21 ;  /* 0x000000ffff467224 */ /* 0x000fc400078e0015 */
[----:B------:R-:W-:Y:S01]  /*3080*/  @!P4 IMAD.MOV R50, RZ, RZ, -R50 ;  /* 0x000000ffff32c224 */ /* 0x000fe200078e0a32 */
[C---:B------:R-:W-:Y:S01]  /*3090*/  ISETP.GT.U32.AND P4, PT, R5.reuse, R66, PT ;  /* 0x000000420500720c */ /* 0x040fe20003f84070 */
[----:B------:R-:W-:Y:S01]  /*30a0*/  @!P1 IMAD.IADD R64, R64, 0x1, -R5 ;  /* 0x0000000140409824 */ /* 0x000fe200078e0a05 */
[----:B------:R-:W-:Y:S01]  /*30b0*/  ISETP.GT.U32.AND P1, PT, R5, R58, PT ;  /* 0x0000003a0500720c */ /* 0x000fe20003f24070 */
[----:B------:R-:W-:-:S04]  /*30c0*/  IMAD.HI.U32 R11, R9, R72, RZ ;  /* 0x00000048090b7227 */ /* 0x000fc800078e00ff */
[----:B------:R-:W-:-:S04]  /*30d0*/  IMAD.HI.U32 R9, R9, R70, RZ ;  /* 0x0000004609097227 */ /* 0x000fc800078e00ff */
[----:B------:R-:W-:Y:S01]  /*30e0*/  @!P5 IMAD.MOV R54, RZ, RZ, -R54 ;  /* 0x000000ffff36d224 */ /* 0x000fe200078e0a36 */
[C---:B------:R-:W-:Y:S01]  /*30f0*/  ISETP.GT.U32.AND P5, PT, R5.reuse, R68, PT ;  /* 0x000000440500720c */ /* 0x040fe20003fa4070 */
[----:B------:R-:W-:Y:S01]  /*3100*/  @!P6 IMAD.MOV R56, RZ, RZ, -R56 ;  /* 0x000000ffff38e224 */ /* 0x000fe200078e0a38 */
[C---:B------:R-:W-:Y:S01]  /*3110*/  ISETP.GT.U32.AND P6, PT, R5.reuse, R10, PT ;  /* 0x0000000a0500720c */ /* 0x040fe20003fc4070 */
[----:B------:R-:W-:Y:S01]  /*3120*/  @!P0 IMAD.IADD R60, R60, 0x1, -R5 ;  /* 0x000000013c3c8824 */ /* 0x000fe200078e0a05 */
[C---:B------:R-:W-:Y:S01]  /*3130*/  ISETP.GT.U32.AND P0, PT, R5.reuse, R26, PT ;  /* 0x0000001a0500720c */ /* 0x040fe20003f04070 */
[----:B------:R-:W-:Y:S02]  /*3140*/  IMAD.MOV R11, RZ, RZ, -R11 ;  /* 0x000000ffff0b7224 */ /* 0x000fe400078e0a0b */
[----:B------:R-:W-:Y:S02]  /*3150*/  IMAD.MOV R9, RZ, RZ, -R9 ;  /* 0x000000ffff097224 */ /* 0x000fe400078e0a09 */
[----:B------:R-:W-:Y:S01]  /*3160*/  @!P3 IMAD.IADD R62, R62, 0x1, -R5 ;  /* 0x000000013e3eb824 */ /* 0x000fe200078e0a05 */
[C---:B------:R-:W-:Y:S01]  /*3170*/  ISETP.GT.U32.AND P3, PT, R5.reuse, R42, PT ;  /* 0x0000002a0500720c */ /* 0x040fe20003f64070 */
[----:B------:R-:W-:-:S02]  /*3180*/  IMAD R72, R5, R11, R72 ;  /* 0x0000000b05487224 */ /* 0x000fc400078e0248 */
[C---:B------:R-:W-:Y:S02]  /*3190*/  IMAD R70, R5.reuse, R9, R70 ;  /* 0x0000000905467224 */ /* 0x040fe400078e0246 */
[--C-:B------:R-:W-:Y:S01]  /*31a0*/  @!P4 IMAD.IADD R66, R66, 0x1, -R5.reuse ;  /* 0x000000014242c824 */ /* 0x100fe200078e0a05 */
[C---:B------:R-:W-:Y:S01]  /*31b0*/  ISETP.GT.U32.AND P4, PT, R5.reuse, R72, PT ;  /* 0x000000480500720c */ /* 0x040fe20003f84070 */
[--C-:B------:R-:W-:Y:S01]  /*31c0*/  @!P1 IMAD.IADD R58, R58, 0x1, -R5.reuse ;  /* 0x000000013a3a9824 */ /* 0x100fe200078e0a05 */
[----:B------:R-:W-:Y:S01]  /*31d0*/  ISETP.GT.U32.AND P1, PT, R5, R70, PT ;  /* 0x000000460500720c */ /* 0x000fe20003f24070 */
[--C-:B------:R-:W-:Y:S01]  /*31e0*/  @!P5 IMAD.IADD R68, R68, 0x1, -R5.reuse ;  /* 0x000000014444d824 */ /* 0x100fe200078e0a05 */
[----:B------:R-:W-:Y:S01]  /*31f0*/  ISETP.GE.AND P5, PT, R29, RZ, PT ;  /* 0x000000ff1d00720c */ /* 0x000fe20003fa6270 */
[--C-:B------:R-:W-:Y:S01]  /*3200*/  @!P6 IMAD.IADD R10, R10, 0x1, -R5.reuse ;  /* 0x000000010a0ae824 */ /* 0x100fe200078e0a05 */
[----:B------:R-:W-:Y:S01]  /*3210*/  ISETP.GE.AND P6, PT, R31, RZ, PT ;  /* 0x000000ff1f00720c */ /* 0x000fe20003fc6270 */
[--C-:B------:R-:W-:Y:S01]  /*3220*/  @!P0 IMAD.IADD R26, R26, 0x1, -R5.reuse ;  /* 0x000000011a1a8824 */ /* 0x100fe200078e0a05 */
[----:B------:R-:W-:Y:S01]  /*3230*/  ISETP.GE.AND P0, PT, R33, RZ, PT ;  /* 0x000000ff2100720c */ /* 0x000fe20003f06270 */
[--C-:B------:R-:W-:Y:S01]  /*3240*/  @!P3 IMAD.IADD R42, R42, 0x1, -R5.reuse ;  /* 0x000000012a2ab824 */ /* 0x100fe200078e0a05 */
[----:B------:R-:W-:Y:S01]  /*3250*/  ISETP.GE.AND P3, PT, R35, RZ, PT ;  /* 0x000000ff2300720c */ /* 0x000fe20003f66270 */
[----:B------:R-:W-:Y:S01]  /*3260*/  @!P2 IMAD.MOV R60, RZ, RZ, -R60 ;  /* 0x000000ffff3ca224 */ /* 0x000fe200078e0a3c */
[C---:B------:R-:W-:Y:S01]  /*3270*/  ISETP.GT.U32.AND P2, PT, R5.reuse, R10, PT ;  /* 0x0000000a0500720c */ /* 0x040fe20003f44070 */
[--C-:B------:R-:W-:Y:S01]  /*3280*/  @!P4 IMAD.IADD R72, R72, 0x1, -R5.reuse ;  /* 0x000000014848c824 */ /* 0x100fe200078e0a05 */
[----:B------:R-:W-:Y:S01]  /*3290*/  ISETP.GT.U32.AND P4, PT, R5, R26, PT ;  /* 0x0000001a0500720c */ /* 0x000fe20003f84070 */
[----:B------:R-:W-:-:S02]  /*32a0*/  @!P1 IMAD.IADD R70, R70, 0x1, -R5 ;  /* 0x0000000146469824 */ /* 0x000fc400078e0a05 */
[----:B------:R-:W-:Y:S01]  /*32b0*/  @!P5 IMAD.MOV R62, RZ, RZ, -R62 ;  /* 0x000000ffff3ed224 */ /* 0x000fe200078e0a3e */
[C---:B------:R-:W-:Y:S01]  /*32c0*/  ISETP.GT.U32.AND P5, PT, R5.reuse, R42, PT ;  /* 0x0000002a0500720c */ /* 0x040fe20003fa4070 */
[----:B------:R-:W-:Y:S01]  /*32d0*/  @!P6 IMAD.MOV R64, RZ, RZ, -R64 ;  /* 0x000000ffff40e224 */ /* 0x000fe200078e0a40 */
[C---:B------:R-:W-:Y:S01]  /*32e0*/  ISETP.GT.U32.AND P6, PT, R5.reuse, R58, PT ;  /* 0x0000003a0500720c */ /* 0x040fe20003fc4070 */
[----:B------:R-:W-:Y:S01]  /*32f0*/  @!P0 IMAD.MOV R66, RZ, RZ, -R66 ;  /* 0x000000ffff428224 */ /* 0x000fe200078e0a42 */
[C---:B------:R-:W-:Y:S01]  /*3300*/  ISETP.GT.U32.AND P0, PT, R5.reuse, R72, PT ;  /* 0x000000480500720c */ /* 0x040fe20003f04070 */
[----:B------:R-:W-:Y:S01]  /*3310*/  @!P3 IMAD.MOV R68, RZ, RZ, -R68 ;  /* 0x000000ffff44b224 */ /* 0x000fe200078e0a44 */
[----:B------:R-:W-:Y:S01]  /*3320*/  ISETP.GT.U32.AND P1, PT, R5, R70, PT ;  /* 0x000000460500720c */ /* 0x000fe20003f24070 */
[--C-:B------:R-:W-:Y:S01]  /*3330*/  @!P2 IMAD.IADD R10, R10, 0x1, -R5.reuse ;  /* 0x000000010a0aa824 */ /* 0x100fe200078e0a05 */
[----:B------:R-:W-:Y:S01]  /*3340*/  ISETP.GE.AND P3, PT, R23, RZ, PT ;  /* 0x000000ff1700720c */ /* 0x000fe20003f66270 */
[----:B------:R-:W-:Y:S01]  /*3350*/  @!P4 IMAD.IADD R26, R26, 0x1, -R5 ;  /* 0x000000011a1ac824 */ /* 0x000fe200078e0a05 */
[----:B------:R-:W-:-:S02]  /*3360*/  ISETP.GE.AND P2, PT, R25, RZ, PT ;  /* 0x000000ff1900720c */ /* 0x000fc40003f46270 */
[----:B------:R-:W-:Y:S01]  /*3370*/  ISETP.GE.AND P4, PT, R27, RZ, PT ;  /* 0x000000ff1b00720c */ /* 0x000fe20003f86270 */
[--C-:B------:R-:W-:Y:S01]  /*3380*/  @!P5 IMAD.IADD R42, R42, 0x1, -R5.reuse ;  /* 0x000000012a2ad824 */ /* 0x100fe200078e0a05 */
[----:B------:R-:W-:Y:S01]  /*3390*/  ISETP.GE.AND P5, PT, R15, RZ, PT ;  /* 0x000000ff0f00720c */ /* 0x000fe20003fa6270 */
[--C-:B------:R-:W-:Y:S01]  /*33a0*/  @!P6 IMAD.IADD R58, R58, 0x1, -R5.reuse ;  /* 0x000000013a3ae824 */ /* 0x100fe200078e0a05 */
[----:B------:R-:W-:Y:S01]  /*33b0*/  ISETP.GE.AND P6, PT, R19, RZ, PT ;  /* 0x000000ff1300720c */ /* 0x000fe20003fc6270 */
[--C-:B------:R-:W-:Y:S01]  /*33c0*/  @!P0 IMAD.IADD R72, R72, 0x1, -R5.reuse ;  /* 0x0000000148488824 */ /* 0x100fe200078e0a05 */
[----:B------:R-:W-:Y:S01]  /*33d0*/  ISETP.GE.AND P0, PT, R37, RZ, PT ;  /* 0x000000ff2500720c */ /* 0x000fe20003f06270 */
[----:B------:R-:W-:Y:S01]  /*33e0*/  @!P1 IMAD.IADD R70, R70, 0x1, -R5 ;  /* 0x0000000146469824 */ /* 0x000fe200078e0a05 */
[----:B------:R-:W-:Y:S01]  /*33f0*/  ISETP.NE.AND P1, PT, R3, RZ, PT ;  /* 0x000000ff0300720c */ /* 0x000fe20003f25270 */
[----:B------:R-:W-:Y:S01]  /*3400*/  IMAD R5, R39, UR7, RZ ;  /* 0x0000000727057c24 */ /* 0x000fe2000f8e02ff */
[----:B------:R-:W-:Y:S01]  /*3410*/  LOP3.LUT R3, RZ, R3, RZ, 0x33, !PT ;  /* 0x00000003ff037212 */ /* 0x000fe200078e33ff */
[----:B------:R-:W-:Y:S01]  /*3420*/  @!P3 IMAD.MOV R10, RZ, RZ, -R10 ;  /* 0x000000ffff0ab224 */ /* 0x000fe200078e0a0a */
[----:B------:R-:W-:Y:S01]  /*3430*/  USHF.L.U32 UR7, UR7, 0x6, URZ ;  /* 0x0000000607077899 */ /* 0x000fe2000800063f */
[----:B------:R-:W-:Y:S01]  /*3440*/  @!P2 IMAD.MOV R26, RZ, RZ, -R26 ;  /* 0x000000ffff1aa224 */ /* 0x000fe200078e0a1a */
[----:B------:R-:W-:Y:S01]  /*3450*/  IADD3 R9, P3, R5, UR4, RZ ;  /* 0x0000000405097c10 */ /* 0x000fe2000ff7e0ff */
[----:B------:R-:W-:Y:S01]  /*3460*/  @!P4 IMAD.MOV R42, RZ, RZ, -R42 ;  /* 0x000000ffff2ac224 */ /* 0x000fe200078e0a2a */
[----:B------:R-:W-:Y:S01]  /*3470*/  SEL R10, R3, R10, !P1 ;  /* 0x0000000a030a7207 */ /* 0x000fe20004800000 */
[----:B------:R-:W-:Y:S01]  /*3480*/  @!P5 IMAD.MOV R58, RZ, RZ, -R58 ;  /* 0x000000ffff3ad224 */ /* 0x000fe200078e0a3a */
[----:B------:R-:W-:Y:S01]  /*3490*/  LEA.HI.X.SX32 R5, R5, UR5, 0x1, P3 ;  /* 0x0000000505057c11 */ /* 0x000fe200098f0eff */
[----:B------:R-:W-:Y:S01]  /*34a0*/  ULDC UR5, c[0x0][0x240] ;  /* 0x0000900000057ab9 */ /* 0x000fe20000000800 */
[C---:B------:R-:W-:Y:S01]  /*34b0*/  SEL R12, R3.reuse, R12, !P1 ;  /* 0x0000000c030c7207 */ /* 0x040fe20004800000 */
[----:B------:R-:W-:Y:S01]  /*34c0*/  IMAD R10, R10, UR5, RZ ;  /* 0x000000050a0a7c24 */ /* 0x000fe2000f8e02ff */
[C---:B------:R-:W-:Y:S01]  /*34d0*/  SEL R14, R3.reuse, R14, !P1 ;  /* 0x0000000e030e7207 */ /* 0x040fe20004800000 */
[----:B------:R-:W-:Y:S01]  /*34e0*/  @!P0 IMAD.MOV R70, RZ, RZ, -R70 ;  /* 0x000000ffff468224 */ /* 0x000fe200078e0a46 */
[C---:B------:R-:W-:Y:S01]  /*34f0*/  SEL R16, R3.reuse, R16, !P1 ;  /* 0x0000001003107207 */ /* 0x040fe20004800000 */
[----:B------:R-:W-:Y:S01]  /*3500*/  IMAD R12, R12, UR5, RZ ;  /* 0x000000050c0c7c24 */ /* 0x000fe2000f8e02ff */
[C---:B------:R-:W-:Y:S01]  /*3510*/  SEL R18, R3.reuse, R18, !P1 ;  /* 0x0000001203127207 */ /* 0x040fe20004800000 */
[----:B------:R-:W-:Y:S01]  /*3520*/  @!P6 IMAD.MOV R72, RZ, RZ, -R72 ;  /* 0x000000ffff48e224 */ /* 0x000fe200078e0a48 */
[-C--:B------:R-:W-:Y:S01]  /*3530*/  IADD3 R11, P4, R10, R9.reuse, RZ ;  /* 0x000000090a0b7210 */ /* 0x080fe20007f9e0ff */
[----:B------:R-:W-:Y:S01]  /*3540*/  IMAD R14, R14, UR5, RZ ;  /* 0x000000050e0e7c24 */ /* 0x000fe2000f8e02ff */
[C---:B------:R-:W-:Y:S01]  /*3550*/  SEL R20, R3.reuse, R20, !P1 ;  /* 0x0000001403147207 */ /* 0x040fe20004800000 */
[----:B------:R-:W-:Y:S01]  /*3560*/  IMAD R16, R16, UR5, RZ ;  /* 0x0000000510107c24 */ /* 0x000fe2000f8e02ff */
[C---:B------:R-:W-:Y:S01]  /*3570*/  SEL R22, R3.reuse, R22, !P1 ;  /* 0x0000001603167207 */ /* 0x040fe20004800000 */
[----:B------:R-:W-:Y:S01]  /*3580*/  IMAD R18, R18, UR5, RZ ;  /* 0x0000000512127c24 */ /* 0x000fe2000f8e02ff */
[C---:B------:R-:W-:Y:S01]  /*3590*/  SEL R24, R3.reuse, R24, !P1 ;  /* 0x0000001803187207 */ /* 0x040fe20004800000 */
[----:B------:R0:W-:Y:S01]  /*35a0*/  STL [R1+0x220], R11 ;  /* 0x0002200b01007387 */ /* 0x0001e20000100800 */
[C---:B------:R-:W-:Y:S01]  /*35b0*/  SEL R26, R3.reuse, R26, !P1 ;  /* 0x0000001a031a7207 */ /* 0x040fe20004800000 */
[----:B------:R-:W-:Y:S01]  /*35c0*/  IMAD R20, R20, UR5, RZ ;  /* 0x0000000514147c24 */ /* 0x000fe2000f8e02ff */
        /* <DEDUP_REMOVED lines=44> */
[-C--:B------:R-:W-:Y:S01]  /*3890*/  IADD3 R15, P3, R12, R9.reuse, RZ ;  /* 0x000000090c0f7210 */ /* 0x080fe20007f7e0ff */
[----:B------:R-:W-:Y:S01]  /*38a0*/  IMAD R66, R66, UR5, RZ ;  /* 0x0000000542427c24 */ /* 0x000fe2000f8e02ff */
[----:B------:R-:W-:Y:S01]  /*38b0*/  SEL R3, R3, R72, !P1 ;  /* 0x0000004803037207 */ /* 0x000fe20004800000 */
[----:B------:R-:W-:Y:S01]  /*38c0*/  IMAD R68, R68, UR5, RZ ;  /* 0x0000000544447c24 */ /* 0x000fe2000f8e02ff */
[-C--:B------:R-:W-:Y:S01]  /*38d0*/  IADD3 R13, P2, R14, R9.reuse, RZ ;  /* 0x000000090e0d7210 */ /* 0x080fe20007f5e0ff */
[----:B------:R1:W-:Y:S01]  /*38e0*/  STL [R1+0x228], R15 ;  /* 0x0002280f01007387 */ /* 0x0003e20000100800 */
[----:B0-----:R-:W-:Y:S01]  /*38f0*/  IADD3 R11, P1, R16, R9, RZ ;  /* 0x00000009100b7210 */ /* 0x001fe20007f3e0ff */
[----:B------:R-:W-:Y:S01]  /*3900*/  IMAD R70, R70, UR5, RZ ;  /* 0x0000000546467c24 */ /* 0x000fe2000f8e02ff */
[----:B------:R-:W-:Y:S01]  /*3910*/  LEA.HI.X.SX32 R10, R10, R5, 0x1, P4 ;  /* 0x000000050a0a7211 */ /* 0x000fe200020f0eff */
[----:B------:R0:W-:Y:S01]  /*3920*/  STL [R1+0x230], R13 ;  /* 0x0002300d01007387 */ /* 0x0001e20000100800 */
[----:B------:R-:W-:Y:S01]  /*3930*/  IMAD R3, R3, UR5, RZ ;  /* 0x0000000503037c24 */ /* 0x000fe2000f8e02ff */
[----:B------:R-:W-:Y:S01]  /*3940*/  ULDC UR4, c[0x0][0x234] ;  /* 0x00008d0000047ab9 */ /* 0x000fe20000000800 */
[----:B------:R-:W-:Y:S01]  /*3950*/  ULDC UR5, c[0x0][0x238] ;  /* 0x00008e0000057ab9 */ /* 0x000fe20000000800 */
[----:B------:R2:W-:Y:S01]  /*3960*/  STL [R1+0x238], R11 ;  /* 0x0002380b01007387 */ /* 0x0005e20000100800 */
[----:B------:R-:W-:Y:S01]  /*3970*/  IMAD R8, R8, UR4, RZ ;  /* 0x0000000408087c24 */ /* 0x000fe2000f8e02ff */
[-C--:B-1----:R-:W-:Y:S01]  /*3980*/  IADD3 R15, P0, R18, R9.reuse, RZ ;  /* 0x00000009120f7210 */ /* 0x082fe20007f1e0ff */
[----:B------:R-:W-:Y:S01]  /*3990*/  IMAD R7, R7, UR4, RZ ;  /* 0x0000000407077c24 */ /* 0x000fe2000f8e02ff */
[----:B------:R-:W-:Y:S01]  /*39a0*/  UIMAD UR5, UR5, 0x16, URZ ;  /* 0x00000016050578a4 */ /* 0x000fe2000f8e023f */
[----:B------:R-:W-:Y:S01]  /*39b0*/  IMAD R2, R2, UR4, RZ ;  /* 0x0000000402027c24 */ /* 0x000fe2000f8e02ff */
[-C--:B0-----:R-:W-:Y:S01]  /*39c0*/  IADD3 R13, P6, R20, R9.reuse, RZ ;  /* 0x00000009140d7210 */ /* 0x081fe20007fde0ff */
[----:B------:R-:W-:Y:S01]  /*39d0*/  STL [R1+0x240], R15 ;  /* 0x0002400f01007387 */ /* 0x000fe20000100800 */
[----:B------:R-:W-:Y:S01]  /*39e0*/  IMAD R6, R6, UR4, RZ ;  /* 0x0000000406067c24 */ /* 0x000fe2000f8e02ff */
[----:B------:R-:W-:Y:S01]  /*39f0*/  UMOV UR4, URZ ;  /* 0x0000003f00047c82 */ /* 0x000fe20008000000 */
[----:B--2---:R-:W-:Y:S01]  /*3a00*/  IADD3 R11, P5, R22, R9, RZ ;  /* 0x00000009160b7210 */ /* 0x004fe20007fbe0ff */
[----:B------:R0:W-:Y:S01]  /*3a10*/  STL [R1+0x248], R13 ;  /* 0x0002480d01007387 */ /* 0x0001e20000100800 */
[----:B------:R-:W-:-:S03]  /*3a20*/  CS2R R72, SRZ ;  /* 0x0000000000487805 */ /* 0x000fc6000001ff00 */
[----:B------:R1:W-:Y:S04]  /*3a30*/  STL [R1+0x250], R11 ;  /* 0x0002500b01007387 */ /* 0x0003e80000100800 */
[----:B------:R2:W-:Y:S01]  /*3a40*/  STL [R1+0x21c], R10 ;  /* 0x00021c0a01007387 */ /* 0x0005e20000100800 */
[----:B0-----:R-:W-:Y:S02]  /*3a50*/  IADD3 R13, P4, R24, R9, RZ ;  /* 0x00000009180d7210 */ /* 0x001fe40007f9e0ff */
[----:B-1----:R-:W-:-:S03]  /*3a60*/  LEA.HI.X.SX32 R11, R12, R5, 0x1, P3 ;  /* 0x000000050c0b7211 */ /* 0x002fc600018f0eff */
[----:B------:R0:W-:Y:S01]  /*3a70*/  STL [R1+0x258], R13 ;  /* 0x0002580d01007387 */ /* 0x0001e20000100800 */
[----:B------:R-:W-:Y:S02]  /*3a80*/  LEA.HI.X.SX32 R12, R14, R5, 0x1, P2 ;  /* 0x000000050e0c7211 */ /* 0x000fe400010f0eff */
[----:B--2---:R-:W-:Y:S01]  /*3a90*/  IADD3 R10, P3, R26, R9, RZ ;  /* 0x000000091a0a7210 */ /* 0x004fe20007f7e0ff */
[----:B------:R1:W-:Y:S04]  /*3aa0*/  STL [R1+0x224], R11 ;  /* 0x0002240b01007387 */ /* 0x0003e80000100800 */
[----:B------:R2:W-:Y:S01]  /*3ab0*/  STL [R1+0x260], R10 ;  /* 0x0002600a01007387 */ /* 0x0005e20000100800 */
[----:B0-----:R-:W-:-:S03]  /*3ac0*/  LOP3.LUT R13, R4, 0x7f, RZ, 0xc0, !PT ;  /* 0x0000007f040d7812 */ /* 0x001fc600078ec0ff */
[----:B------:R0:W-:Y:S01]  /*3ad0*/  STL [R1+0x22c], R12 ;  /* 0x00022c0c01007387 */ /* 0x0001e20000100800 */
[----:B-1----:R-:W-:Y:S02]  /*3ae0*/  IADD3 R11, P2, R28, R9, RZ ;  /* 0x000000091c0b7210 */ /* 0x002fe40007f5e0ff */
[----:B--2---:R-:W-:-:S03]  /*3af0*/  LEA.HI.X.SX32 R10, R16, R5, 0x1, P1 ;  /* 0x00000005100a7211 */ /* 0x004fc600008f0eff */
[----:B------:R1:W-:Y:S01]  /*3b00*/  STL [R1+0x268], R11 ;  /* 0x0002680b01007387 */ /* 0x0003e20000100800 */
[----:B0-----:R-:W-:-:S03]  /*3b10*/  IADD3 R12, P1, R30, R9, RZ ;  /* 0x000000091e0c7210 */ /* 0x001fc60007f3e0ff */
[----:B------:R0:W-:Y:S04]  /*3b20*/  STL [R1+0x234], R10 ;  /* 0x0002340a01007387 */ /* 0x0001e80000100800 */
[----:B------:R2:W-:Y:S01]  /*3b30*/  STL [R1+0x270], R12 ;  /* 0x0002700c01007387 */ /* 0x0005e20000100800 */
[----:B-1----:R-:W-:Y:S02]  /*3b40*/  LEA.HI.X.SX32 R11, R18, R5, 0x1, P0 ;  /* 0x00000005120b7211 */ /* 0x002fe400000f0eff */
[----:B0-----:R-:W-:-:S03]  /*3b50*/  IADD3 R10, P0, R32, R9, RZ ;  /* 0x00000009200a7210 */ /* 0x001fc60007f1e0ff */
[----:B------:R0:W-:Y:S01]  /*3b60*/  STL [R1+0x23c], R11 ;  /* 0x00023c0b01007387 */ /* 0x0001e20000100800 */
[----:B--2---:R-:W-:-:S03]  /*3b70*/  LEA.HI.X.SX32 R12, R20, R5, 0x1, P6 ;  /* 0x00000005140c7211 */ /* 0x004fc600030f0eff */
[----:B------:R1:W-:Y:S04]  /*3b80*/  STL [R1+0x278], R10 ;  /* 0x0002780a01007387 */ /* 0x0003e80000100800 */
[----:B------:R2:W-:Y:S01]  /*3b90*/  STL [R1+0x244], R12 ;  /* 0x0002440c01007387 */ /* 0x0005e20000100800 */
[----:B0-----:R-:W-:Y:S02]  /*3ba0*/  IADD3 R11, P6, R34, R9, RZ ;  /* 0x00000009220b7210 */ /* 0x001fe40007fde0ff */
[----:B-1----:R-:W-:-:S03]  /*3bb0*/  LEA.HI.X.SX32 R10, R22, R5, 0x1, P5 ;  /* 0x00000005160a7211 */ /* 0x002fc600028f0eff */
[----:B------:R0:W-:Y:S01]  /*3bc0*/  STL [R1+0x280], R11 ;  /* 0x0002800b01007387 */ /* 0x0001e20000100800 */
[----:B--2---:R-:W-:-:S03]  /*3bd0*/  IADD3 R12, P5, R36, R9, RZ ;  /* 0x00000009240c7210 */ /* 0x004fc60007fbe0ff */
[----:B------:R1:W-:Y:S04]  /*3be0*/  STL [R1+0x24c], R10 ;  /* 0x00024c0a01007387 */ /* 0x0003e80000100800 */
[----:B------:R2:W-:Y:S01]  /*3bf0*/  STL [R1+0x288], R12 ;  /* 0x0002880c01007387 */ /* 0x0005e20000100800 */
[----:B0-----:R-:W-:Y:S02]  /*3c00*/  LEA.HI.X.SX32 R11, R24, R5, 0x1, P4 ;  /* 0x00000005180b7211 */ /* 0x001fe400020f0eff */
[----:B------:R-:W-:Y:S02]  /*3c10*/  CS2R R24, SRZ ;  /* 0x0000000000187805 */ /* 0x000fe4000001ff00 */
[----:B-1----:R-:W-:Y:S01]  /*3c20*/  IADD3 R10, P4, R38, R9, RZ ;  /* 0x00000009260a7210 */ /* 0x002fe20007f9e0ff */
[----:B------:R0:W-:Y:S01]  /*3c30*/  STL [R1+0x254], R11 ;  /* 0x0002540b01007387 */ /* 0x0001e20000100800 */
[----:B--2---:R-:W-:-:S03]  /*3c40*/  LEA.HI.X.SX32 R12, R26, R5, 0x1, P3 ;  /* 0x000000051a0c7211 */ /* 0x004fc600018f0eff */
[----:B------:R1:W-:Y:S01]  /*3c50*/  STL [R1+0x290], R10 ;  /* 0x0002900a01007387 */ /* 0x0003e20000100800 */
[----:B------:R-:W-:-:S03]  /*3c60*/  CS2R R26, SRZ ;  /* 0x00000000001a7805 */ /* 0x000fc6000001ff00 */
[----:B------:R2:W-:Y:S01]  /*3c70*/  STL [R1+0x25c], R12 ;  /* 0x00025c0c01007387 */ /* 0x0005e20000100800 */
[----:B0-----:R-:W-:Y:S02]  /*3c80*/  IADD3 R11, P3, R40, R9, RZ ;  /* 0x00000009280b7210 */ /* 0x001fe40007f7e0ff */
[----:B-1----:R-:W-:-:S03]  /*3c90*/  LEA.HI.X.SX32 R10, R28, R5, 0x1, P2 ;  /* 0x000000051c0a7211 */ /* 0x002fc600010f0eff */
[----:B------:R0:W-:Y:S01]  /*3ca0*/  STL [R1+0x298], R11 ;  /* 0x0002980b01007387 */ /* 0x0001e20000100800 */
[----:B------:R-:W-:Y:S02]  /*3cb0*/  CS2R R28, SRZ ;  /* 0x00000000001c7805 */ /* 0x000fe4000001ff00 */
[----:B--2---:R-:W-:Y:S01]  /*3cc0*/  IADD3 R12, P2, R42, R9, RZ ;  /* 0x000000092a0c7210 */ /* 0x004fe20007f5e0ff */
[----:B------:R1:W-:Y:S04]  /*3cd0*/  STL [R1+0x264], R10 ;  /* 0x0002640a01007387 */ /* 0x0003e80000100800 */
[----:B------:R2:W-:Y:S01]  /*3ce0*/  STL [R1+0x2a0], R12 ;  /* 0x0002a00c01007387 */ /* 0x0005e20000100800 */
[----:B0-----:R-:W-:Y:S02]  /*3cf0*/  LEA.HI.X.SX32 R11, R30, R5, 0x1, P1 ;  /* 0x000000051e0b7211 */ /* 0x001fe400008f0eff */
[----:B------:R-:W-:-:S02]  /*3d00*/  CS2R R30, SRZ ;  /* 0x00000000001e7805 */ /* 0x000fc4000001ff00 */
        /* <DEDUP_REMOVED lines=69> */
[C---:B------:R-:W-:Y:S02]  /*4160*/  IADD3 R9, P1, R3.reuse, R9, RZ ;  /* 0x0000000903097210 */ /* 0x040fe40007f3e0ff */
[----:B------:R-:W-:Y:S01]  /*4170*/  CS2R R58, SRZ ;  /* 0x00000000003a7805 */ /* 0x000fe2000001ff00 */
[----:B--2---:R-:W-:Y:S01]  /*4180*/  IMAD.SHL.U32 R12, R4, 0x8, RZ ;  /* 0x00000008040c7824 */ /* 0x004fe200078e00ff */
[----:B------:R1:W-:Y:S01]  /*4190*/  STL [R1+0x2dc], R10 ;  /* 0x0002dc0a01007387 */ /* 0x0003e20000100800 */
[-C--:B------:R-:W-:Y:S02]  /*41a0*/  LEA.HI.X.SX32 R3, R3, R5.reuse, 0x1, P1 ;  /* 0x0000000503037211 */ /* 0x080fe400008f0eff */
[----:B------:R-:W-:Y:S01]  /*41b0*/  IADD3 R251, P1, R6, UR8, RZ ;  /* 0x0000000806fb7c10 */ /* 0x000fe2000ff3e0ff */
[----:B------:R2:W-:Y:S01]  /*41c0*/  STL [R1+0x318], R9 ;  /* 0x0003180901007387 */ /* 0x0005e20000100800 */
[----:B0-----:R-:W-:-:S02]  /*41d0*/  LEA.HI.X.SX32 R11, R60, R5, 0x1, P0 ;  /* 0x000000053c0b7211 */ /* 0x001fc400000f0eff */
[----:B------:R-:W-:Y:S02]  /*41e0*/  CS2R R60, SRZ ;  /* 0x00000000003c7805 */ /* 0x000fe4000001ff00 */
[----:B------:R-:W-:Y:S02]  /*41f0*/  IADD3 R249, P0, R2, UR8, RZ ;  /* 0x0000000802f97c10 */ /* 0x000fe4000ff1e0ff */
[-C--:B-1----:R-:W-:Y:S01]  /*4200*/  LEA.HI.X.SX32 R10, R62, R5.reuse, 0x1, P6 ;  /* 0x000000053e0a7211 */ /* 0x082fe200030f0eff */
[----:B------:R0:W-:Y:S01]  /*4210*/  STL [R1+0x2e4], R11 ;  /* 0x0002e40b01007387 */ /* 0x0001e20000100800 */
[----:B------:R-:W-:Y:S02]  /*4220*/  LEA.HI.X.SX32 R248, R2, UR9, 0x1, P0 ;  /* 0x0000000902f87c11 */ /* 0x000fe400080f0eff */
[----:B------:R-:W-:Y:S02]  /*4230*/  CS2R R62, SRZ ;  /* 0x00000000003e7805 */ /* 0x000fe4000001ff00 */
[----:B--2---:R-:W-:Y:S01]  /*4240*/  LEA.HI.X.SX32 R9, R64, R5, 0x1, P5 ;  /* 0x0000000540097211 */ /* 0x004fe200028f0eff */
[----:B------:R1:W-:Y:S01]  /*4250*/  STL [R1+0x2ec], R10 ;  /* 0x0002ec0a01007387 */ /* 0x0003e20000100800 */
[----:B------:R-:W-:-:S02]  /*4260*/  LEA.HI.X.SX32 R250, R6, UR9, 0x1, P1 ;  /* 0x0000000906fa7c11 */ /* 0x000fc400088f0eff */
[----:B------:R-:W-:Y:S01]  /*4270*/  CS2R R64, SRZ ;  /* 0x0000000000407805 */ /* 0x000fe2000001ff00 */
[----:B------:R2:W-:Y:S01]  /*4280*/  STL [R1+0x2f4], R9 ;  /* 0x0002f40901007387 */ /* 0x0005e20000100800 */
[-C--:B0-----:R-:W-:Y:S02]  /*4290*/  LEA.HI.X.SX32 R11, R66, R5.reuse, 0x1, P4 ;  /* 0x00000005420b7211 */ /* 0x081fe400020f0eff */
[----:B------:R-:W-:Y:S02]  /*42a0*/  CS2R R66, SRZ ;  /* 0x0000000000427805 */ /* 0x000fe4000001ff00 */
[-C--:B-1----:R-:W-:Y:S01]  /*42b0*/  LEA.HI.X.SX32 R10, R68, R5.reuse, 0x1, P3 ;  /* 0x00000005440a7211 */ /* 0x082fe200018f0eff */
[----:B------:R0:W-:Y:S01]  /*42c0*/  STL [R1+0x2fc], R11 ;  /* 0x0002fc0b01007387 */ /* 0x0001e20000100800 */
[----:B------:R-:W-:Y:S02]  /*42d0*/  CS2R R68, SRZ ;  /* 0x0000000000447805 */ /* 0x000fe4000001ff00 */
[----:B--2---:R-:W-:Y:S01]  /*42e0*/  LEA.HI.X.SX32 R9, R70, R5, 0x1, P2 ;  /* 0x0000000546097211 */ /* 0x004fe200010f0eff */
[----:B------:R1:W-:Y:S01]  /*42f0*/  STL [R1+0x304], R10 ;  /* 0x0003040a01007387 */ /* 0x0003e20000100800 */
[----:B------:R-:W-:-:S03]  /*4300*/  CS2R R70, SRZ ;  /* 0x0000000000467805 */ /* 0x000fc6000001ff00 */
[----:B------:R2:W-:Y:S01]  /*4310*/  STL [R1+0x30c], R9 ;  /* 0x00030c0901007387 */ /* 0x0005e20000100800 */
[----:B0-----:R-:W-:-:S03]  /*4320*/  IADD3 R11, P3, R8, UR8, RZ ;  /* 0x00000008080b7c10 */ /* 0x001fc6000ff7e0ff */
[----:B------:R0:W-:Y:S01]  /*4330*/  STL [R1+0x314], R3 ;  /* 0x0003140301007387 */ /* 0x0001e20000100800 */
[----:B-1----:R-:W-:Y:S01]  /*4340*/  IADD3 R10, P2, R7, UR8, RZ ;  /* 0x00000008070a7c10 */ /* 0x002fe2000ff5e0ff */
[----:B------:R-:W-:Y:S01]  /*4350*/  UIMAD UR8, UR29, 0x32, URZ ;  /* 0x000000321d0878a4 */ /* 0x000fe2000f8e023f */
[----:B--2---:R-:W-:-:S03]  /*4360*/  LEA.HI.X.SX32 R9, R8, UR9, 0x1, P3 ;  /* 0x0000000908097c11 */ /* 0x004fc600098f0eff */
[----:B------:R-:W-:Y:S01]  /*4370*/  STL [R1+0x80], R10 ;  /* 0x0000800a01007387 */ /* 0x000fe20000100800 */
[----:B------:R-:W-:Y:S01]  /*4380*/  LEA.HI.X.SX32 R252, R7, UR9, 0x1, P2 ;  /* 0x0000000907fc7c11 */ /* 0x000fe200090f0eff */
[----:B------:R-:W-:Y:S01]  /*4390*/  UIMAD UR9, UR29, 0x36, URZ ;  /* 0x000000361d0978a4 */ /* 0x000fe2000f8e023f */
[----:B0-----:R-:W-:Y:S01]  /*43a0*/  IADD3 R3, P0, R11, UR53, RZ ;  /* 0x000000350b037c10 */ /* 0x001fe2000ff1e0ff */
[----:B------:R-:W-:Y:S01]  /*43b0*/  STL [R1+0x88], R11 ;  /* 0x0000880b01007387 */ /* 0x000fe20000100800 */
[----:B------:R-:W-:Y:S02]  /*43c0*/  IADD3 R4, P1, R10, UR53, RZ ;  /* 0x000000350a047c10 */ /* 0x000fe4000ff3e0ff */
[----:B------:R-:W-:Y:S01]  /*43d0*/  IADD3 R2, P2, R251, UR53, RZ ;  /* 0x00000035fb027c10 */ /* 0x000fe2000ff5e0ff */
[----:B------:R-:W-:Y:S04]  /*43e0*/  STL [R1+0x84], R9 ;  /* 0x0000840901007387 */ /* 0x000fe80000100800 */
[----:B------:R-:W-:Y:S04]  /*43f0*/  STL [R1+0xb8c], R12 ;  /* 0x000b8c0c01007387 */ /* 0x000fe80000100800 */
[----:B------:R-:W-:Y:S04]  /*4400*/  STL [R1+0x1dc], RZ ;  /* 0x0001dcff01007387 */ /* 0x000fe80000100800 */
[----:B------:R-:W-:Y:S04]  /*4410*/  STL [R1], RZ ;  /* 0x000000ff01007387 */ /* 0x000fe80000100800 */
[----:B------:R-:W-:Y:S04]  /*4420*/  STL [R1+0x4], RZ ;  /* 0x000004ff01007387 */ /* 0x000fe80000100800 */
        /* <DEDUP_REMOVED lines=30> */
[----:B------:R0:W-:Y:S04]  /*4610*/  STL [R1+0x320], R3 ;  /* 0x0003200301007387 */ /* 0x0001e80000100800 */
[----:B------:R1:W-:Y:S04]  /*4620*/  STL [R1+0x328], R4 ;  /* 0x0003280401007387 */ /* 0x0003e80000100800 */
[----:B------:R2:W-:Y:S01]  /*4630*/  STL [R1+0x330], R2 ;  /* 0x0003300201007387 */ /* 0x0005e20000100800 */
[----:B0-----:R-:W-:Y:S01]  /*4640*/  IADD3 R3, P3, R249, UR53, RZ ;  /* 0x00000035f9037c10 */ /* 0x001fe2000ff7e0ff */
[----:B------:R-:W-:Y:S01]  /*4650*/  UIMAD UR53, UR29, 0x30, URZ ;  /* 0x000000301d3578a4 */ /* 0x000fe2000f8e023f */
[----:B-1----:R-:W-:-:S03]  /*4660*/  IADD3.X R4, R252, UR15, RZ, P1, !PT ;  /* 0x0000000ffc047c10 */ /* 0x002fc60008ffe4ff */
[----:B------:R0:W-:Y:S01]  /*4670*/  STL [R1+0x338], R3 ;  /* 0x0003380301007387 */ /* 0x0001e20000100800 */
[----:B--2---:R-:W-:-:S05]  /*4680*/  IADD3.X R2, R9, UR15, RZ, P0, !PT ;  /* 0x0000000f09027c10 */ /* 0x004fca00087fe4ff */
[----:B------:R1:W-:Y:S01]  /*4690*/  STL [R1+0x31c], R2 ;  /* 0x00031c0201007387 */ /* 0x0003e20000100800 */
[----:B0-----:R-:W-:-:S03]  /*46a0*/  IADD3.X R3, R250, UR15, RZ, P2, !PT ;  /* 0x0000000ffa037c10 */ /* 0x001fc600097fe4ff */
[----:B------:R0:W-:Y:S04]  /*46b0*/  STL [R1+0x324], R4 ;  /* 0x0003240401007387 */ /* 0x0001e80000100800 */
[----:B------:R2:W-:Y:S01]  /*46c0*/  STL [R1+0x32c], R3 ;  /* 0x00032c0301007387 */ /* 0x0005e20000100800 */
[----:B-1----:R-:W-:Y:S01]  /*46d0*/  IADD3.X R2, R248, UR15, RZ, P3, !PT ;  /* 0x0000000ff8027c10 */ /* 0x002fe20009ffe4ff */
[----:B------:R-:W-:Y:S02]  /*46e0*/  USHF.R.S32.HI UR15, URZ, 0x1f, UR49 ;  /* 0x0000001f3f0f7899 */ /* 0x000fe40008011431 */
[----:B0-----:R-:W-:Y:S02]  /*46f0*/  IADD3 R4, P1, R10, UR49, RZ ;  /* 0x000000310a047c10 */ /* 0x001fe4000ff3e0ff */
[----:B------:R0:W-:Y:S01]  /*4700*/  STL [R1+0x334], R2 ;  /* 0x0003340201007387 */ /* 0x0001e20000100800 */
[----:B--2---:R-:W-:-:S05]  /*4710*/  IADD3 R3, P0, R11, UR49, RZ ;  /* 0x000000310b037c10 */ /* 0x004fca000ff1e0ff */
[----:B------:R1:W-:Y:S01]  /*4720*/  STL [R1+0x340], R3 ;  /* 0x0003400301007387 */ /* 0x0003e20000100800 */
[----:B0-----:R-:W-:-:S03]  /*4730*/  IADD3 R2, P2, R251, UR49, RZ ;  /* 0x00000031fb027c10 */ /* 0x001fc6000ff5e0ff */
[----:B------:R0:W-:Y:S04]  /*4740*/  STL [R1+0x348], R4 ;  /* 0x0003480401007387 */ /* 0x0001e80000100800 */
[----:B------:R2:W-:Y:S01]  /*4750*/  STL [R1+0x350], R2 ;  /* 0x0003500201007387 */ /* 0x0005e20000100800 */
[----:B-1----:R-:W-:Y:S01]  /*4760*/  IADD3 R3, P3, R249, UR49, RZ ;  /* 0x00000031f9037c10 */ /* 0x002fe2000ff7e0ff */
[----:B------:R-:W-:Y:S01]  /*4770*/  UIMAD UR49, UR29, 0x2f, URZ ;  /* 0x0000002f1d3178a4 */ /* 0x000fe2000f8e023f */
[----:B0-----:R-:W-:-:S03]  /*4780*/  IADD3.X R4, R252, UR15, RZ, P1, !PT ;  /* 0x0000000ffc047c10 */ /* 0x001fc60008ffe4ff */
        /* <DEDUP_REMOVED lines=43> */
[----:B------:R-:W-:Y:S01]  /*4a40*/  UIMAD UR15, UR29, 0x2c, URZ ;  /* 0x0000002c1d0f78a4 */ /* 0x000fe2000f8e023f */
[----:B0-----:R-:W-:-:S03]  /*4a50*/  IADD3 R4, P1, R10, UR51, RZ ;  /* 0x000000330a047c10 */ /* 0x001fc6000ff3e0ff */
[----:B------:R0:W-:Y:S01]  /*4a60*/  STL [R1+0x394], R2 ;  /* 0x0003940201007387 */ /* 0x0001e20000100800 */
[----:B--2---:R-:W-:-:S05]  /*4a70*/  IADD3 R3, P0, R11, UR51, RZ ;  /* 0x000000330b037c10 */ /* 0x004fca000ff1e0ff */
[----:B------:R1:W-:Y:S01]  /*4a80*/  STL [R1+0x3a0], R3 ;  /* 0x0003a00301007387 */ /* 0x0003e20000100800 */
[----:B0-----:R-:W-:-:S03]  /*4a90*/  IADD3 R2, P2, R251, UR51, RZ ;  /* 0x00000033fb027c10 */ /* 0x001fc6000ff5e0ff */
[----:B------:R0:W-:Y:S04]  /*4aa0*/  STL [R1+0x3a8], R4 ;  /* 0x0003a80401007387 */ /* 0x0001e80000100800 */
[----:B------:R2:W-:Y:S01]  /*4ab0*/  STL [R1+0x3b0], R2 ;  /* 0x0003b00201007387 */ /* 0x0005e20000100800 */
[----:B-1----:R-:W-:Y:S01]  /*4ac0*/  IADD3 R3, P3, R249, UR51, RZ ;  /* 0x00000033f9037c10 */ /* 0x002fe2000ff7e0ff */
[----:B------:R-:W-:Y:S01]  /*4ad0*/  USHF.R.S32.HI UR51, URZ, 0x1f, UR33 ;  /* 0x0000001f3f337899 */ /* 0x000fe20008011421 */
        /* <DEDUP_REMOVED lines=8> */
[----:B------:R-:W-:Y:S01]  /*4b60*/  USHF.R.S32.HI UR59, URZ, 0x1f, UR41 ;  /* 0x0000001f3f3b7899 */ /* 0x000fe20008011429 */
        /* <DEDUP_REMOVED lines=188> */
[----:B------:R-:W-:Y:S01]  /*5730*/  USHF.L.U32 UR53, UR29, 0x5, URZ ;  /* 0x000000051d357899 */ /* 0x000fe2000800063f */
        /* <DEDUP_REMOVED lines=53> */
[----:B------:R-:W-:Y:S02]  /*5a90*/  USHF.L.U32 UR6, UR29, 0x6, URZ ;  /* 0x000000061d067899 */ /* 0x000fe4000800063f */
[----:B------:R-:W-:Y:S01]  /*5aa0*/  UIMAD UR29, UR29, 0x1d, URZ ;  /* 0x0000001d1d1d78a4 */ /* 0x000fe2000f8e023f */
[----:B0-----:R-:W-:Y:S01]  /*5ab0*/  IADD3.X R4, R252, UR59, RZ, P1, !PT ;  /* 0x0000003bfc047c10 */ /* 0x001fe20008ffe4ff */
        /* <DEDUP_REMOVED lines=10> */
[----:B--2---:R-:W-:-:S02]  /*5b60*/  IADD3 R3, P2, R251, UR15, RZ ;  /* 0x0000000ffb037c10 */ /* 0x004fc4000ff5e0ff */
[----:B------:R-:W-:Y:S02]  /*5b70*/  IADD3.X R5, R252, UR59, RZ, P1, !PT ;  /* 0x0000003bfc057c10 */ /* 0x000fe40008ffe4ff */
[----:B0-----:R-:W-:-:S05]  /*5b80*/  IADD3 R2, P0, R11, UR15, RZ ;  /* 0x0000000f0b027c10 */ /* 0x001fca000ff1e0ff */
[----:B------:R0:W-:Y:S04]  /*5b90*/  STL [R1+0x580], R2 ;  /* 0x0005800201007387 */ /* 0x0001e80000100800 */
[----:B------:R1:W-:Y:S04]  /*5ba0*/  STL [R1+0x588], R4 ;  /* 0x0005880401007387 */ /* 0x0003e80000100800 */
[----:B------:R2:W-:Y:S01]  /*5bb0*/  STL [R1+0x590], R3 ;  /* 0x0005900301007387 */ /* 0x0005e20000100800 */
[----:B0-----:R-:W-:Y:S01]  /*5bc0*/  IADD3 R2, P3, R249, UR15, RZ ;  /* 0x0000000ff9027c10 */ /* 0x001fe2000ff7e0ff */
[----:B------:R-:W-:-:S02]  /*5bd0*/  USHF.R.S32.HI UR15, URZ, 0x1f, UR55 ;  /* 0x0000001f3f0f7899 */ /* 0x000fc40008011437 */
[----:B------:R-:W-:Y:S01]  /*5be0*/  USHF.R.S32.HI UR55, URZ, 0x1f, UR47 ;  /* 0x0000001f3f377899 */ /* 0x000fe2000801142f */
[----:B-1----:R-:W-:Y:S01]  /*5bf0*/  IADD3.X R4, R250, UR59, RZ, P2, !PT ;  /* 0x0000003bfa047c10 */ /* 0x002fe200097fe4ff */
[----:B------:R0:W-:Y:S01]  /*5c00*/  STL [R1+0x598], R2 ;  /* 0x0005980201007387 */ /* 0x0001e20000100800 */
[----:B--2---:R-:W-:-:S05]  /*5c10*/  IADD3.X R3, R9, UR59, RZ, P0, !PT ;  /* 0x0000003b09037c10 */ /* 0x004fca00087fe4ff */
[----:B------:R1:W-:Y:S01]  /*5c20*/  STL [R1+0x57c], R3 ;  /* 0x00057c0301007387 */ /* 0x0003e20000100800 */
[----:B0-----:R-:W-:-:S03]  /*5c30*/  LOP3.LUT R2, R12, 0x30, RZ, 0xc0, !PT ;  /* 0x000000300c027812 */ /* 0x001fc600078ec0ff */
        /* <DEDUP_REMOVED lines=74> */
[----:B-1----:R-:W-:Y:S02]  /*60e0*/  IADD3.X R3, R248, UR59, RZ, P3, !PT ;  /* 0x0000003bf8037c10 */ /* 0x002fe40009ffe4ff */
        /* <DEDUP_REMOVED lines=293> */
[----:B------:R-:W-:Y:S04]  /*7340*/  STL [R1+0x828], R5 ;  /* 0x0008280501007387 */ /* 0x000fe80000100800 */
[----:B------:R0:W-:Y:S01]  /*7350*/  STL [R1+0x830], R3 ;  /* 0x0008300301007387 */ /* 0x0001e20000100800 */
[----:B-1----:R-:W-:Y:S01]  /*7360*/  IADD3 R4, P3, R249, UR39, RZ ;  /* 0x00000027f9047c10 */ /* 0x002fe2000ff7e0ff */
[----:B------:R-:W-:-:S04]  /*7370*/  USHF.R.S32.HI UR39, URZ, 0x1f, UR19 ;  /* 0x0000001f3f277899 */ /* 0x000fc80008011413 */
[----:B------:R1:W-:Y:S01]  /*7380*/  STL [R1+0x838], R4 ;  /* 0x0008380401007387 */ /* 0x0003e20000100800 */
[----:B0-----:R-:W-:Y:S02]  /*7390*/  SHF.R.S32.HI R3, RZ, 0x6, R0 ;  /* 0x00000006ff037819 */ /* 0x001fe40000011400 */
[----:B------:R-:W-:-:S03]  /*73a0*/  IADD3.X R0, R9, UR9, RZ, P0, !PT ;  /* 0x0000000909007c10 */ /* 0x000fc600087fe4ff */
[----:B------:R0:W-:Y:S01]  /*73b0*/  STL [R1+0xb78], R3 ;  /* 0x000b780301007387 */ /* 0x0001e20000100800 */
[----:B-1----:R-:W-:-:S03]  /*73c0*/  IADD3.X R4, R252, UR9, RZ, P1, !PT ;  /* 0x00000009fc047c10 */ /* 0x002fc60008ffe4ff */
[----:B------:R1:W-:Y:S04]  /*73d0*/  STL [R1+0x81c], R0 ;  /* 0x00081c0001007387 */ /* 0x0003e80000100800 */
[----:B------:R2:W-:Y:S01]  /*73e0*/  STL [R1+0x824], R4 ;  /* 0x0008240401007387 */ /* 0x0005e20000100800 */
[----:B0-----:R-:W-:Y:S02]  /*73f0*/  IADD3.X R3, R250, UR9, RZ, P2, !PT ;  /* 0x00000009fa037c10 */ /* 0x001fe400097fe4ff */
[----:B-1----:R-:W-:-:S03]  /*7400*/  IADD3.X R0, R248, UR9, RZ, P3, !PT ;  /* 0x00000009f8007c10 */ /* 0x002fc60009ffe4ff */
[----:B------:R0:W-:Y:S01]  /*7410*/  STL [R1+0x82c], R3 ;  /* 0x00082c0301007387 */ /* 0x0001e20000100800 */
[----:B------:R-:W-:Y:S01]  /*7420*/  UIADD3 UR9, UP0, UR12, 0x2, URZ ;  /* 0x000000020c097890 */ /* 0x000fe2000ff1e03f */
[----:B--2---:R-:W-:Y:S02]  /*7430*/  IADD3 R4, P1, R10, UR5, RZ ;  /* 0x000000050a047c10 */ /* 0x004fe4000ff3e0ff */
[----:B------:R1:W-:Y:S01]  /*7440*/  STL [R1+0x834], R0 ;  /* 0x0008340001007387 */ /* 0x0003e20000100800 */
[----:B------:R-:W-:Y:S02]  /*7450*/  UIADD3.X UR59, UR4, -0x7fffffe0, URZ, UP0, !UPT ;  /* 0x80000020043b7890 */ /* 0x000fe400087fe43f */
[----:B------:R-:W-:Y:S01]  /*7460*/  USHF.R.S32.HI UR4, URZ, 0x1f, UR7 ;  /* 0x0000001f3f047899 */ /* 0x000fe20008011407 */
[----:B0-----:R-:W-:Y:S02]  /*7470*/  IADD3 R3, P0, R11, UR5, RZ ;  /* 0x000000050b037c10 */ /* 0x001fe4000ff1e0ff */
[----:B-1----:R-:W-:-:S03]  /*7480*/  IADD3 R0, P2, R251, UR5, RZ ;  /* 0x00000005fb007c10 */ /* 0x002fc6000ff5e0ff */
[----:B------:R0:W-:Y:S04]  /*7490*/  STL [R1+0x840], R3 ;  /* 0x0008400301007387 */ /* 0x0001e80000100800 */
[----:B------:R-:W-:Y:S04]  /*74a0*/  STL [R1+0x848], R4 ;  /* 0x0008480401007387 */ /* 0x000fe80000100800 */
[----:B------:R1:W-:Y:S01]  /*74b0*/  STL [R1+0x850], R0 ;  /* 0x0008500001007387 */ /* 0x0003e20000100800 */
[----:B0-----:R-:W-:Y:S01]  /*74c0*/  IADD3 R3, P3, R249, UR5, RZ ;  /* 0x00000005f9037c10 */ /* 0x001fe2000ff7e0ff */
[----:B------:R-:W-:-:S04]  /*74d0*/  USHF.R.S32.HI UR5, URZ, 0x1f, UR6 ;  /* 0x0000001f3f057899 */ /* 0x000fc80008011406 */
[----:B------:R0:W-:Y:S01]  /*74e0*/  STL [R1+0x858], R3 ;  /* 0x0008580301007387 */ /* 0x0001e20000100800 */
[----:B-1----:R-:W-:Y:S01]  /*74f0*/  IMAD R0, R13, 0x40, R2 ;  /* 0x000000400d007824 */ /* 0x002fe200078e0202 */
[----:B------:R-:W-:-:S04]  /*7500*/  IADD3.X R2, R252, UR8, RZ, P1, !PT ;  /* 0x00000008fc027c10 */ /* 0x000fc80008ffe4ff */
[----:B------:R-:W-:Y:S01]  /*7510*/  STL [R1+0x150], R0 ;  /* 0x0001500001007387 */ /* 0x000fe20000100800 */
[----:B0-----:R-:W-:-:S05]  /*7520*/  IADD3.X R3, R9, UR8, RZ, P0, !PT ;  /* 0x0000000809037c10 */ /* 0x001fca00087fe4ff */
[----:B------:R0:W-:Y:S04]  /*7530*/  STL [R1+0x83c], R3 ;  /* 0x00083c0301007387 */ /* 0x0001e80000100800 */
[----:B------:R1:W-:Y:S01]  /*7540*/  STL [R1+0x844], R2 ;  /* 0x0008440201007387 */ /* 0x0003e20000100800 */
[----:B0-----:R-:W-:Y:S02]  /*7550*/  IADD3.X R3, R250, UR8, RZ, P2, !PT ;  /* 0x00000008fa037c10 */ /* 0x001fe400097fe4ff */
[----:B-1----:R-:W-:-:S03]  /*7560*/  IADD3.X R2, R248, UR8, RZ, P3, !PT ;  /* 0x00000008f8027c10 */ /* 0x002fc60009ffe4ff */
[----:B------:R0:W-:Y:S01]  /*7570*/  STL [R1+0x84c], R3 ;  /* 0x00084c0301007387 */ /* 0x0001e20000100800 */
[----:B------:R-:W-:Y:S01]  /*7580*/  UMOV UR8, UR9 ;  /* 0x0000000900087c82 */ /* 0x000fe20008000000 */
[----:B------:R-:W-:Y:S01]  /*7590*/  UMOV UR9, UR59 ;  /* 0x0000003b00097c82 */ /* 0x000fe20008000000 */
[----:B------:R-:W-:Y:S01]  /*75a0*/  ULDC UR59, c[0x0][0x238] ;  /* 0x00008e00003b7ab9 */ /* 0x000fe20000000800 */
[----:B------:R1:W-:Y:S01]  /*75b0*/  STL [R1+0x854], R2 ;  /* 0x0008540201007387 */ /* 0x0003e20000100800 */
[C---:B0-----:R-:W-:Y:S02]  /*75c0*/  LOP3.LUT R3, R0.reuse, 0x10, RZ, 0x3c, !PT ;  /* 0x0000001000037812 */ /* 0x041fe400078e3cff */
[----:B-1----:R-:W-:-:S03]  /*75d0*/  LOP3.LUT R2, R0, 0x20, RZ, 0x3c, !PT ;  /* 0x0000002000027812 */ /* 0x002fc600078e3cff */
[----:B------:R0:W-:Y:S01]  /*75e0*/  STL [R1+0x218], R3 ;  /* 0x0002180301007387 */ /* 0x0001e20000100800 */
[----:B------:R-:W-:-:S03]  /*75f0*/  LOP3.LUT R0, R0, 0x30, RZ, 0x3c, !PT ;  /* 0x0000003000007812 */ /* 0x000fc600078e3cff */
[----:B------:R1:W-:Y:S04]  /*7600*/  STL [R1+0x214], R2 ;  /* 0x0002140201007387 */ /* 0x0003e80000100800 */
[----:B------:R2:W-:Y:S01]  /*7610*/  STL [R1+0x210], R0 ;  /* 0x0002100001007387 */ /* 0x0005e20000100800 */
[----:B0-----:R-:W-:Y:S02]  /*7620*/  IADD3 R3, P2, R251, UR54, RZ ;  /* 0x00000036fb037c10 */ /* 0x001fe4000ff5e0ff */
[----:B-1----:R-:W-:Y:S02]  /*7630*/  IADD3 R2, P0, R11, UR54, RZ ;  /* 0x000000360b027c10 */ /* 0x002fe4000ff1e0ff */
[----:B--2---:R-:W-:-:S03]  /*7640*/  IADD3 R0, P1, R10, UR54, RZ ;  /* 0x000000360a007c10 */ /* 0x004fc6000ff3e0ff */
[----:B------:R0:W-:Y:S04]  /*7650*/  STL [R1+0x860], R2 ;  /* 0x0008600201007387 */ /* 0x0001e80000100800 */
[----:B------:R1:W-:Y:S04]  /*7660*/  STL [R1+0x868], R0 ;  /* 0x0008680001007387 */ /* 0x0003e80000100800 */
[----:B------:R2:W-:Y:S01]  /*7670*/  STL [R1+0x870], R3 ;  /* 0x0008700301007387 */ /* 0x0005e20000100800 */
[----:B0-----:R-:W-:Y:S02]  /*7680*/  IADD3 R2, P3, R249, UR54, RZ ;  /* 0x00000036f9027c10 */ /* 0x001fe4000ff7e0ff */
[----:B-1----:R-:W-:-:S03]  /*7690*/  IADD3.X R0, R9, UR55, RZ, P0, !PT ;  /* 0x0000003709007c10 */ /* 0x002fc600087fe4ff */
[----:B------:R0:W-:Y:S01]  /*76a0*/  STL [R1+0x878], R2 ;  /* 0x0008780201007387 */ /* 0x0001e20000100800 */
[----:B--2---:R-:W-:-:S03]  /*76b0*/  IADD3.X R3, R252, UR55, RZ, P1, !PT ;  /* 0x00000037fc037c10 */ /* 0x004fc60008ffe4ff */
[----:B------:R1:W-:Y:S04]  /*76c0*/  STL [R1+0x85c], R0 ;  /* 0x00085c0001007387 */ /* 0x0003e80000100800 */
[----:B------:R2:W-:Y:S01]  /*76d0*/  STL [R1+0x864], R3 ;  /* 0x0008640301007387 */ /* 0x0005e20000100800 */
[----:B0-----:R-:W-:Y:S02]  /*76e0*/  IADD3.X R2, R250, UR55, RZ, P2, !PT ;  /* 0x00000037fa027c10 */ /* 0x001fe400097fe4ff */
[----:B-1----:R-:W-:-:S03]  /*76f0*/  IADD3.X R0, R248, UR55, RZ, P3, !PT ;  /* 0x00000037f8007c10 */ /* 0x002fc60009ffe4ff */
[----:B------:R0:W-:Y:S01]  /*7700*/  STL [R1+0x86c], R2 ;  /* 0x00086c0201007387 */ /* 0x0001e20000100800 */
[----:B------:R-:W-:Y:S01]  /*7710*/  UIADD3.64 UR54, UR8, 0xfe, URZ ;  /* 0x000000fe08367897 */ /* 0x000fe2000fffe03f */
[----:B--2---:R-:W-:Y:S02]  /*7720*/  IADD3 R3, P2, R251, UR52, RZ ;  /* 0x00000034fb037c10 */ /* 0x004fe4000ff5e0ff */
[----:B------:R1:W-:Y:S01]  /*7730*/  STL [R1+0x874], R0 ;  /* 0x0008740001007387 */ /* 0x0003e20000100800 */
[----:B0-----:R-:W-:Y:S02]  /*7740*/  IADD3 R2, P0, R11, UR52, RZ ;  /* 0x000000340b027c10 */ /* 0x001fe4000ff1e0ff */
[----:B-1----:R-:W-:-:S03]  /*7750*/  IADD3 R0, P1, R10, UR52, RZ ;  /* 0x000000340a007c10 */ /* 0x002fc6000ff3e0ff */
        /* <DEDUP_REMOVED lines=15> */
[----:B------:R-:W-:Y:S01]  /*7850*/  UIADD3.64 UR52, UR8, 0x700, URZ ;  /* 0x0000070008347897 */ /* 0x000fe2000fffe03f */
        /* <DEDUP_REMOVED lines=185> */
[----:B--2---:R-:W-:-:S03]  /*83f0*/  IADD3 R3, P2, R251, UR42, RZ ;  /* 0x0000002afb037c10 */ /* 0x004fc6000ff5e0ff */
        /* <DEDUP_REMOVED lines=16> */
[----:B------:R1:W-:Y:S04]  /*8500*/  STL [R1+0xa14], R0 ;  /* 0x000a140001007387 */ /* 0x0003e80000100800 */
[----:B------:R2:W-:Y:S01]  /*8510*/  STL [R1+0xa20], R3 ;  /* 0x000a200301007387 */ /* 0x0005e20000100800 */
[----:B0-----:R-:W-:Y:S02]  /*8520*/  IADD3 R2, P0, R10, UR13, RZ ;  /* 0x0000000d0a027c10 */ /* 0x001fe4000ff1e0ff */
[----:B-1----:R-:W-:-:S03]  /*8530*/  IADD3 R0, P4, R251, UR13, RZ ;  /* 0x0000000dfb007c10 */ /* 0x002fc6000ff9e0ff */
        /* <DEDUP_REMOVED lines=10> */
[----:B0-----:R-:W-:Y:S02]  /*85e0*/  IADD3.X R2, R9, UR30, RZ, P1, !PT ;  /* 0x0000001e09027c10 */ /* 0x001fe40008ffe4ff */
[----:B-1----:R-:W-:-:S03]  /*85f0*/  IADD3 R0, P1, R249, UR27, RZ ;  /* 0x0000001bf9007c10 */ /* 0x002fc6000ff3e0ff */
[----:B------:R0:W-:Y:S01]  /*8600*/  STL [R1+0xa1c], R2 ;  /* 0x000a1c0201007387 */ /* 0x0001e20000100800 */
[----:B--2---:R-:W-:-:S03]  /*8610*/  IADD3.X R3, R252, UR30, RZ, P0, !PT ;  /* 0x0000001efc037c10 */ /* 0x004fc600087fe4ff */
[----:B------:R1:W-:Y:S04]  /*8620*/  STL [R1+0xa58], R0 ;  /* 0x000a580001007387 */ /* 0x0003e80000100800 */
[----:B------:R2:W-:Y:S01]  /*8630*/  STL [R1+0xa24], R3 ;  /* 0x000a240301007387 */ /* 0x0005e20000100800 */
[----:B0-----:R-:W-:Y:S02]  /*8640*/  IADD3 R2, P0, R11, UR26, RZ ;  /* 0x0000001a0b027c10 */ /* 0x001fe4000ff1e0ff */
[----:B-1----:R-:W-:-:S03]  /*8650*/  IADD3.X R0, R250, UR30, RZ, P4, !PT ;  /* 0x0000001efa007c10 */ /* 0x002fc6000a7fe4ff */
        /* <DEDUP_REMOVED lines=56> */
[----:B------:R1:W-:Y:S01]  /*89e0*/  STL [R1+0xad0], R0 ;  /* 0x000ad00001007387 */ /* 0x0003e20000100800 */
[----:B0-----:R-:W-:Y:S02]  /*89f0*/  IADD3.X R2, R9, UR38, RZ, P4, !PT ;  /* 0x0000002609027c10 */ /* 0x001fe4000a7fe4ff */
[----:B-1----:R-:W-:-:S03]  /*8a00*/  IADD3 R0, P4, R249, UR19, RZ ;  /* 0x00000013f9007c10 */ /* 0x002fc6000ff9e0ff */
[----:B------:R0:W-:Y:S04]  /*8a10*/  STL [R1+0xa9c], R2 ;  /* 0x000a9c0201007387 */ /* 0x0001e80000100800 */
        /* <DEDUP_REMOVED lines=29> */
[----:B------:R-:W-:-:S03]  /*8bf0*/  UMOV UR15, 0x80000020 ;  /* 0x80000020000f7882 */ /* 0x000fc60000000000 */
[----:B------:R2:W-:Y:S02]  /*8c00*/  STL [R1+0xaf4], R0 ;  /* 0x000af40001007387 */ /* 0x0005e40000100800 */
.L_x_2:
[----:B0-2---:R-:W2:Y:S04]  /*8c10*/  LDL R2, [R1+0x1dc] ;  /* 0x0001dc0001027983 */ /* 0x005ea80000100800 */
[----:B------:R-:W-:Y:S04]  /*8c20*/  STL [R1+0x1224], R250 ;  /* 0x001224fa01007387 */ /* 0x000fe80000100800 */
        /* <DEDUP_REMOVED lines=77> */
[----:B-----5:R-:W-:Y:S04]  /*9100*/  STL [R1+0xef8], R240 ;  /* 0x000ef8f001007387 */ /* 0x020fe80000100800 */
        /* <DEDUP_REMOVED lines=52> */
[----:B------:R-:W-:Y:S04]  /*9450*/  STL.64 [R1+0xe60], R214 ;  /* 0x000e60d601007387 */ /* 0x000fe80000100a00 */
        /* <DEDUP_REMOVED lines=8> */
[----:B------:R-:W-:Y:S04]  /*94e0*/  STL [R1+0x1144], R199 ;  /* 0x001144c701007387 */ /* 0x000fe80000100800 */
[----:B------:R-:W-:Y:S04]  /*94f0*/  STL [R1+0x1138], R198 ;  /* 0x001138c601007387 */ /* 0x000fe80000100800 */
        /* <DEDUP_REMOVED lines=21> */
[----:B------:R-:W-:Y:S04]  /*9650*/  STL [R1+0xde4], R181 ;  /* 0x000de4b501007387 */ /* 0x000fe80000100800 */
[----:B------:R-:W-:Y:S04]  /*9660*/  STL [R1+0xde0], R182 ;  /* 0x000de0b601007387 */ /* 0x000fe80000100800 */
[----:B------:R-:W-:Y:S04]  /*9670*/  STL [R1+0xddc], R183 ;  /* 0x000ddcb701007387 */ /* 0x000fe80000100800 */
[----:B------:R0:W-:Y:S04]  /*9680*/  STL [R1+0xdd0], R120 ;  /* 0x000dd07801007387 */ /* 0x0001e80000100800 */
[----:B0-----:R-:W3:Y:S04]  /*9690*/  LDL.LU R120, [R1+0x888] ;  /* 0x0008880001787983 */ /* 0x001ee80000300800 */
[----:B------:R0:W-:Y:S04]  /*96a0*/  STL [R1+0xdcc], R121 ;  /* 0x000dcc7901007387 */ /* 0x0001e80000100800 */
[----:B0-----:R-:W4:Y:S04]  /*96b0*/  LDL.LU R121, [R1+0x8ac] ;  /* 0x0008ac0001797983 */ /* 0x001f280000300800 */
[----:B------:R0:W-:Y:S04]  /*96c0*/  STL [R1+0xdc8], R122 ;  /* 0x000dc87a01007387 */ /* 0x0001e80000100800 */
[----:B0-----:R-:W3:Y:S04]  /*96d0*/  LDL.LU R122, [R1+0x880] ;  /* 0x00088000017a7983 */ /* 0x001ee80000300800 */
        /* <DEDUP_REMOVED lines=120> */
[----:B------:R-:W-:Y:S04]  /*9e60*/  STL [R1+0xcc8], R119 ;  /* 0x000cc87701007387 */ /* 0x000fe80000100800 */
        /* <DEDUP_REMOVED lines=111> */
[----:B------:R0:W-:Y:S01]  /*a560*/  STL [R1+0xbcc], R48 ;  /* 0x000bcc3001007387 */ /* 0x0001e20000100800 */
[----:B------:R-:W-:-:S03]  /*a570*/  MOV R181, UR48 ;  /* 0x0000003000b57c02 */ /* 0x000fc60008000f00 */
[----:B0-----:R-:W3:Y:S04]  /*a580*/  LDL.LU R48, [R1+0x4a4] ;  /* 0x0004a40001307983 */ /* 0x001ee80000300800 */
[----:B------:R0:W-:Y:S01]  /*a590*/  STL [R1+0xbc8], R49 ;  /* 0x000bc83101007387 */ /* 0x0001e20000100800 */
[----:B------:R-:W-:-:S03]  /*a5a0*/  MOV R0, UR49 ;  /* 0x0000003100007c02 */ /* 0x000fc60008000f00 */
        /* <DEDUP_REMOVED lines=13> */
[----:B0-----:R-:W3:Y:S01]  /*a680*/  LDL.LU R54, [R1+0x48c] ;  /* 0x00048c0001367983 */ /* 0x001ee20000300800 */
[----:B------:R-:W-:Y:S02]  /*a690*/  PRMT R250, RZ, 0x7610, R250 ;  /* 0x00007610fffa7816 */ /* 0x000fe400000000fa */
[----:B------:R-:W-:Y:S01]  /*a6a0*/  PRMT R252, RZ, 0x7610, R252 ;  /* 0x00007610fffc7816 */ /* 0x000fe200000000fc */
[----:B------:R-:W-:Y:S04]  /*a6b0*/  STL [R1+0xbb0], R55 ;  /* 0x000bb03701007387 */ /* 0x000fe80000100800 */
[----:B------:R-:W-:Y:S04]  /*a6c0*/  STL [R1+0xf5c], R181 ;  /* 0x000f5cb501007387 */ /* 0x000fe80000100800 */
[----:B------:R0:W-:Y:S04]  /*a6d0*/  STL [R1+0xb18], R0 ;  /* 0x000b180001007387 */ /* 0x0001e80000100800 */
[----:B------:R-:W-:Y:S04]  /*a6e0*/  STL [R1+0xf60], R182 ;  /* 0x000f60b601007387 */ /* 0x000fe80000100800 */
[----:B------:R-:W-:Y:S01]  /*a6f0*/  STL [R1+0xf64], R183 ;  /* 0x000f64b701007387 */ /* 0x000fe20000100800 */
[----:B0-----:R-:W-:-:S05]  /*a700*/  MOV R0, UR7 ;  /* 0x0000000700007c02 */ /* 0x001fca0008000f00 */
[----:B------:R0:W-:Y:S04]  /*a710*/  STL [R1+0xb08], R0 ;  /* 0x000b080001007387 */ /* 0x0001e80000100800 */
[----:B------:R1:W-:Y:S01]  /*a720*/  STL [R1+0xb04], R3 ;  /* 0x000b040301007387 */ /* 0x0003e20000100800 */
[----:B0-----:R-:W-:Y:S02]  /*a730*/  MOV R0, UR5 ;  /* 0x0000000500007c02 */ /* 0x001fe40008000f00 */
[----:B-1----:R-:W-:-:S03]  /*a740*/  MOV R3, UR4 ;  /* 0x0000000400037c02 */ /* 0x002fc60008000f00 */
[----:B------:R0:W-:Y:S04]  /*a750*/  STL [R1+0xb00], R0 ;  /* 0x000b000001007387 */ /* 0x0001e80000100800 */
[----:B------:R1:W-:Y:S04]  /*a760*/  STL [R1+0xafc], R3 ;  /* 0x000afc0301007387 */ /* 0x0003e80000100800 */
[----:B------:R-:W-:Y:S01]  /*a770*/  STL [R1+0xf6c], R249 ;  /* 0x000f6cf901007387 */ /* 0x000fe20000100800 */
[----:B0-----:R-:W2:Y:S03]  /*a780*/  LDC R0, c[0x0][0x230] ;  /* 0x00008c00ff007b82 */ /* 0x001ea60000000800 */
[----:B------:R-:W-:Y:S01]  /*a790*/  STL [R1+0xf68], R248 ;  /* 0x000f68f801007387 */ /* 0x000fe20000100800 */
[----:B--2---:R-:W-:-:S05]  /*a7a0*/  IMAD R0, R2, -0x40, R0 ;  /* 0xffffffc002007824 */ /* 0x004fca00078e0200 */
[C---:B------:R-:W-:Y:S02]  /*a7b0*/  ISETP.GT.AND P0, PT, R0.reuse, RZ, PT ;  /* 0x000000ff0000720c */ /* 0x040fe40003f04270 */
[----:B------:R-:W-:Y:S02]  /*a7c0*/  PRMT R15, RZ, 0x7610, R15 ;  /* 0x00007610ff0f7816 */ /* 0x000fe4000000000f */
[----:B------:R-:W-:Y:S02]  /*a7d0*/  PRMT R11, RZ, 0x7610, R11 ;  /* 0x00007610ff0b7816 */ /* 0x000fe4000000000b */
[----:B------:R-:W-:-:S07]  /*a7e0*/  ISETP.GT.AND P1, PT, R0, 0x1, PT ;  /* 0x000000010000780c */ /* 0x000fce0003f24270 */
[----:B------:R-:W-:Y:S02]  /*a7f0*/  @P0 IMAD.MOV.U32 R2, RZ, RZ, R249 ;  /* 0x000000ffff020224 */ /* 0x000fe400078e00f9 */
[----:B-1----:R-:W-:-:S05]  /*a800*/  @P0 IMAD.MOV.U32 R3, RZ, RZ, R248 ;  /* 0x000000ffff030224 */ /* 0x002fca00078e00f8 */
[----:B------:R-:W2:Y:S04]  /*a810*/  @P0 LDG.E.U8 R250, desc[UR56][R2.64] ;  /* 0x0000003802fa0981 */ /* 0x000ea8000c1e1100 */
[----:B--2---:R0:W-:Y:S04]  /*a820*/  STL [R1+0x8c], R250 ;  /* 0x00008cfa01007387 */ /* 0x0041e80000100800 */
[----:B0-----:R-:W2:Y:S01]  /*a830*/  LDL.LU R250, [R1+0x1224] ;  /* 0x0012240001fa7983 */ /* 0x001ea20000300800 */
[----:B------:R-:W-:-:S03]  /*a840*/  @P0 IMAD.MOV.U32 R2, RZ, RZ, R251 ;  /* 0x000000ffff020224 */ /* 0x000fc600078e00fb */
[----:B------:R-:W-:Y:S01]  /*a850*/  STL [R1+0xf74], R251 ;  /* 0x000f74fb01007387 */ /* 0x000fe20000100800 */
[----:B--2---:R-:W-:-:S03]  /*a860*/  @P0 IMAD.MOV.U32 R3, RZ, RZ, R250 ;  /* 0x000000ffff030224 */ /* 0x004fc600078e00fa */
[----:B------:R-:W-:Y:S04]  /*a870*/  STL [R1+0xf70], R250 ;  /* 0x000f70fa01007387 */ /* 0x000fe80000100800 */
[----:B------:R-:W2:Y:S04]  /*a880*/  @P0 LDG.E.U8 R252, desc[UR56][R2.64] ;  /* 0x0000003802fc0981 */ /* 0x000ea8000c1e1100 */
[----:B--2---:R0:W-:Y:S04]  /*a890*/  STL [R1+0xa0], R252 ;  /* 0x0000a0fc01007387 */ /* 0x0041e80000100800 */
[----:B0-----:R-:W2:Y:S04]  /*a8a0*/  LDL.LU R252, [R1+0x1220] ;  /* 0x0012200001fc7983 */ /* 0x001ea80000300800 */
[----:B------:R-:W4:Y:S04]  /*a8b0*/  LDL R3, [R1+0x80] ;  /* 0x0000800001037983 */ /* 0x000f280000100800 */
[----:B--2---:R-:W-:Y:S01]  /*a8c0*/  STL [R1+0xf78], R252 ;  /* 0x000f78fc01007387 */ /* 0x004fe20000100800 */
[----:B----4-:R-:W-:-:S02]  /*a8d0*/  @P0 IMAD.MOV.U32 R2, RZ, RZ, R3 ;  /* 0x000000ffff020224 */ /* 0x010fc400078e0003 */
[----:B------:R-:W-:-:S05]  /*a8e0*/  @P0 IMAD.MOV.U32 R3, RZ, RZ, R252 ;  /* 0x000000ffff030224 */ /* 0x000fca00078e00fc */
[----:B------:R-:W2:Y:S04]  /*a8f0*/  @P0 LDG.E.U8 R15, desc[UR56][R2.64] ;  /* 0x00000038020f0981 */ /* 0x000ea8000c1e1100 */
[----:B--2---:R0:W-:Y:S04]  /*a900*/  STL [R1+0xa8], R15 ;  /* 0x0000a80f01007387 */ /* 0x0041e80000100800 */
[----:B0-----:R-:W2:Y:S04]  /*a910*/  LDL.LU R15, [R1+0x121c] ;  /* 0x00121c00010f7983 */ /* 0x001ea80000300800 */
[----:B------:R-:W4:Y:S04]  /*a920*/  LDL R2, [R1+0x84] ;  /* 0x0000840001027983 */ /* 0x000f280000100800 */
[----:B------:R-:W4:Y:S01]  /*a930*/  LDL R3, [R1+0x88] ;  /* 0x0000880001037983 */ /* 0x000f220000100800 */
[----:B--2---:R-:W-:-:S02]  /*a940*/  PRMT R15, RZ, 0x7610, R15 ;  /* 0x00007610ff0f7816 */ /* 0x004fc4000000000f */
[----:B----4-:R-:W-:-:S04]  /*a950*/  @P0 LOP3.LUT R3, R3, R2, RZ, 0x3c, !PT ;  /* 0x0000000203030212 */ /* 0x010fc800078e3cff */
[----:B------:R-:W-:-:S04]  /*a960*/  @P0 LOP3.LUT R2, R3, R2, RZ, 0x3c, !PT ;  /* 0x0000000203020212 */ /* 0x000fc800078e3cff */
[----:B------:R-:W-:-:S05]  /*a970*/  @P0 LOP3.LUT R3, R3, R2, RZ, 0x3c, !PT ;  /* 0x0000000203030212 */ /* 0x000fca00078e3cff */
[----:B------:R-:W2:Y:S04]  /*a980*/  @P0 LDG.E.U8 R11, desc[UR56][R2.64] ;  /* 0x00000038020b0981 */ /* 0x000ea8000c1e1100 */
[----:B--2---:R0:W-:Y:S04]  /*a990*/  STL [R1+0xac], R11 ;  /* 0x0000ac0b01007387 */ /* 0x0041e80000100800 */
[----:B0-----:R-:W2:Y:S04]  /*a9a0*/  LDL.LU R11, [R1+0x1218] ;  /* 0x00121800010b7983 */ /* 0x001ea80000300800 */
[----:B------:R-:W4:Y:S04]  /*a9b0*/  LDL R2, [R1+0xaf4] ;  /* 0x000af40001027983 */ /* 0x000f280000100800 */
[----:B------:R-:W4:Y:S01]  /*a9c0*/  LDL R3, [R1+0xaf8] ;  /* 0x000af80001037983 */ /* 0x000f220000100800 */
[----:B------:R-:W-:-:S02]  /*a9d0*/  PRMT R165, RZ, 0x7610, R165 ;  /* 0x00007610ffa57816 */ /* 0x000fc400000000a5 */
[----:B------:R-:W-:Y:S02]  /*a9e0*/  PRMT R173, RZ, 0x7610, R173 ;  /* 0x00007610ffad7816 */ /* 0x000fe400000000ad */
[----:B------:R-:W-:Y:S02]  /*a9f0*/  PRMT R198, RZ, 0x7610, R198 ;  /* 0x00007610ffc67816 */ /* 0x000fe400000000c6 */
[----:B------:R-:W-:Y:S02]  /*aa00*/  ISETP.GT.AND P0, PT, R0, 0x2, PT ;  /* 0x000000020000780c */ /* 0x000fe40003f04270 */
[----:B----4-:R-:W-:-:S04]  /*aa10*/  @P1 LOP3.LUT R3, R3, R2, RZ, 0x3c, !PT ;  /* 0x0000000203031212 */ /* 0x010fc800078e3cff */
[----:B------:R-:W-:-:S04]  /*aa20*/  @P1 LOP3.LUT R2, R3, R2, RZ, 0x3c, !PT ;  /* 0x0000000203021212 */ /* 0x000fc800078e3cff */
[----:B------:R-:W-:-:S05]  /*aa30*/  @P1 LOP3.LUT R3, R3, R2, RZ, 0x3c, !PT ;  /* 0x0000000203031212 */ /* 0x000fca00078e3cff */
[----:B------:R0:W4:Y:S04]  /*aa40*/  @P1 LDG.E.U8 R15, desc[UR56][R2.64] ;  /* 0x00000038020f1981 */ /* 0x000128000c1e1100 */
[----:B------:R-:W0:Y:S04]  /*aa50*/  LDL R2, [R1+0xaec] ;  /* 0x000aec0001027983 */ /* 0x000e280000100800 */
[----:B------:R-:W0:Y:S02]  /*aa60*/  LDL R3, [R1+0xaf0] ;  /* 0x000af00001037983 */ /* 0x000e240000100800 */
[----:B0-----:R-:W-:-:S04]  /*aa70*/  @P1 LOP3.LUT R3, R3, R2, RZ, 0x3c, !PT ;  /* 0x0000000203031212 */ /* 0x001fc800078e3cff */
[----:B------:R-:W-:-:S04]  /*aa80*/  @P1 LOP3.LUT R2, R3, R2, RZ, 0x3c, !PT ;  /* 0x0000000203021212 */ /* 0x000fc800078e3cff */
[----:B------:R-:W-:-:S05]  /*aa90*/  @P1 LOP3.LUT R3, R3, R2, RZ, 0x3c, !PT ;  /* 0x0000000203031212 */ /* 0x000fca00078e3cff */
[----:B------:R-:W3:Y:S04]  /*aaa0*/  @P1 LDG.E.U8 R165, desc[UR56][R2.64] ;  /* 0x0000003802a51981 */ /* 0x000ee8000c1e1100 */
[----:B------:R-:W2:Y:S04]  /*aab0*/  LDL R2, [R1+0xae4] ;  /* 0x000ae40001027983 */ /* 0x000ea80000100800 */
[----:B------:R-:W2:Y:S04]  /*aac0*/  LDL R3, [R1+0xae8] ;  /* 0x000ae80001037983 */ /* 0x000ea80000100800 */
[----:B---3--:R0:W-:Y:S01]  /*aad0*/  STL [R1+0x114c], R165 ;  /* 0x00114ca501007387 */ /* 0x0081e20000100800 */
[----:B--2---:R-:W-:-:S04]  /*aae0*/  @P1 LOP3.LUT R3, R3, R2, RZ, 0x3c, !PT ;  /* 0x0000000203031212 */ /* 0x004fc800078e3cff */
[----:B------:R-:W-:-:S04]  /*aaf0*/  @P1 LOP3.LUT R2, R3, R2, RZ, 0x3c, !PT ;  /* 0x0000000203021212 */ /* 0x000fc800078e3cff */
[----:B------:R-:W-:-:S05]  /*ab00*/  @P1 LOP3.LUT R3, R3, R2, RZ, 0x3c, !PT ;  /* 0x0000000203031212 */ /* 0x000fca00078e3cff */
[----:B------:R1:W2:Y:S04]  /*ab10*/  @P1 LDG.E.U8 R173, desc[UR56][R2.64] ;  /* 0x0000003802ad1981 */ /* 0x0002a8000c1e1100 */
[----:B------:R-:W1:Y:S04]  /*ab20*/  LDL R2, [R1+0xadc] ;  /* 0x000adc0001027983 */ /* 0x000e680000100800 */
[----:B------:R-:W1:Y:S01]  /*ab30*/  LDL R3, [R1+0xae0] ;  /* 0x000ae00001037983 */ /* 0x000e620000100800 */
[----:B0-----:R-:W-:Y:S02]  /*ab40*/  PRMT R165, RZ, 0x7610, R165 ;  /* 0x00007610ffa57816 */ /* 0x001fe400000000a5 */
[----:B-1----:R-:W-:-:S04]  /*ab50*/  @P1 LOP3.LUT R3, R3, R2, RZ, 0x3c, !PT ;  /* 0x0000000203031212 */ /* 0x002fc800078e3cff */
[----:B------:R-:W-:-:S04]  /*ab60*/  @P1 LOP3.LUT R2, R3, R2, RZ, 0x3c, !PT ;  /* 0x0000000203021212 */ /* 0x000fc800078e3cff */
[----:B------:R-:W-:-:S05]  /*ab70*/  @P1 LOP3.LUT R3, R3, R2, RZ, 0x3c, !PT ;  /* 0x0000000203031212 */ /* 0x000fca00078e3cff */
[----:B------:R0:W3:Y:S04]  /*ab80*/  @P1 LDG.E.U8 R198, desc[UR56][R2.64] ;  /* 0x0000003802c61981 */ /* 0x0000e8000c1e1100 */
[----:B------:R-:W0:Y:S04]  /*ab90*/  LDL R2, [R1+0xad4] ;  /* 0x000ad40001027983 */ /* 0x000e280000100800 */
[----:B------:R-:W0:Y:S01]  /*aba0*/  LDL R3, [R1+0xad8] ;  /* 0x000ad80001037983 */ /* 0x000e220000100800 */
[----:B------:R-:W-:Y:S02]  /*abb0*/  PRMT R9, RZ, 0x7610, R9 ;  /* 0x00007610ff097816 */ /* 0x000fe40000000009 */
[----:B------:R-:W-:-:S02]  /*abc0*/  PRMT R11, RZ, 0x7610, R11 ;  /* 0x00007610ff0b7816 */ /* 0x000fc4000000000b */
[----:B------:R-:W-:Y:S02]  /*abd0*/  ISETP.GT.AND P1, PT, R0, 0x3, PT ;  /* 0x000000030000780c */ /* 0x000fe40003f24270 */
[----:B0-----:R-:W-:-:S04]  /*abe0*/  @P0 LOP3.LUT R3, R3, R2, RZ, 0x3c, !PT ;  /* 0x0000000203030212 */ /* 0x001fc800078e3cff */
[----:B------:R-:W-:-:S04]  /*abf0*/  @P0 LOP3.LUT R2, R3, R2, RZ, 0x3c, !PT ;  /* 0x0000000203020212 */ /* 0x000fc800078e3cff */
[----:B------:R-:W-:-:S05]  /*ac00*/  @P0 LOP3.LUT R3, R3, R2, RZ, 0x3c, !PT ;  /* 0x0000000203030212 */ /* 0x000fca00078e3cff */
[----:B------:R0:W2:Y:S04]  /*ac10*/  @P0 LDG.E.U8 R165, desc[UR56][R2.64] ;  /* 0x0000003802a50981 */ /* 0x0000a8000c1e1100 */
[----:B------:R-:W0:Y:S04]  /*ac20*/  LDL R2, [R1+0xacc] ;  /* 0x000acc0001027983 */ /* 0x000e280000100800 */
[----:B------:R-:W0:Y:S02]  /*ac30*/  LDL R3, [R1+0xad0] ;  /* 0x000ad00001037983 */ /* 0x000e240000100800 */
[----:B0-----:R-:W-:-:S04]  /*ac40*/  @P0 LOP3.LUT R3, R3, R2, RZ, 0x3c, !PT ;  /* 0x0000000203030212 */ /* 0x001fc800078e3cff */
[----:B------:R-:W-:-:S04]  /*ac50*/  @P0 LOP3.LUT R2, R3, R2, RZ, 0x3c, !PT ;  /* 0x0000000203020212 */ /* 0x000fc800078e3cff */
[----:B------:R-:W-:-:S05]  /*ac60*/  @P0 LOP3.LUT R3, R3, R2, RZ, 0x3c, !PT ;  /* 0x0000000203030212 */ /* 0x000fca00078e3cff */
[----:B------:R-:W4:Y:S04]  /*ac70*/  @P0 LDG.E.U8 R9, desc[UR56][R2.64] ;  /* 0x0000003802090981 */ /* 0x000f28000c1e1100 */
[----:B----4-:R0:W-:Y:S04]  /*ac80*/  STL [R1+0x9c], R9 ;  /* 0x00009c0901007387 */ /* 0x0101e80000100800 */
[----:B0-----:R-:W4:Y:S04]  /*ac90*/  LDL.LU R9, [R1+0x1214] ;  /* 0x0012140001097983 */ /* 0x001f280000300800 */
[----:B------:R-:W3:Y:S04]  /*aca0*/  LDL R2, [R1+0xac4] ;  /* 0x000ac40001027983 */ /* 0x000ee80000100800 */
[----:B------:R-:W3:Y:S01]  /*acb0*/  LDL R3, [R1+0xac8] ;  /* 0x000ac80001037983 */ /* 0x000ee20000100800 */
[----:B----4-:R-:W-:-:S02]  /*acc0*/  PRMT R9, RZ, 0x7610, R9 ;  /* 0x00007610ff097816 */ /* 0x010fc40000000009 */
[----:B---3--:R-:W-:-:S04]  /*acd0*/  @P0 LOP3.LUT R3, R3, R2, RZ, 0x3c, !PT ;  /* 0x0000000203030212 */ /* 0x008fc800078e3cff */
[----:B------:R-:W-:-:S04]  /*ace0*/  @P0 LOP3.LUT R2, R3, R2, RZ, 0x3c, !PT ;  /* 0x0000000203020212 */ /* 0x000fc800078e3cff */
[----:B------:R-:W-:-:S05]  /*acf0*/  @P0 LOP3.LUT R3, R3, R2, RZ, 0x3c, !PT ;  /* 0x0000000203030212 */ /* 0x000fca00078e3cff */
[----:B------:R-:W3:Y:S04]  /*ad00*/  @P0 LDG.E.U8 R11, desc[UR56][R2.64] ;  /* 0x00000038020b0981 */ /* 0x000ee8000c1e1100 */
[----:B---3--:R0:W-:Y:S04]  /*ad10*/  STL [R1+0xa4], R11 ;  /* 0x0000a40b01007387 */ /* 0x0081e80000100800 */
[----:B0-----:R-:W3:Y:S04]  /*ad20*/  LDL.LU R11, [R1+0x1210] ;  /* 0x00121000010b7983 */ /* 0x001ee80000300800 */
[----:B------:R-:W4:Y:S04]  /*ad30*/  LDL R2, [R1+0xabc] ;  /* 0x000abc0001027983 */ /* 0x000f280000100800 */
[----:B------:R-:W4:Y:S01]  /*ad40*/  LDL R3, [R1+0xac0] ;  /* 0x000ac00001037983 */ /* 0x000f220000100800 */
[----:B---3--:R-:W-:-:S02]  /*ad50*/  PRMT R11, RZ, 0x7610, R11 ;  /* 0x00007610ff0b7816 */ /* 0x008fc4000000000b */
[----:B----4-:R-:W-:-:S04]  /*ad60*/  @P0 LOP3.LUT R3, R3, R2, RZ, 0x3c, !PT ;  /* 0x0000000203030212 */ /* 0x010fc800078e3cff */
[----:B------:R-:W-:-:S04]  /*ad70*/  @P0 LOP3.LUT R2, R3, R2, RZ, 0x3c, !PT ;  /* 0x0000000203020212 */ /* 0x000fc800078e3cff */
[----:B------:R-:W-:-:S05]  /*ad80*/  @P0 LOP3.LUT R3, R3, R2, RZ, 0x3c, !PT ;  /* 0x0000000203030212 */ /* 0x000fca00078e3cff */
[----:B------:R-:W3:Y:S04]  /*ad90*/  @P0 LDG.E.U8 R9, desc[UR56][R2.64] ;  /* 0x0000003802090981 */ /* 0x000ee8000c1e1100 */
[----:B---3--:R0:W-:Y:S04]  /*ada0*/  STL [R1+0x1ac], R9 ;  /* 0x0001ac0901007387 */ /* 0x0081e80000100800 */
[----:B0-----:R-:W3:Y:S04]  /*adb0*/  LDL.LU R9, [R1+0x120c] ;  /* 0x00120c0001097983 */ /* 0x001ee80000300800 */
        /* <DEDUP_REMOVED lines=23> */
[----:B------:R-:W0:Y:S01]  /*af30*/  LDL R3, [R1+0xaa0] ;  /* 0x000aa00001037983 */ /* 0x000e220000100800 */
[----:B------:R-:W-:Y:S02]  /*af40*/  PRMT R191, RZ, 0x7610, R191 ;  /* 0x00007610ffbf7816 */ /* 0x000fe400000000bf */
[----:B0-----:R-:W-:-:S04]  /*af50*/  @P1 LOP3.LUT R3, R3, R2, RZ, 0x3c, !PT ;  /* 0x0000000203031212 */ /* 0x001fc800078e3cff */
[----:B------:R-:W-:-:S04]  /*af60*/  @P1 LOP3.LUT R2, R3, R2, RZ, 0x3c, !PT ;  /* 0x0000000203021212 */ /* 0x000fc800078e3cff */
[----:B------:R-:W-:-:S05]  /*af70*/  @P1 LOP3.LUT R3, R3, R2, RZ, 0x3c, !PT ;  /* 0x0000000203031212 */ /* 0x000fca00078e3cff */
[----:B------:R0:W4:Y:S04]  /*af80*/  @P1 LDG.E.U8 R174, desc[UR56][R2.64] ;  /* 0x0000003802ae1981 */ /* 0x000128000c1e1100 */
[----:B------:R-:W0:Y:S04]  /*af90*/  LDL R2, [R1+0xa94] ;  /* 0x000a940001027983 */ /* 0x000e280000100800 */
[----:B------:R-:W0:Y:S01]  /*afa0*/  LDL R3, [R1+0xa98] ;  /* 0x000a980001037983 */ /* 0x000e220000100800 */
[----:B------:R-:W-:Y:S02]  /*afb0*/  PRMT R14, RZ, 0x7610, R14 ;  /* 0x00007610ff0e7816 */ /* 0x000fe4000000000e */
[----:B---3--:R-:W-:-:S02]  /*afc0*/  PRMT R9, RZ, 0x7610, R9 ;  /* 0x00007610ff097816 */ /* 0x008fc40000000009 */
[----:B------:R-:W-:Y:S02]  /*afd0*/  ISETP.GT.AND P1, PT, R0, 0x5, PT ;  /* 0x000000050000780c */ /* 0x000fe40003f24270 */
[----:B0-----:R-:W-:-:S04]  /*afe0*/  @P0 LOP3.LUT R3, R3, R2, RZ, 0x3c, !PT ;  /* 0x0000000203030212 */ /* 0x001fc800078e3cff */
[----:B------:R-:W-:-:S04]  /*aff0*/  @P0 LOP3.LUT R2, R3, R2, RZ, 0x3c, !PT ;  /* 0x0000000203020212 */ /* 0x000fc800078e3cff */
[----:B------:R-:W-:-:S05]  /*b000*/  @P0 LOP3.LUT R3, R3, R2, RZ, 0x3c, !PT ;  /* 0x0000000203030212 */ /* 0x000fca00078e3cff */
[----:B------:R0:W3:Y:S04]  /*b010*/  @P0 LDG.E.U8 R191, desc[UR56][R2.64] ;  /* 0x0000003802bf0981 */ /* 0x0000e8000c1e1100 */
[----:B------:R-:W0:Y:S04]  /*b020*/  LDL R2, [R1+0xa8c] ;  /* 0x000a8c0001027983 */ /* 0x000e280000100800 */
[----:B------:R-:W0:Y:S02]  /*b030*/  LDL R3, [R1+0xa90] ;  /* 0x000a900001037983 */ /* 0x000e240000100800 */
[----:B0-----:R-:W-:-:S04]  /*b040*/  @P0 LOP3.LUT R3, R3, R2, RZ, 0x3c, !PT ;  /* 0x0000000203030212 */ /* 0x001fc800078e3cff */
[----:B------:R-:W-:-:S04]  /*b050*/  @P0 LOP3.LUT R2, R3, R2, RZ, 0x3c, !PT ;  /* 0x0000000203020212 */ /* 0x000fc800078e3cff */
[----:B------:R-:W-:-:S05]  /*b060*/  @P0 LOP3.LUT R3, R3, R2, RZ, 0x3c, !PT ;  /* 0x0000000203030212 */ /* 0x000fca00078e3cff */
        /* <DEDUP_REMOVED lines=53> */
[----:B--2---:R-:W-:-:S02]  /*b3c0*/  PRMT R14, RZ, 0x7610, R14 ;  /* 0x00007610ff0e7816 */ /* 0x004fc4000000000e */
        /* <DEDUP_REMOVED lines=55> */
[----:B---3--:R-:W-:Y:S02]  /*b740*/  PRMT R13, RZ, 0x7610, R13 ;  /* 0x00007610ff0d7816 */ /* 0x008fe4000000000d */
[----:B0-----:R-:W-:-:S04]  /*b750*/  @P1 LOP3.LUT R3, R3, R2, RZ, 0x3c, !PT ;  /* 0x0000000203031212 */ /* 0x001fc800078e3cff */
        /* <DEDUP_REMOVED lines=69> */
[----:B--2---:R-:W-:Y:S02]  /*bbb0*/  PRMT R8, RZ, 0x7610, R8 ;  /* 0x00007610ff087816 */ /* 0x004fe40000000008 */
[----:B------:R-:W-:-:S02]  /*bbc0*/  PRMT R177, RZ, 0x7610, R177 ;  /* 0x00007610ffb17816 */ /* 0x000fc400000000b1 */
[----:B------:R-:W-:Y:S02]  /*bbd0*/  ISETP.GT.AND P1, PT, R0, 0xb, PT ;  /* 0x0000000b0000780c */ /* 0x000fe40003f24270 */
[----:B0-----:R-:W-:-:S04]  /*bbe0*/  @P0 LOP3.LUT R3, R3, R2, RZ, 0x3c, !PT ;  /* 0x0000000203030212 */ /* 0x001fc800078e3cff */
[----:B------:R-:W-:-:S04]  /*bbf0*/  @P0 LOP3.LUT R2, R3, R2, RZ, 0x3c, !PT ;  /* 0x0000000203020212 */ /* 0x000fc800078e3cff */
[----:B------:R-:W-:-:S05]  /*bc00*/  @P0 LOP3.LUT R3, R3, R2, RZ, 0x3c, !PT ;  /* 0x0000000203030212 */ /* 0x000fca00078e3cff */
[----:B------:R-:W2:Y:S04]  /*bc10*/  @P0 LDG.E.U8 R6, desc[UR56][R2.64] ;  /* 0x0000003802060981 */ /* 0x000ea8000c1e1100 */
[----:B--2---:R0:W-:Y:S04]  /*bc20*/  STL [R1+0x164], R6 ;  /* 0x0001640601007387 */ /* 0x0041e80000100800 */
[----:B0-----:R-:W2:Y:S04]  /*bc30*/  LDL.LU R6, [R1+0x11e4] ;  /* 0x0011e40001067983 */ /* 0x001ea80000300800 */
[----:B------:R-:W3:Y:S04]  /*bc40*/  LDL R2, [R1+0x9cc] ;  /* 0x0009cc0001027983 */ /* 0x000ee80000100800 */
[----:B------:R-:W3:Y:S02]  /*bc50*/  LDL R3, [R1+0x9d0] ;  /* 0x0009d00001037983 */ /* 0x000ee40000100800 */
        /* <DEDUP_REMOVED lines=12> */
[----:B------:R0:W3:Y:S04]  /*bd20*/  @P0 LDG.E.U8 R177, desc[UR56][R2.64] ;  /* 0x0000003802b10981 */ /* 0x0000e8000c1e1100 */
[----:B------:R-:W0:Y:S04]  /*bd30*/  LDL R2, [R1+0x9bc] ;  /* 0x0009bc0001027983 */ /* 0x000e280000100800 */
[----:B------:R-:W0:Y:S01]  /*bd40*/  LDL R3, [R1+0x9c0] ;  /* 0x0009c00001037983 */ /* 0x000e220000100800 */
[----:B------:R-:W-:Y:S02]  /*bd50*/  PRMT R187, RZ, 0x7610, R187 ;  /* 0x00007610ffbb7816 */ /* 0x000fe400000000bb */
[----:B0-----:R-:W-:-:S04]  /*bd60*/  @P0 LOP3.LUT R3, R3, R2, RZ, 0x3c, !PT ;  /* 0x0000000203030212 */ /* 0x001fc800078e3cff */
[----:B------:R-:W-:-:S04]  /*bd70*/  @P0 LOP3.LUT R2, R3, R2, RZ, 0x3c, !PT ;  /* 0x0000000203020212 */ /* 0x000fc800078e3cff */
[----:B------:R-:W-:-:S05]  /*bd80*/  @P0 LOP3.LUT R3, R3, R2, RZ, 0x3c, !PT ;  /* 0x0000000203030212 */ /* 0x000fca00078e3cff */
[----:B------:R-:W4:Y:S04]  /*bd90*/  @P0 LDG.E.U8 R8, desc[UR56][R2.64] ;  /* 0x0000003802080981 */ /* 0x000f28000c1e1100 */
[----:B----4-:R0:W-:Y:S04]  /*bda0*/  STL [R1+0x1c0], R8 ;  /* 0x0001c00801007387 */ /* 0x0101e80000100800 */
[----:B0-----:R-:W4:Y:S04]  /*bdb0*/  LDL.LU R8, [R1+0x11dc] ;  /* 0x0011dc0001087983 */ /* 0x001f280000300800 */
[----:B------:R-:W2:Y:S04]  /*bdc0*/  LDL R2, [R1+0x9b4] ;  /* 0x0009b40001027983 */ /* 0x000ea80000100800 */
[----:B------:R-:W2:Y:S01]  /*bdd0*/  LDL R3, [R1+0x9b8] ;  /* 0x0009b80001037983 */ /* 0x000ea20000100800 */
[----:B------:R-:W-:-:S02]  /*bde0*/  PRMT R169, RZ, 0x7610, R169 ;  /* 0x00007610ffa97816 */ /* 0x000fc400000000a9 */
[----:B------:R-:W-:Y:S02]  /*bdf0*/  PRMT R194, RZ, 0x7610, R194 ;  /* 0x00007610ffc27816 */ /* 0x000fe400000000c2 */
[----:B------:R-:W-:Y:S02]  /*be00*/  ISETP.GT.AND P0, PT, R0, 0xc, PT ;  /* 0x0000000c0000780c */ /* 0x000fe40003f04270 */
[----:B--2---:R-:W-:-:S04]  /*be10*/  @P1 LOP3.LUT R3, R3, R2, RZ, 0x3c, !PT ;  /* 0x0000000203031212 */ /* 0x004fc800078e3cff */
[----:B------:R-:W-:-:S04]  /*be20*/  @P1 LOP3.LUT R2, R3, R2, RZ, 0x3c, !PT ;  /* 0x0000000203021212 */ /* 0x000fc800078e3cff */
[----:B------:R-:W-:-:S05]  /*be30*/  @P1 LOP3.LUT R3, R3, R2, RZ, 0x3c, !PT ;  /* 0x0000000203031212 */ /* 0x000fca00078e3cff */
[----:B------:R0:W2:Y:S04]  /*be40*/  @P1 LDG.E.U8 R187, desc[UR56][R2.64] ;  /* 0x0000003802bb1981 */ /* 0x0000a8000c1e1100 */
[----:B------:R-:W0:Y:S04]  /*be50*/  LDL R2, [R1+0x9ac] ;  /* 0x0009ac0001027983 */ /* 0x000e280000100800 */
[----:B------:R-:W0:Y:S01]  /*be60*/  LDL R3, [R1+0x9b0] ;  /* 0x0009b00001037983 */ /* 0x000e220000100800 */
[----:B----4-:R-:W-:Y:S02]  /*be70*/  PRMT R8, RZ, 0x7610, R8 ;  /* 0x00007610ff087816 */ /* 0x010fe40000000008 */
        /* <DEDUP_REMOVED lines=12> */
[----:B------:R-:W2:Y:S04]  /*bf40*/  LDL R2, [R1+0x99c] ;  /* 0x00099c0001027983 */ /* 0x000ea80000100800 */
[----:B------:R-:W2:Y:S01]  /*bf50*/  LDL R3, [R1+0x9a0] ;  /* 0x0009a00001037983 */ /* 0x000ea20000100800 */
[----:B------:R-:W-:-:S02]  /*bf60*/  PRMT R186, RZ, 0x7610, R186 ;  /* 0x00007610ffba7816 */ /* 0x000fc400000000ba */
[----:B--2---:R-:W-:-:S04]  /*bf70*/  @P1 LOP3.LUT R3, R3, R2, RZ, 0x3c, !PT ;  /* 0x0000000203031212 */ /* 0x004fc800078e3cff */
[----:B------:R-:W-:-:S04]  /*bf80*/  @P1 LOP3.LUT R2, R3, R2, RZ, 0x3c, !PT ;  /* 0x0000000203021212 */ /* 0x000fc800078e3cff */
[----:B------:R-:W-:-:S05]  /*bf90*/  @P1 LOP3.LUT R3, R3, R2, RZ, 0x3c, !PT ;  /* 0x0000000203031212 */ /* 0x000fca00078e3cff */
[----:B------:R0:W2:Y:S04]  /*bfa0*/  @P1 LDG.E.U8 R194, desc[UR56][R2.64] ;  /* 0x0000003802c21981 */ /* 0x0000a8000c1e1100 */
[----:B------:R-:W0:Y:S04]  /*bfb0*/  LDL R2, [R1+0x994] ;  /* 0x0009940001027983 */ /* 0x000e280000100800 */
[----:B------:R-:W0:Y:S01]  /*bfc0*/  LDL R3, [R1+0x998] ;  /* 0x0009980001037983 */ /* 0x000e220000100800 */
[----:B---3--:R-:W-:Y:S02]  /*bfd0*/  PRMT R8, RZ, 0x7610, R8 ;  /* 0x00007610ff087816 */ /* 0x008fe40000000008 */
        /* <DEDUP_REMOVED lines=16> */
[----:B----4-:R-:W-:-:S02]  /*c0e0*/  PRMT R8, RZ, 0x7610, R8 ;  /* 0x00007610ff087816 */ /* 0x010fc40000000008 */
[----:B--2---:R-:W-:-:S04]  /*c0f0*/  @P0 LOP3.LUT R3, R3, R2, RZ, 0x3c, !PT ;  /* 0x0000000203030212 */ /* 0x004fc800078e3cff */
        /* <DEDUP_REMOVED lines=8> */
[----:B----4-:R-:W-:-:S04]  /*c180*/  @P0 LOP3.LUT R3, R3, R2, RZ, 0x3c, !PT ;  /* 0x0000000203030212 */ /* 0x010fc800078e3cff */
[----:B------:R-:W-:-:S04]  /*c190*/  @P0 LOP3.LUT R2, R3, R2, RZ, 0x3c, !PT ;  /* 0x0000000203020212 */ /* 0x000fc800078e3cff */
[----:B------:R-:W-:-:S05]  /*c1a0*/  @P0 LOP3.LUT R3, R3, R2, RZ, 0x3c, !PT ;  /* 0x0000000203030212 */ /* 0x000fca00078e3cff */
[----:B------:R-:W4:Y:S04]  /*c1b0*/  @P0 LDG.E.U8 R8, desc[UR56][R2.64] ;  /* 0x0000003802080981 */ /* 0x000f28000c1e1100 */
[----:B----4-:R0:W-:Y:S04]  /*c1c0*/  STL [R1+0x1e4], R8 ;  /* 0x0001e40801007387 */ /* 0x0101e80000100800 */
[----:B0-----:R-:W4:Y:S04]  /*c1d0*/  LDL.LU R8, [R1+0x11cc] ;  /* 0x0011cc0001087983 */ /* 0x001f280000300800 */
[----:B------:R-:W3:Y:S04]  /*c1e0*/  LDL R2, [R1+0x974] ;  /* 0x0009740001027983 */ /* 0x000ee80000100800 */
[----:B------:R-:W3:Y:S01]  /*c1f0*/  LDL R3, [R1+0x978] ;  /* 0x0009780001037983 */ /* 0x000ee20000100800 */
[----:B------:R-:W-:-:S02]  /*c200*/  PRMT R170, RZ, 0x7610, R170 ;  /* 0x00007610ffaa7816 */ /* 0x000fc400000000aa */
[----:B------:R-:W-:Y:S02]  /*c210*/  PRMT R178, RZ, 0x7610, R178 ;  /* 0x00007610ffb27816 */ /* 0x000fe400000000b2 */
[----:B------:R-:W-:Y:S02]  /*c220*/  PRMT R193, RZ, 0x7610, R193 ;  /* 0x00007610ffc17816 */ /* 0x000fe400000000c1 */
[----:B------:R-:W-:Y:S02]  /*c230*/  ISETP.GT.AND P0, PT, R0, 0xe, PT ;  /* 0x0000000e0000780c */ /* 0x000fe40003f04270 */
[----:B---3--:R-:W-:-:S04]  /*c240*/  @P1 LOP3.LUT R3, R3, R2, RZ, 0x3c, !PT ;  /* 0x0000000203031212 */ /* 0x008fc800078e3cff */
        /* <DEDUP_REMOVED lines=21> */
[----:B------:R0:W3:Y:S04]  /*c3a0*/  @P1 LDG.E.U8 R193, desc[UR56][R2.64] ;  /* 0x0000003802c11981 */ /* 0x0000e8000c1e1100 */
[----:B------:R-:W0:Y:S04]  /*c3b0*/  LDL R2, [R1+0x954] ;  /* 0x0009540001027983 */ /* 0x000e280000100800 */
[----:B------:R-:W0:Y:S01]  /*c3c0*/  LDL R3, [R1+0x958] ;  /* 0x0009580001037983 */ /* 0x000e220000100800 */
[----:B----4-:R-:W-:Y:S02]  /*c3d0*/  PRMT R8, RZ, 0x7610, R8 ;  /* 0x00007610ff087816 */ /* 0x010fe40000000008 */
        /* <DEDUP_REMOVED lines=36> */
[----:B------:R-:W-:Y:S02]  /*c620*/  PRMT R192, RZ, 0x7610, R192 ;  /* 0x00007610ffc07816 */ /* 0x000fe400000000c0 */
[----:B------:R-:W-:Y:S02]  /*c630*/  ISETP.GT.AND P0, PT, R0, 0x10, PT ;  /* 0x000000100000780c */ /* 0x000fe40003f04270 */
[----:B--2---:R-:W-:-:S04]  /*c640*/  @P1 LOP3.LUT R3, R3, R2, RZ, 0x3c, !PT ;  /* 0x0000000203031212 */ /* 0x004fc800078e3cff */
        /* <DEDUP_REMOVED lines=24> */
[----:B----4-:R-:W-:Y:S02]  /*c7d0*/  PRMT R8, RZ, 0x7610, R8 ;  /* 0x00007610ff087816 */ /* 0x010fe40000000008 */
[----:B------:R-:W-:-:S02]  /*c7e0*/  ISETP.GT.AND P1, PT, R0, 0x11, PT ;  /* 0x000000110000780c */ /* 0x000fc40003f24270 */
        /* <DEDUP_REMOVED lines=56> */
[----:B------:R-:W0:Y:S01]  /*cb70*/  LDL R3, [R1+0x8e0] ;  /* 0x0008e00001037983 */ /* 0x000e220000100800 */
[----:B--2---:R-:W-:Y:S02]  /*cb80*/  PRMT R6, RZ, 0x7610, R6 ;  /* 0x00007610ff067816 */ /* 0x004fe40000000006 */
[----:B0-----:R-:W-:-:S04]  /*cb90*/  @P1 LOP3.LUT R3, R3, R2, RZ, 0x3c, !PT ;  /* 0x0000000203031212 */ /* 0x001fc800078e3cff */
[----:B------:R-:W-:-:S04]  /*cba0*/  @P1 LOP3.LUT R2, R3, R2, RZ, 0x3c, !PT ;  /* 0x0000000203021212 */ /* 0x000fc800078e3cff */
[----:B------:R-:W-:-:S05]  /*cbb0*/  @P1 LOP3.LUT R3, R3, R2, RZ, 0x3c, !PT ;  /* 0x0000000203031212 */ /* 0x000fca00078e3cff */
[----:B------:R-:W2:Y:S04]  /*cbc0*/  @P1 LDG.E.U8 R8, desc[UR56][R2.64] ;  /* 0x0000003802081981 */ /* 0x000ea8000c1e1100 */
[----:B--2---:R0:W-:Y:S04]  /*cbd0*/  STL [R1+0x1e8], R8 ;  /* 0x0001e80801007387 */ /* 0x0041e80000100800 */
[----:B0-----:R-:W2:Y:S04]  /*cbe0*/  LDL.LU R8, [R1+0x11ac] ;  /* 0x0011ac0001087983 */ /* 0x001ea80000300800 */
[----:B------:R-:W3:Y:S04]  /*cbf0*/  LDL R2, [R1+0x8d4] ;  /* 0x0008d40001027983 */ /* 0x000ee80000100800 */
[----:B------:R-:W3:Y:S01]  /*cc00*/  LDL R3, [R1+0x8d8] ;  /* 0x0008d80001037983 */ /* 0x000ee20000100800 */
[----:B------:R-:W-:-:S02]  /*cc10*/  ISETP.GT.AND P1, PT, R0, 0x13, PT ;  /* 0x000000130000780c */ /* 0x000fc40003f24270 */
[----:B--2---:R-:W-:Y:S02]  /*cc20*/  PRMT R8, RZ, 0x7610, R8 ;  /* 0x00007610ff087816 */ /* 0x004fe40000000008 */
[----:B---3--:R-:W-:-:S04]  /*cc30*/  @P0 LOP3.LUT R3, R3, R2, RZ, 0x3c, !PT ;  /* 0x0000000203030212 */ /* 0x008fc800078e3cff */
[----:B------:R-:W-:-:S04]  /*cc40*/  @P0 LOP3.LUT R2, R3, R2, RZ, 0x3c, !PT ;  /* 0x0000000203020212 */ /* 0x000fc800078e3cff */
[----:B------:R-:W-:-:S05]  /*cc50*/  @P0 LOP3.LUT R3, R3, R2, RZ, 0x3c, !PT ;  /* 0x0000000203030212 */ /* 0x000fca00078e3cff */
[----:B------:R-:W2:Y:S04]  /*cc60*/  @P0 LDG.E.U8 R6, desc[UR56][R2.64] ;  /* 0x0000003802060981 */ /* 0x000ea8000c1e1100 */
[----:B--2---:R0:W-:Y:S04]  /*cc70*/  STL [R1+0x200], R6 ;  /* 0x0002000601007387 */ /* 0x0041e80000100800 */
[----:B0-----:R-:W2:Y:S04]  /*cc80*/  LDL.LU R6, [R1+0x11a8] ;  /* 0x0011a80001067983 */ /* 0x001ea80000300800 */
[----:B------:R-:W3:Y:S04]  /*cc90*/  LDL R2, [R1+0x8cc] ;  /* 0x0008cc0001027983 */ /* 0x000ee80000100800 */
[----:B------:R-:W3:Y:S01]  /*cca0*/  LDL R3, [R1+0x8d0] ;  /* 0x0008d00001037983 */ /* 0x000ee20000100800 */
[----:B--2---:R-:W-:-:S02]  /*ccb0*/  PRMT R6, RZ, 0x7610, R6 ;  /* 0x00007610ff067816 */ /* 0x004fc40000000006 */
        /* <DEDUP_REMOVED lines=35> */
[----:B------:R0:W-:Y:S01]  /*cef0*/  STL [R1+0xdd8], R121 ;  /* 0x000dd87901007387 */ /* 0x0001e20000100800 */
[----:B--2---:R-:W-:Y:S01]  /*cf00*/  PRMT R6, RZ, 0x7610, R6 ;  /* 0x00007610ff067816 */ /* 0x004fe20000000006 */
[----:B---3--:R-:W-:-:S02]  /*cf10*/  @P1 IMAD.MOV.U32 R2, RZ, RZ, R3 ;  /* 0x000000ffff021224 */ /* 0x008fc400078e0003 */
[----:B------:R-:W-:Y:S02]  /*cf20*/  @P1 IMAD.MOV.U32 R3, RZ, RZ, R121 ;  /* 0x000000ffff031224 */ /* 0x000fe400078e0079 */
[----:B0-----:R-:W2:Y:S04]  /*cf30*/  LDL.LU R121, [R1+0x898] ;  /* 0x0008980001797983 */ /* 0x001ea80000300800 */
[----:B------:R-:W3:Y:S04]  /*cf40*/  @P1 LDG.E.U8 R8, desc[UR56][R2.64] ;  /* 0x0000003802081981 */ /* 0x000ee8000c1e1100 */
[----:B---3--:R0:W-:Y:S04]  /*cf50*/  STL [R1+0x1b4], R8 ;  /* 0x0001b40801007387 */ /* 0x0081e80000100800 */
[----:B0-----:R-:W3:Y:S04]  /*cf60*/  LDL.LU R8, [R1+0x1194] ;  /* 0x0011940001087983 */ /* 0x001ee80000300800 */
[----:B------:R-:W4:Y:S04]  /*cf70*/  LDL R3, [R1+0x8a8] ;  /* 0x0008a80001037983 */ /* 0x000f280000100800 */
[----:B------:R0:W-:Y:S01]  /*cf80*/  STL [R1+0xdd4], R123 ;  /* 0x000dd47b01007387 */ /* 0x0001e20000100800 */
[----:B---3--:R-:W-:Y:S01]  /*cf90*/  PRMT R8, RZ, 0x7610, R8 ;  /* 0x00007610ff087816 */ /* 0x008fe20000000008 */
[----:B----4-:R-:W-:-:S02]  /*cfa0*/  @P1 IMAD.MOV.U32 R2, RZ, RZ, R3 ;  /* 0x000000ffff021224 */ /* 0x010fc400078e0003 */
[----:B------:R-:W-:Y:S02]  /*cfb0*/  @P1 IMAD.MOV.U32 R3, RZ, RZ, R123 ;  /* 0x000000ffff031224 */ /* 0x000fe400078e007b */
[----:B0-----:R-:W3:Y:S04]  /*cfc0*/  LDL.LU R123, [R1+0x890] ;  /* 0x00089000017b7983 */ /* 0x001ee80000300800 */
[----:B------:R-:W4:Y:S04]  /*cfd0*/  @P1 LDG.E.U8 R6, desc[UR56][R2.64] ;  /* 0x0000003802061981 */ /* 0x000f28000c1e1100 */
[----:B----4-:R0:W-:Y:S04]  /*cfe0*/  STL [R1+0x1c4], R6 ;  /* 0x0001c40601007387 */ /* 0x0101e80000100800 */
[----:B0-----:R-:W4:Y:S04]  /*cff0*/  LDL.LU R6, [R1+0x1190] ;  /* 0x0011900001067983 */ /* 0x001f280000300800 */
[----:B------:R-:W2:Y:S04]  /*d000*/  LDL R3, [R1+0x8a0] ;  /* 0x0008a00001037983 */ /* 0x000ea80000100800 */
[----:B------:R-:W-:Y:S01]  /*d010*/  STL [R1+0xf7c], R125 ;  /* 0x000f7c7d01007387 */ /* 0x000fe20000100800 */
[----:B----4-:R-:W-:Y:S01]  /*d020*/  PRMT R6, RZ, 0x7610, R6 ;  /* 0x00007610ff067816 */ /* 0x010fe20000000006 */
[----:B--2---:R-:W-:-:S02]  /*d030*/  @P1 IMAD.MOV.U32 R2, RZ, RZ, R3 ;  /* 0x000000ffff021224 */ /* 0x004fc400078e0003 */
[----:B------:R-:W-:-:S05]  /*d040*/  @P1 IMAD.MOV.U32 R3, RZ, RZ, R125 ;  /* 0x000000ffff031224 */ /* 0x000fca00078e007d */
[----:B------:R0:W2:Y:S02]  /*d050*/  @P1 LDG.E.U8 R8, desc[UR56][R2.64] ;  /* 0x0000003802081981 */ /* 0x0000a4000c1e1100 */
[----:B0-----:R-:W-:Y:S02]  /*d060*/  @P0 IMAD.MOV.U32 R2, RZ, RZ, R121 ;  /* 0x000000ffff020224 */ /* 0x001fe400078e0079 */
[----:B------:R-:W-:-:S05]  /*d070*/  @P0 IMAD.MOV.U32 R3, RZ, RZ, R127 ;  /* 0x000000ffff030224 */ /* 0x000fca00078e007f */
[----:B------:R-:W4:Y:S04]  /*d080*/  @P0 LDG.E.U8 R6, desc[UR56][R2.64] ;  /* 0x0000003802060981 */ /* 0x000f28000c1e1100 */
[----:B--2---:R0:W-:Y:S04]  /*d090*/  STL [R1+0x1b0], R8 ;  /* 0x0001b00801007387 */ /* 0x0041e80000100800 */
[----:B0-----:R-:W2:Y:S01]  /*d0a0*/  LDL.LU R8, [R1+0x118c] ;  /* 0x00118c0001087983 */ /* 0x001ea20000300800 */
[----:B------:R-:W-:-:S03]  /*d0b0*/  ISETP.GT.AND P1, PT, R0, 0x15, PT ;  /* 0x000000150000780c */ /* 0x000fc60003f24270 */
[----:B------:R-:W-:Y:S04]  /*d0c0*/  STL [R1+0xf84], R121 ;  /* 0x000f847901007387 */ /* 0x000fe80000100800 */
[----:B------:R-:W-:Y:S04]  /*d0d0*/  STL [R1+0xf80], R127 ;  /* 0x000f807f01007387 */ /* 0x000fe80000100800 */
[----:B----4-:R0:W-:Y:S04]  /*d0e0*/  STL [R1+0x1a8], R6 ;  /* 0x0001a80601007387 */ /* 0x0101e80000100800 */
[----:B0-----:R-:W4:Y:S01]  /*d0f0*/  LDL.LU R6, [R1+0x1188] ;  /* 0x0011880001067983 */ /* 0x001f220000300800 */
[----:B---3--:R-:W-:-:S02]  /*d100*/  @P0 IMAD.MOV.U32 R2, RZ, RZ, R123 ;  /* 0x000000ffff020224 */ /* 0x008fc400078e007b */
[----:B------:R-:W-:Y:S01]  /*d110*/  @P0 IMAD.MOV.U32 R3, RZ, RZ, R129 ;  /* 0x000000ffff030224 */ /* 0x000fe200078e0081 */
[----:B------:R-:W-:Y:S02]  /*d120*/  PRMT R7, RZ, 0x7610, R7 ;  /* 0x00007610ff077816 */ /* 0x000fe40000000007 */
[----:B------:R-:W-:Y:S02]  /*d130*/  PRMT R5, RZ, 0x7610, R5 ;  /* 0x00007610ff057816 */ /* 0x000fe40000000005 */
[----:B------:R-:W-:Y:S01]  /*d140*/  PRMT R23, RZ, 0x7610, R23 ;  /* 0x00007610ff177816 */ /* 0x000fe20000000017 */
[----:B------:R-:W-:Y:S04]  /*d150*/  STL [R1+0xf8c], R123 ;  /* 0x000f8c7b01007387 */ /* 0x000fe80000100800 */
[----:B------:R0:W-:Y:S01]  /*d160*/  STL [R1+0xf88], R129 ;  /* 0x000f888101007387 */ /* 0x0001e20000100800 */
[----:B------:R-:W-:-:S02]  /*d170*/  PRMT R127, RZ, 0x7610, R127 ;  /* 0x00007610ff7f7816 */ /* 0x000fc4000000007f */
[----:B0-----:R-:W-:Y:S02]  /*d180*/  PRMT R129, RZ, 0x7610, R129 ;  /* 0x00007610ff817816 */ /* 0x001fe40000000081 */
[----:B------:R-:W-:Y:S02]  /*d190*/  PRMT R22, RZ, 0x7610, R22 ;  /* 0x00007610ff167816 */ /* 0x000fe40000000016 */
[----:B------:R-:W-:Y:S02]  /*d1a0*/  PRMT R21, RZ, 0x7610, R21 ;  /* 0x00007610ff157816 */ /* 0x000fe40000000015 */
[----:B------:R-:W-:Y:S02]  /*d1b0*/  PRMT R20, RZ, 0x7610, R20 ;  /* 0x00007610ff147816 */ /* 0x000fe40000000014 */
[----:B------:R-:W-:Y:S02]  /*d1c0*/  PRMT R18, RZ, 0x7610, R18 ;  /* 0x00007610ff127816 */ /* 0x000fe40000000012 */
[----:B--2---:R-:W-:-:S06]  /*d1d0*/  PRMT R8, RZ, 0x7610, R8 ;  /* 0x00007610ff087816 */ /* 0x004fcc0000000008 */
[----:B------:R0:W2:Y:S02]  /*d1e0*/  @P0 LDG.E.U8 R8, desc[UR56][R2.64] ;  /* 0x0000003802080981 */ /* 0x0000a4000c1e1100 */
[----:B0-----:R-:W-:Y:S02]  /*d1f0*/  @P0 IMAD.MOV.U32 R2, RZ, RZ, R120 ;  /* 0x000000ffff020224 */ /* 0x001fe400078e0078 */
[----:B------:R-:W-:Y:S01]  /*d200*/  @P0 IMAD.MOV.U32 R3, RZ, RZ, R131 ;  /* 0x000000ffff030224 */ /* 0x000fe200078e0083 */
[----:B----4-:R-:W-:-:S06]  /*d210*/  PRMT R6, RZ, 0x7610, R6 ;  /* 0x00007610ff067816 */ /* 0x010fcc0000000006 */
[----:B------:R0:W3:Y:S02]  /*d220*/  @P0 LDG.E.U8 R6, desc[UR56][R2.64] ;  /* 0x0000003802060981 */ /* 0x0000e4000c1e1100 */
[----:B0-----:R-:W-:Y:S02]  /*d230*/  @P0 IMAD.MOV.U32 R2, RZ, RZ, R122 ;  /* 0x000000ffff020224 */ /* 0x001fe400078e007a */
[----:B------:R-:W-:-:S05]  /*d240*/  @P0 IMAD.MOV.U32 R3, RZ, RZ, R133 ;  /* 0x000000ffff030224 */ /* 0x000fca00078e0085 */
[----:B------:R0:W4:Y:S02]  /*d250*/  @P0 LDG.E.U8 R7, desc[UR56][R2.64] ;  /* 0x0000003802070981 */ /* 0x000124000c1e1100 */
[----:B0-----:R-:W-:Y:S02]  /*d260*/  @P1 IMAD.MOV.U32 R2, RZ, RZ, R124 ;  /* 0x000000ffff021224 */ /* 0x001fe400078e007c */
[----:B------:R-:W-:-:S05]  /*d270*/  @P1 IMAD.MOV.U32 R3, RZ, RZ, R135 ;  /* 0x000000ffff031224 */ /* 0x000fca00078e0087 */
[----:B------:R0:W4:Y:S01]  /*d280*/  @P1 LDG.E.U8 R5, desc[UR56][R2.64] ;  /* 0x0000003802051981 */ /* 0x000122000c1e1100 */
[----:B------:R-:W-:Y:S01]  /*d290*/  ISETP.GT.AND P0, PT, R0, 0x16, PT ;  /* 0x000000160000780c */ /* 0x000fe20003f04270 */
[----:B0-----:R-:W-:Y:S02]  /*d2a0*/  @P1 IMAD.MOV.U32 R2, RZ, RZ, R126 ;  /* 0x000000ffff021224 */ /* 0x001fe400078e007e */
[----:B------:R-:W-:-:S05]  /*d2b0*/  @P1 IMAD.MOV.U32 R3, RZ, RZ, R137 ;  /* 0x000000ffff031224 */ /* 0x000fca00078e0089 */
[----:B------:R0:W4:Y:S02]  /*d2c0*/  @P1 LDG.E.U8 R23, desc[UR56][R2.64] ;  /* 0x0000003802171981 */ /* 0x000124000c1e1100 */
        /* <DEDUP_REMOVED lines=17> */
[----:B------:R0:W4:Y:S01]  /*d3e0*/  @P0 LDG.E.U8 R18, desc[UR56][R2.64] ;  /* 0x0000003802120981 */ /* 0x000122000c1e1100 */
[----:B------:R-:W-:-:S13]  /*d3f0*/  ISETP.GT.AND P1, PT, R0, 0x17, PT ;  /* 0x000000170000780c */ /* 0x000fda0003f24270 */
[----:B0-----:R-:W-:Y:S01]  /*d400*/  @P1 IMAD.MOV.U32 R2, RZ, RZ, R140 ;  /* 0x000000ffff021224 */ /* 0x001fe200078e008c */
[----:B--2---:R0:W-:Y:S04]  /*d410*/  STL [R1+0x198], R8 ;  /* 0x0001980801007387 */ /* 0x0041e80000100800 */
[----:B0-----:R-:W2:Y:S04]  /*d420*/  LDL.LU R8, [R1+0x1184] ;  /* 0x0011840001087983 */ /* 0x001ea80000300800 */
[----:B------:R-:W-:Y:S04]  /*d430*/  STL [R1+0xf94], R120 ;  /* 0x000f947801007387 */ /* 0x000fe80000100800 */
[----:B------:R-:W-:Y:S04]  /*d440*/  STL [R1+0xf90], R131 ;  /* 0x000f908301007387 */ /* 0x000fe80000100800 */
[----:B---3--:R0:W-:Y:S04]  /*d450*/  STL [R1+0x1a4], R6 ;  /* 0x0001a40601007387 */ /* 0x0081e80000100800 */
[----:B0-----:R-:W3:Y:S04]  /*d460*/  LDL.LU R6, [R1+0x1180] ;  /* 0x0011800001067983 */ /* 0x001ee80000300800 */
[----:B------:R-:W-:Y:S04]  /*d470*/  STL [R1+0xf9c], R122 ;  /* 0x000f9c7a01007387 */ /* 0x000fe80000100800 */
[----:B------:R-:W-:Y:S04]  /*d480*/  STL [R1+0xf98], R133 ;  /* 0x000f988501007387 */ /* 0x000fe80000100800 */
[----:B----4-:R0:W-:Y:S04]  /*d490*/  STL [R1+0x194], R7 ;  /* 0x0001940701007387 */ /* 0x0101e80000100800 */
[----:B0-----:R-:W4:Y:S04]  /*d4a0*/  LDL.LU R7, [R1+0x117c] ;  /* 0x00117c0001077983 */ /* 0x001f280000300800 */
[----:B------:R-:W-:Y:S04]  /*d4b0*/  STL [R1+0xfa4], R124 ;  /* 0x000fa47c01007387 */ /* 0x000fe80000100800 */
[----:B------:R-:W-:Y:S04]  /*d4c0*/  STL [R1+0xfa0], R135 ;  /* 0x000fa08701007387 */ /* 0x000fe80000100800 */
[----:B------:R0:W-:Y:S04]  /*d4d0*/  STL [R1+0x16c], R5 ;  /* 0x00016c0501007387 */ /* 0x0001e80000100800 */
[----:B0-----:R-:W4:Y:S04]  /*d4e0*/  LDL.LU R5, [R1+0x1178] ;  /* 0x0011780001057983 */ /* 0x001f280000300800 */
[----:B------:R-:W-:Y:S04]  /*d4f0*/  STL [R1+0xfac], R126 ;  /* 0x000fac7e01007387 */ /* 0x000fe80000100800 */
[----:B------:R-:W-:Y:S04]  /*d500*/  STL [R1+0xfa8], R137 ;  /* 0x000fa88901007387 */ /* 0x000fe80000100800 */
[----:B------:R0:W-:Y:S04]  /*d510*/  STL [R1+0x168], R23 ;  /* 0x0001681701007387 */ /* 0x0001e80000100800 */
[----:B0-----:R-:W4:Y:S04]  /*d520*/  LDL.LU R23, [R1+0x1174] ;  /* 0x0011740001177983 */ /* 0x001f280000300800 */
[----:B------:R-:W-:Y:S04]  /*d530*/  STL [R1+0xfb4], R128 ;  /* 0x000fb48001007387 */ /* 0x000fe80000100800 */
[----:B------:R-:W-:Y:S04]  /*d540*/  STL [R1+0xfb0], R139 ;  /* 0x000fb08b01007387 */ /* 0x000fe80000100800 */
[----:B------:R-:W-:Y:S04]  /*d550*/  STL [R1+0xfbc], R130 ;  /* 0x000fbc8201007387 */ /* 0x000fe80000100800 */
[----:B------:R-:W-:Y:S04]  /*d560*/  STL [R1+0xfb8], R141 ;  /* 0x000fb88d01007387 */ /* 0x000fe80000100800 */
        /* <DEDUP_REMOVED lines=12> */
[----:B------:R-:W2:Y:S04]  /*d630*/  LDL R134, [R1+0x824] ;  /* 0x0008240001867983 */ /* 0x000ea80000100800 */
[----:B------:R-:W-:Y:S04]  /*d640*/  STL [R1+0xfdc], R138 ;  /* 0x000fdc8a01007387 */ /* 0x000fe80000100800 */
[----:B------:R-:W-:Y:S04]  /*d650*/  STL [R1+0xfd8], R149 ;  /* 0x000fd89501007387 */ /* 0x000fe80000100800 */
[----:B------:R0:W-:Y:S04]  /*d660*/  STL [R1+0x14c], R18 ;  /* 0x00014c1201007387 */ /* 0x0001e80000100800 */
[----:B0-----:R-:W4:Y:S04]  /*d670*/  LDL.LU R18, [R1+0x1164] ;  /* 0x0011640001127983 */ /* 0x001f280000300800 */
[----:B------:R-:W3:Y:S04]  /*d680*/  LDL R149, [R1+0x81c] ;  /* 0x00081c0001957983 */ /* 0x000ee80000100800 */
[----:B------:R0:W-:Y:S04]  /*d690*/  STL [R1+0xfe4], R140 ;  /* 0x000fe48c01007387 */ /* 0x0001e80000100800 */
[----:B0-----:R-:W2:Y:S01]  /*d6a0*/  LDL R140, [R1+0x82c] ;  /* 0x00082c00018c7983 */ /* 0x001ea20000100800 */
[----:B------:R-:W-:Y:S01]  /*d6b0*/  PRMT R147, RZ, 0x7610, R147 ;  /* 0x00007610ff937816 */ /* 0x000fe20000000093 */
[----:B------:R-:W-:Y:S01]  /*d6c0*/  @P1 IMAD.MOV.U32 R3, RZ, RZ, R151 ;  /* 0x000000ffff031224 */ /* 0x000fe200078e0097 */
[----:B------:R-:W-:-:S04]  /*d6d0*/  PRMT R145, RZ, 0x7610, R145 ;  /* 0x00007610ff917816 */ /* 0x000fc80000000091 */
[----:B------:R0:W4:Y:S01]  /*d6e0*/  @P1 LDG.E.U8 R147, desc[UR56][R2.64] ;  /* 0x0000003802931981 */ /* 0x000122000c1e1100 */
[----:B------:R-:W-:Y:S01]  /*d6f0*/  PRMT R123, RZ, 0x7610, R123 ;  /* 0x00007610ff7b7816 */ /* 0x000fe2000000007b */
[----:B0-----:R-:W-:Y:S01]  /*d700*/  @P1 IMAD.MOV.U32 R2, RZ, RZ, R142 ;  /* 0x000000ffff021224 */ /* 0x001fe200078e008e */
[----:B------:R-:W-:Y:S01]  /*d710*/  PRMT R121, RZ, 0x7610, R121 ;  /* 0x00007610ff797816 */ /* 0x000fe20000000079 */
[----:B------:R0:W-:Y:S04]  /*d720*/  STL [R1+0xfe0], R151 ;  /* 0x000fe09701007387 */ /* 0x0001e80000100800 */
[----:B------:R-:W-:Y:S01]  /*d730*/  STL [R1+0xfe8], R142 ;  /* 0x000fe88e01007387 */ /* 0x000fe20000100800 */
[----:B--2---:R-:W-:-:S03]  /*d740*/  @P1 IMAD.MOV.U32 R3, RZ, RZ, R140 ;  /* 0x000000ffff031224 */ /* 0x004fc600078e008c */
[----:B------:R-:W2:Y:S04]  /*d750*/  LDL R140, [R1+0x804] ;  /* 0x00080400018c7983 */ /* 0x000ea80000100800 */
[----:B------:R1:W4:Y:S02]  /*d760*/  @P1 LDG.E.U8 R145, desc[UR56][R2.64] ;  /* 0x0000003802911981 */ /* 0x000324000c1e1100 */
[----:B-1----:R-:W-:Y:S02]  /*d770*/  @P1 IMAD.MOV.U32 R2, RZ, RZ, R144 ;  /* 0x000000ffff021224 */ /* 0x002fe400078e0090 */
[----:B------:R-:W-:Y:S02]  /*d780*/  @P1 IMAD.MOV.U32 R3, RZ, RZ, R134 ;  /* 0x000000ffff031224 */ /* 0x000fe400078e0086 */
[----:B------:R-:W2:Y:S04]  /*d790*/  LDL R134, [R1+0x808] ;  /* 0x0008080001867983 */ /* 0x000ea80000100800 */
[----:B------:R1:W4:Y:S04]  /*d7a0*/  @P1 LDG.E.U8 R123, desc[UR56][R2.64] ;  /* 0x00000038027b1981 */ /* 0x000328000c1e1100 */
[----:B------:R-:W-:Y:S04]  /*d7b0*/  STL [R1+0xfec], R144 ;  /* 0x000fec9001007387 */ /* 0x000fe80000100800 */
[----:B0-----:R-:W4:Y:S01]  /*d7c0*/  LDL R151, [R1+0x7fc] ;  /* 0x0007fc0001977983 */ /* 0x001f220000100800 */
[----:B-1----:R-:W-:-:S02]  /*d7d0*/  @P1 IMAD.MOV.U32 R2, RZ, RZ, R146 ;  /* 0x000000ffff021224 */ /* 0x002fc400078e0092 */
[----:B---3--:R-:W-:Y:S02]  /*d7e0*/  @P1 IMAD.MOV.U32 R3, RZ, RZ, R149 ;  /* 0x000000ffff031224 */ /* 0x008fe400078e0095 */
[----:B------:R-:W3:Y:S04]  /*d7f0*/  LDL R149, [R1+0x800] ;  /* 0x0008000001957983 */ /* 0x000ee80000100800 */
[----:B------:R-:W-:Y:S04]  /*d800*/  STL [R1+0xff0], R146 ;  /* 0x000ff09201007387 */ /* 0x000fe80000100800 */
[----:B------:R0:W4:Y:S04]  /*d810*/  @P1 LDG.E.U8 R121, desc[UR56][R2.64] ;  /* 0x0000003802791981 */ /* 0x000128000c1e1100 */
[----:B------:R-:W2:Y:S01]  /*d820*/  LDL R3, [R1+0x814] ;  /* 0x0008140001037983 */ /* 0x000ea20000100800 */
[----:B------:R-:W-:-:S02]  /*d830*/  ISETP.GT.AND P0, PT, R0, 0x18, PT ;  /* 0x000000180000780c */ /* 0x000fc40003f04270 */
[----:B------:R-:W-:-:S11]  /*d840*/  PRMT R12, RZ, 0x7610, R12 ;  /* 0x00007610ff0c7816 */ /* 0x000fd6000000000c */
[----:B0-----:R-:W-:-:S05]  /*d850*/  @P0 IMAD.MOV.U32 R2, RZ, RZ, R148 ;  /* 0x000000ffff020224 */ /* 0x001fca00078e0094 */
[----:B--2---:R-:W2:Y:S04]  /*d860*/  @P0 LDG.E.U8 R12, desc[UR56][R2.64] ;  /* 0x00000038020c0981 */ /* 0x004ea8000c1e1100 */
[----:B------:R-:W-:Y:S04]  /*d870*/  STL [R1+0xff4], R148 ;  /* 0x000ff49401007387 */ /* 0x000fe80000100800 */
[----:B--2---:R0:W-:Y:S04]  /*d880*/  STL [R1+0x148], R12 ;  /* 0x0001480c01007387 */ /* 0x0041e80000100800 */
[----:B0-----:R-:W2:Y:S04]  /*d890*/  LDL.LU R12, [R1+0x1160] ;  /* 0x00116000010c7983 */ /* 0x001ea80000300800 */
[----:B------:R-:W3:Y:S01]  /*d8a0*/  LDL R3, [R1+0x80c] ;  /* 0x00080c0001037983 */ /* 0x000ee20000100800 */
[----:B------:R-:W-:Y:S01]  /*d8b0*/  PRMT R10, RZ, 0x7610, R10 ;  /* 0x00007610ff0a7816 */ /* 0x000fe2000000000a */
[----:B------:R-:W-:Y:S01]  /*d8c0*/  @P0 IMAD.MOV.U32 R2, RZ, RZ, R150 ;  /* 0x000000ffff020224 */ /* 0x000fe200078e0096 */
[----:B------:R-:W-:-:S04]  /*d8d0*/  PRMT R19, RZ, 0x7610, R19 ;  /* 0x00007610ff137816 */ /* 0x000fc80000000013 */
[----:B---3--:R0:W3:Y:S02]  /*d8e0*/  @P0 LDG.E.U8 R10, desc[UR56][R2.64] ;  /* 0x00000038020a0981 */ /* 0x0080e4000c1e1100 */
[----:B0-----:R-:W-:Y:S02]  /*d8f0*/  @P0 IMAD.MOV.U32 R2, RZ, RZ, R134 ;  /* 0x000000ffff020224 */ /* 0x001fe400078e0086 */
[----:B------:R-:W-:-:S05]  /*d900*/  @P0 IMAD.MOV.U32 R3, RZ, RZ, R140 ;  /* 0x000000ffff030224 */ /* 0x000fca00078e008c */
[----:B------:R0:W2:Y:S01]  /*d910*/  @P0 LDG.E.U8 R19, desc[UR56][R2.64] ;  /* 0x0000003802130981 */ /* 0x0000a2000c1e1100 */
[----:B------:R-:W-:-:S03]  /*d920*/  PRMT R146, RZ, 0x7610, R146 ;  /* 0x00007610ff927816 */ /* 0x000fc60000000092 */
[----:B------:R-:W-:Y:S01]  /*d930*/  STL [R1+0xff8], R150 ;  /* 0x000ff89601007387 */ /* 0x000fe20000100800 */
[----:B0-----:R-:W-:Y:S02]  /*d940*/  @P0 IMAD.MOV.U32 R2, RZ, RZ, R149 ;  /* 0x000000ffff020224 */ /* 0x001fe400078e0095 */
[----:B----4-:R-:W-:-:S05]  /*d950*/  @P0 IMAD.MOV.U32 R3, RZ, RZ, R151 ;  /* 0x000000ffff030224 */ /* 0x010fca00078e0097 */
[----:B------:R-:W4:Y:S04]  /*d960*/  @P0 LDG.E.U8 R146, desc[UR56][R2.64] ;  /* 0x0000003802920981 */ /* 0x000f28000c1e1100 */
[----:B---3--:R0:W-:Y:S04]  /*d970*/  STL [R1+0x140], R10 ;  /* 0x0001400a01007387 */ /* 0x0081e80000100800 */
[----:B0-----:R-:W3:Y:S04]  /*d980*/  LDL.LU R10, [R1+0x115c] ;  /* 0x00115c00010a7983 */ /* 0x001ee80000300800 */
[----:B------:R-:W3:Y:S04]  /*d990*/  LDL R140, [R1+0x7e4] ;  /* 0x0007e400018c7983 */ /* 0x000ee80000100800 */
[----:B------:R-:W3:Y:S04]  /*d9a0*/  LDL R134, [R1+0x7e8] ;  /* 0x0007e80001867983 */ /* 0x000ee80000100800 */
[----:B--2---:R0:W-:Y:S04]  /*d9b0*/  STL [R1+0x144], R19 ;  /* 0x0001441301007387 */ /* 0x0041e80000100800 */
[----:B0-----:R-:W2:Y:S04]  /*d9c0*/  LDL.LU R19, [R1+0x1158] ;  /* 0x0011580001137983 */ /* 0x001ea80000300800 */
[----:B------:R-:W3:Y:S04]  /*d9d0*/  LDL R2, [R1+0x7f4] ;  /* 0x0007f40001027983 */ /* 0x000ee80000100800 */
[----:B------:R-:W3:Y:S01]  /*d9e0*/  LDL R3, [R1+0x7f8] ;  /* 0x0007f80001037983 */ /* 0x000ee20000100800 */
[----:B------:R-:W-:-:S02]  /*d9f0*/  ISETP.GT.AND P1, PT, R0, 0x19, PT ;  /* 0x000000190000780c */ /* 0x000fc40003f24270 */
[----:B------:R-:W-:Y:S01]  /*da00*/  PRMT R130, RZ, 0x7610, R130 ;  /* 0x00007610ff827816 */ /* 0x000fe20000000082 */
[----:B------:R-:W2:Y:S04]  /*da10*/  LDL R151, [R1+0x7dc] ;  /* 0x0007dc0001977983 */ /* 0x000ea80000100800 */
[----:B------:R-:W2:Y:S04]  /*da20*/  LDL R150, [R1+0x7e0] ;  /* 0x0007e00001967983 */ /* 0x000ea80000100800 */
[----:B------:R-:W2:Y:S04]  /*da30*/  LDL R149, [R1+0x7d4] ;  /* 0x0007d40001957983 */ /* 0x000ea80000100800 */
[----:B----4-:R0:W-:Y:S04]  /*da40*/  STL [R1+0x13c], R146 ;  /* 0x00013c9201007387 */ /* 0x0101e80000100800 */
[----:B0-----:R-:W4:Y:S01]  /*da50*/  LDL R146, [R1+0x7d8] ;  /* 0x0007d80001927983 */ /* 0x001f220000100800 */
[----:B---3--:R-:W-:-:S04]  /*da60*/  @P1 LOP3.LUT R3, R3, R2, RZ, 0x3c, !PT ;  /* 0x0000000203031212 */ /* 0x008fc800078e3cff */
[----:B------:R-:W-:-:S04]  /*da70*/  @P1 LOP3.LUT R2, R3, R2, RZ, 0x3c, !PT ;  /* 0x0000000203021212 */ /* 0x000fc800078e3cff */
[----:B------:R-:W-:-:S05]  /*da80*/  @P1 LOP3.LUT R3, R3, R2, RZ, 0x3c, !PT ;  /* 0x0000000203031212 */ /* 0x000fca00078e3cff */
[----:B------:R0:W3:Y:S04]  /*da90*/  @P1 LDG.E.U8 R130, desc[UR56][R2.64] ;  /* 0x0000003802821981 */ /* 0x0000e8000c1e1100 */
[----:B------:R-:W0:Y:S04]  /*daa0*/  LDL R2, [R1+0x7ec] ;  /* 0x0007ec0001027983 */ /* 0x000e280000100800 */
[----:B------:R-:W0:Y:S01]  /*dab0*/  LDL R3, [R1+0x7f0] ;  /* 0x0007f00001037983 */ /* 0x000e220000100800 */
[----:B------:R-:W-:Y:S02]  /*dac0*/  PRMT R128, RZ, 0x7610, R128 ;  /* 0x00007610ff807816 */ /* 0x000fe40000000080 */
[----:B------:R-:W-:-:S02]  /*dad0*/  ISETP.GT.AND P0, PT, R0, 0x1a, PT ;  /* 0x0000001a0000780c */ /* 0x000fc40003f04270 */
[----:B------:R-:W-:Y:S02]  /*dae0*/  PRMT R252, RZ, 0x7610, R252 ;  /* 0x00007610fffc7816 */ /* 0x000fe400000000fc */
[----:B------:R-:W-:Y:S02]  /*daf0*/  PRMT R250, RZ, 0x7610, R250 ;  /* 0x00007610fffa7816 */ /* 0x000fe400000000fa */
[----:B------:R-:W-:Y:S02]  /*db00*/  PRMT R142, RZ, 0x7610, R142 ;  /* 0x00007610ff8e7816 */ /* 0x000fe4000000008e */
[----:B0-----:R-:W-:-:S04]  /*db10*/  @P1 LOP3.LUT R3, R3, R2, RZ, 0x3c, !PT ;  /* 0x0000000203031212 */ /* 0x001fc800078e3cff */
[----:B------:R-:W-:-:S04]  /*db20*/  @P1 LOP3.LUT R2, R3, R2, RZ, 0x3c, !PT ;  /* 0x0000000203021212 */ /* 0x000fc800078e3cff */
[----:B------:R-:W-:-:S05]  /*db30*/  @P1 LOP3.LUT R3, R3, R2, RZ, 0x3c, !PT ;  /* 0x0000000203031212 */ /* 0x000fca00078e3cff */
[----:B------:R0:W3:Y:S02]  /*db40*/  @P1 LDG.E.U8 R128, desc[UR56][R2.64] ;  /* 0x0000003802801981 */ /* 0x0000e4000c1e1100 */
[----:B0-----:R-:W-:Y:S02]  /*db50*/  @P1 IMAD.MOV.U32 R2, RZ, RZ, R134 ;  /* 0x000000ffff021224 */ /* 0x001fe400078e0086 */
[----:B------:R-:W-:Y:S01]  /*db60*/  @P1 IMAD.MOV.U32 R3, RZ, RZ, R140 ;  /* 0x000000ffff031224 */ /* 0x000fe200078e008c */
[----:B------:R-:W3:Y:S04]  /*db70*/  LDL R134, [R1+0x7c8] ;  /* 0x0007c80001867983 */ /* 0x000ee80000100800 */
[----:B------:R2:W3:Y:S04]  /*db80*/  @P1 LDG.E.U8 R252, desc[UR56][R2.64] ;  /* 0x0000003802fc1981 */ /* 0x0004e8000c1e1100 */
[----:B------:R-:W3:Y:S01]  /*db90*/  LDL R140, [R1+0x7c4] ;  /* 0x0007c400018c7983 */ /* 0x000ee20000100800 */
[----:B--2---:R-:W-:-:S02]  /*dba0*/  @P1 IMAD.MOV.U32 R2, RZ, RZ, R150 ;  /* 0x000000ffff021224 */ /* 0x004fc400078e0096 */
[----:B------:R-:W-:Y:S01]  /*dbb0*/  @P1 IMAD.MOV.U32 R3, RZ, RZ, R151 ;  /* 0x000000ffff031224 */ /* 0x000fe200078e0097 */
[----:B------:R-:W-:Y:S01]  /*dbc0*/  PRMT R17, RZ, 0x7610, R17 ;  /* 0x00007610ff117816 */ /* 0x000fe20000000011 */
[----:B------:R-:W2:Y:S04]  /*dbd0*/  LDL R151, [R1+0x7c0] ;  /* 0x0007c00001977983 */ /* 0x000ea80000100800 */
[----:B------:R4:W2:Y:S01]  /*dbe0*/  @P1 LDG.E.U8 R250, desc[UR56][R2.64] ;  /* 0x0000003802fa1981 */ /* 0x0008a2000c1e1100 */
[----:B------:R-:W-:-:S03]  /*dbf0*/  PRMT R16, RZ, 0x7610, R16 ;  /* 0x00007610ff107816 */ /* 0x000fc60000000010 */
[----:B------:R-:W2:Y:S01]  /*dc00*/  LDL R150, [R1+0x7b4] ;  /* 0x0007b40001967983 */ /* 0x000ea20000100800 */
[----:B----4-:R-:W-:Y:S02]  /*dc10*/  @P0 IMAD.MOV.U32 R2, RZ, RZ, R146 ;  /* 0x000000ffff020224 */ /* 0x010fe400078e0092 */
[----:B------:R-:W-:Y:S01]  /*dc20*/  @P0 IMAD.MOV.U32 R3, RZ, RZ, R149 ;  /* 0x000000ffff030224 */ /* 0x000fe200078e0095 */
[----:B------:R-:W4:Y:S04]  /*dc30*/  LDL R146, [R1+0x7ac] ;  /* 0x0007ac0001927983 */ /* 0x000f280000100800 */
[----:B------:R0:W2:Y:S04]  /*dc40*/  @P0 LDG.E.U8 R142, desc[UR56][R2.64] ;  /* 0x00000038028e0981 */ /* 0x0000a8000c1e1100 */
[----:B------:R-:W4:Y:S04]  /*dc50*/  LDL R149, [R1+0x7b8] ;  /* 0x0007b80001957983 */ /* 0x000f280000100800 */
[----:B------:R-:W0:Y:S04]  /*dc60*/  LDL R2, [R1+0x7cc] ;  /* 0x0007cc0001027983 */ /* 0x000e280000100800 */
[----:B------:R-:W0:Y:S02]  /*dc70*/  LDL R3, [R1+0x7d0] ;  /* 0x0007d00001037983 */ /* 0x000e240000100800 */
[----:B0-----:R-:W-:-:S04]  /*dc80*/  @P0 LOP3.LUT R3, R3, R2, RZ, 0x3c, !PT ;  /* 0x0000000203030212 */ /* 0x001fc800078e3cff */
[----:B------:R-:W-:-:S04]  /*dc90*/  @P0 LOP3.LUT R2, R3, R2, RZ, 0x3c, !PT ;  /* 0x0000000203020212 */ /* 0x000fc800078e3cff */
[----:B------:R-:W-:-:S05]  /*dca0*/  @P0 LOP3.LUT R3, R3, R2, RZ, 0x3c, !PT ;  /* 0x0000000203030212 */ /* 0x000fca00078e3cff */
[----:B------:R3:W4:Y:S02]  /*dcb0*/  @P0 LDG.E.U8 R17, desc[UR56][R2.64] ;  /* 0x0000003802110981 */ /* 0x000724000c1e1100 */
[----:B---3--:R-:W-:Y:S02]  /*dcc0*/  @P0 IMAD.MOV.U32 R2, RZ, RZ, R134 ;  /* 0x000000ffff020224 */ /* 0x008fe400078e0086 */
[----:B------:R-:W-:-:S05]  /*dcd0*/  @P0 IMAD.MOV.U32 R3, RZ, RZ, R140 ;  /* 0x000000ffff030224 */ /* 0x000fca00078e008c */
[----:B------:R-:W3:Y:S04]  /*dce0*/  @P0 LDG.E.U8 R16, desc[UR56][R2.64] ;  /* 0x0000003802100981 */ /* 0x000ee8000c1e1100 */
[----:B--2---:R0:W-:Y:S04]  /*dcf0*/  STL [R1+0x138], R142 ;  /* 0x0001388e01007387 */ /* 0x0041e80000100800 */
[----:B0-----:R-:W2:Y:S04]  /*dd00*/  LDL R142, [R1+0x7b0] ;  /* 0x0007b000018e7983 */ /* 0x001ea80000100800 */
[----:B----4-:R0:W-:Y:S04]  /*dd10*/  STL [R1+0x130], R17 ;  /* 0x0001301101007387 */ /* 0x0101e80000100800 */
[----:B0-----:R-:W4:Y:S04]  /*dd20*/  LDL.LU R17, [R1+0x1154] ;  /* 0x0011540001117983 */ /* 0x001f280000300800 */
[----:B------:R-:W4:Y:S04]  /*dd30*/  LDL R140, [R1+0x7a4] ;  /* 0x0007a400018c7983 */ /* 0x000f280000100800 */
[----:B------:R-:W4:Y:S04]  /*dd40*/  LDL R134, [R1+0x7a8] ;  /* 0x0007a80001867983 */ /* 0x000f280000100800 */
[----:B---3--:R0:W-:Y:S04]  /*dd50*/  STL [R1+0x134], R16 ;  /* 0x0001341001007387 */ /* 0x0081e80000100800 */
[----:B0-----:R-:W3:Y:S04]  /*dd60*/  LDL.LU R16, [R1+0x1150] ;  /* 0x0011500001107983 */ /* 0x001ee80000300800 */
[----:B------:R-:W2:Y:S01]  /*dd70*/  LDL R3, [R1+0x7bc] ;  /* 0x0007bc0001037983 */ /* 0x000ea20000100800 */
[----:B------:R-:W-:Y:S01]  /*dd80*/  PRMT R136, RZ, 0x7610, R136 ;  /* 0x00007610ff887816 */ /* 0x000fe20000000088 */
[----:B------:R-:W-:Y:S01]  /*dd90*/  @P0 IMAD.MOV.U32 R2, RZ, RZ, R151 ;  /* 0x000000ffff020224 */ /* 0x000fe200078e0097 */
[----:B------:R-:W-:-:S02]  /*dda0*/  ISETP.GT.AND P1, PT, R0, 0x1b, PT ;  /* 0x0000001b0000780c */ /* 0x000fc40003f24270 */
[----:B------:R-:W-:Y:S02]  /*ddb0*/  PRMT R143, RZ, 0x7610, R143 ;  /* 0x00007610ff8f7816 */ /* 0x000fe4000000008f */
[----:B------:R-:W-:Y:S01]  /*ddc0*/  PRMT R141, RZ, 0x7610, R141 ;  /* 0x00007610ff8d7816 */ /* 0x000fe2000000008d */
[----:B--2---:R0:W2:Y:S08]  /*ddd0*/  @P0 LDG.E.U8 R136, desc[UR56][R2.64] ;  /* 0x0000003802880981 */ /* 0x0040b0000c1e1100 */
[----:B0-----:R-:W-:-:S02]  /*dde0*/  @P1 IMAD.MOV.U32 R2, RZ, RZ, R149 ;  /* 0x000000ffff021224 */ /* 0x001fc400078e0095 */
[----:B------:R-:W-:-:S05]  /*ddf0*/  @P1 IMAD.MOV.U32 R3, RZ, RZ, R150 ;  /* 0x000000ffff031224 */ /* 0x000fca00078e0096 */
[----:B------:R0:W3:Y:S01]  /*de00*/  @P1 LDG.E.U8 R143, desc[UR56][R2.64] ;  /* 0x00000038028f1981 */ /* 0x0000e2000c1e1100 */
[----:B------:R-:W-:Y:S01]  /*de10*/  PRMT R251, RZ, 0x7610, R251 ;  /* 0x00007610fffb7816 */ /* 0x000fe200000000fb */
[----:B0-----:R-:W-:Y:S02]  /*de20*/  @P1 IMAD.MOV.U32 R2, RZ, RZ, R142 ;  /* 0x000000ffff021224 */ /* 0x001fe400078e008e */
[----:B------:R-:W-:-:S05]  /*de30*/  @P1 IMAD.MOV.U32 R3, RZ, RZ, R146 ;  /* 0x000000ffff031224 */ /* 0x000fca00078e0092 */
[----:B------:R4:W3:Y:S02]  /*de40*/  @P1 LDG.E.U8 R141, desc[UR56][R2.64] ;  /* 0x00000038028d1981 */ /* 0x0008e4000c1e1100 */
[----:B----4-:R-:W-:Y:S02]  /*de50*/  @P1 IMAD.MOV.U32 R2, RZ, RZ, R134 ;  /* 0x000000ffff021224 */ /* 0x010fe400078e0086 */
[----:B------:R-:W-:-:S05]  /*de60*/  @P1 IMAD.MOV.U32 R3, RZ, RZ, R140 ;  /* 0x000000ffff031224 */ /* 0x000fca00078e008c */
[----:B------:R0:W4:Y:S04]  /*de70*/  @P1 LDG.E.U8 R251, desc[UR56][R2.64] ;  /* 0x0000003802fb1981 */ /* 0x000128000c1e1100 */
[----:B--2---:R1:W-:Y:S04]  /*de80*/  STL [R1+0x12c], R136 ;  /* 0x00012c8801007387 */ /* 0x0043e80000100800 */
[----:B------:R-:W2:Y:S01]  /*de90*/  LDL R3, [R1+0x79c] ;  /* 0x00079c0001037983 */ /* 0x000ea20000100800 */
[----:B------:R-:W-:-:S03]  /*dea0*/  PRMT R125, RZ, 0x7610, R125 ;  /* 0x00007610ff7d7816 */ /* 0x000fc6000000007d */
[----:B------:R-:W3:Y:S04]  /*deb0*/  LDL R151, [R1+0x798] ;  /* 0x0007980001977983 */ /* 0x000ee80000100800 */
[----:B-1----:R-:W0:Y:S01]  /*dec0*/  LDL R136, [R1+0x7a0] ;  /* 0x0007a00001887983 */ /* 0x002e220000100800 */
[----:B------:R-:W-:Y:S02]  /*ded0*/  ISETP.GT.AND P0, PT, R0, 0x1c, PT ;  /* 0x0000001c0000780c */ /* 0x000fe40003f04270 */
[----:B------:R-:W-:Y:S01]  /*dee0*/  PRMT R135, RZ, 0x7610, R135 ;  /* 0x00007610ff877816 */ /* 0x000fe20000000087 */
[----:B------:R-:W4:Y:S04]  /*def0*/  LDL R150, [R1+0x78c] ;  /* 0x00078c0001967983 */ /* 0x000f280000100800 */
[----:B------:R-:W4:Y:S04]  /*df00*/  LDL R149, [R1+0x790] ;  /* 0x0007900001957983 */ /* 0x000f280000100800 */
[----:B------:R-:W4:Y:S04]  /*df10*/  LDL R146, [R1+0x784] ;  /* 0x0007840001927983 */ /* 0x000f280000100800 */
[----:B------:R-:W4:Y:S04]  /*df20*/  LDL R134, [R1+0x788] ;  /* 0x0007880001867983 */ /* 0x000f280000100800 */
[----:B------:R-:W4:Y:S04]  /*df30*/  LDL R142, [R1+0x77c] ;  /* 0x00077c00018e7983 */ /* 0x000f280000100800 */
[----:B------:R-:W4:Y:S01]  /*df40*/  LDL R140, [R1+0x780] ;  /* 0x00078000018c7983 */ /* 0x000f220000100800 */
[----:B0-----:R-:W-:-:S03]  /*df50*/  @P1 IMAD.MOV.U32 R2, RZ, RZ, R136 ;  /* 0x000000ffff021224 */ /* 0x001fc600078e0088 */
[----:B------:R-:W4:Y:S04]  /*df60*/  LDL R136, [R1+0x778] ;  /* 0x0007780001887983 */ /* 0x000f280000100800 */
[----:B--2---:R3:W2:Y:S04]  /*df70*/  @P1 LDG.E.U8 R125, desc[UR56][R2.64] ;  /* 0x00000038027d1981 */ /* 0x0046a8000c1e1100 */
[----:B------:R-:W4:Y:S01]  /*df80*/  LDL R3, [R1+0x794] ;  /* 0x0007940001037983 */ /* 0x000f220000100800 */
[----:B---3--:R-:W-:-:S05]  /*df90*/  @P0 IMAD.MOV.U32 R2, RZ, RZ, R151 ;  /* 0x000000ffff020224 */ /* 0x008fca00078e0097 */
[----:B----4-:R0:W3:Y:S01]  /*dfa0*/  @P0 LDG.E.U8 R135, desc[UR56][R2.64] ;  /* 0x0000003802870981 */ /* 0x0100e2000c1e1100 */
[----:B------:R-:W-:Y:S02]  /*dfb0*/  PRMT R148, RZ, 0x7610, R148 ;  /* 0x00007610ff947816 */ /* 0x000fe40000000094 */
[----:B------:R-:W-:Y:S02]  /*dfc0*/  ISETP.GT.AND P1, PT, R0, 0x1d, PT ;  /* 0x0000001d0000780c */ /* 0x000fe40003f24270 */
[----:B------:R-:W-:Y:S01]  /*dfd0*/  PRMT R144, RZ, 0x7610, R144 ;  /* 0x00007610ff907816 */ /* 0x000fe20000000090 */
[----:B0-----:R-:W-:Y:S02]  /*dfe0*/  @P0 IMAD.MOV.U32 R2, RZ, RZ, R149 ;  /* 0x000000ffff020224 */ /* 0x001fe400078e0095 */
[----:B------:R-:W-:-:S05]  /*dff0*/  @P0 IMAD.MOV.U32 R3, RZ, RZ, R150 ;  /* 0x000000ffff030224 */ /* 0x000fca00078e0096 */
[----:B------:R0:W4:Y:S04]  /*e000*/  @P0 LDG.E.U8 R148, desc[UR56][R2.64] ;  /* 0x0000003802940981 */ /* 0x000128000c1e1100 */
[----:B---3--:R1:W-:Y:S04]  /*e010*/  STL [R1+0x128], R135 ;  /* 0x0001288701007387 */ /* 0x0083e80000100800 */
[----:B-1----:R-:W3:Y:S01]  /*e020*/  LDL R135, [R1+0x770] ;  /* 0x0007700001877983 */ /* 0x002ee20000100800 */
[----:B0-----:R-:W-:Y:S02]  /*e030*/  @P0 IMAD.MOV.U32 R2, RZ, RZ, R134 ;  /* 0x000000ffff020224 */ /* 0x001fe400078e0086 */
[----:B------:R-:W-:Y:S01]  /*e040*/  @P0 IMAD.MOV.U32 R3, RZ, RZ, R146 ;  /* 0x000000ffff030224 */ /* 0x000fe200078e0092 */
[----:B------:R-:W-:Y:S01]  /*e050*/  PRMT R138, RZ, 0x7610, R138 ;  /* 0x00007610ff8a7816 */ /* 0x000fe2000000008a */
[----:B------:R-:W2:Y:S04]  /*e060*/  LDL R134, [R1+0x768] ;  /* 0x0007680001867983 */ /* 0x000ea80000100800 */
[----:B------:R0:W4:Y:S01]  /*e070*/  @P0 LDG.E.U8 R144, desc[UR56][R2.64] ;  /* 0x0000003802900981 */ /* 0x000122000c1e1100 */
[----:B------:R-:W-:-:S03]  /*e080*/  PRMT R126, RZ, 0x7610, R126 ;  /* 0x00007610ff7e7816 */ /* 0x000fc6000000007e */
[----:B------:R1:W-:Y:S01]  /*e090*/  STL [R1+0xd50], R88 ;  /* 0x000d505801007387 */ /* 0x0003e20000100800 */
[----:B0-----:R-:W-:Y:S02]  /*e0a0*/  @P0 IMAD.MOV.U32 R2, RZ, RZ, R140 ;  /* 0x000000ffff020224 */ /* 0x001fe400078e008c */
[----:B------:R-:W-:-:S05]  /*e0b0*/  @P0 IMAD.MOV.U32 R3, RZ, RZ, R142 ;  /* 0x000000ffff030224 */ /* 0x000fca00078e008e */
[----:B------:R0:W4:Y:S01]  /*e0c0*/  @P0 LDG.E.U8 R138, desc[UR56][R2.64] ;  /* 0x00000038028a0981 */ /* 0x000122000c1e1100 */
[----:B------:R-:W-:Y:S01]  /*e0d0*/  PRMT R124, RZ, 0x7610, R124 ;  /* 0x00007610ff7c7816 */ /* 0x000fe2000000007c */
[----:B0-----:R-:W-:Y:S02]  /*e0e0*/  @P1 IMAD.MOV.U32 R2, RZ, RZ, R136 ;  /* 0x000000ffff021224 */ /* 0x001fe400078e0088 */
[----:B------:R-:W-:Y:S02]  /*e0f0*/  @P1 IMAD.MOV.U32 R3, RZ, RZ, R88 ;  /* 0x000000ffff031224 */ /* 0x000fe400078e0058 */
[----:B-1----:R-:W4:Y:S04]  /*e100*/  LDL.LU R88, [R1+0x760] ;  /* 0x0007600001587983 */ /* 0x002f280000300800 */
[----:B------:R0:W4:Y:S04]  /*e110*/  @P1 LDG.E.U8 R126, desc[UR56][R2.64] ;  /* 0x00000038027e1981 */ /* 0x000128000c1e1100 */
[----:B------:R1:W-:Y:S01]  /*e120*/  STL [R1+0xd4c], R90 ;  /* 0x000d4c5a01007387 */ /* 0x0003e20000100800 */
[----:B0-----:R-:W-:-:S03]  /*e130*/  @P1 IMAD.MOV.U32 R3, RZ, RZ, R90 ;  /* 0x000000ffff031224 */ /* 0x001fc600078e005a */
[----:B-1----:R-:W4:Y:S04]  /*e140*/  LDL.LU R90, [R1+0x758] ;  /* 0x00075800015a7983 */ /* 0x002f280000300800 */
[----:B------:R0:W-:Y:S01]  /*e150*/  STL [R1+0xd48], R92 ;  /* 0x000d485c01007387 */ /* 0x0001e20000100800 */
[----:B---3--:R-:W-:-:S05]  /*e160*/  @P1 IMAD.MOV.U32 R2, RZ, RZ, R135 ;  /* 0x000000ffff021224 */ /* 0x008fca00078e0087 */
[----:B------:R1:W3:Y:S02]  /*e170*/  @P1 LDG.E.U8 R124, desc[UR56][R2.64] ;  /* 0x00000038027c1981 */ /* 0x0002e4000c1e1100 */
[----:B-1----:R-:W-:Y:S02]  /*e180*/  @P1 IMAD.MOV.U32 R3, RZ, RZ, R92 ;  /* 0x000000ffff031224 */ /* 0x002fe400078e005c */
[----:B0-----:R-:W3:Y:S01]  /*e190*/  LDL.LU R92, [R1+0x750] ;  /* 0x00075000015c7983 */ /* 0x001ee20000300800 */
[----:B------:R-:W-:Y:S01]  /*e1a0*/  ISETP.GT.AND P0, PT, R0, 0x1e, PT ;  /* 0x0000001e0000780c */ /* 0x000fe20003f04270 */
[----:B--2---:R-:W-:Y:S01]  /*e1b0*/  @P1 IMAD.MOV.U32 R2, RZ, RZ, R134 ;  /* 0x000000ffff021224 */ /* 0x004fe200078e0086 */
[----:B------:R-:W-:Y:S02]  /*e1c0*/  PRMT R200, RZ, 0x7610, R200 ;  /* 0x00007610ffc87816 */ /* 0x000fe400000000c8 */
[----:B------:R-:W-:-:S04]  /*e1d0*/  PRMT R183, RZ, 0x7610, R183 ;  /* 0x00007610ffb77816 */ /* 0x000fc800000000b7 */
[----:B------:R0:W2:Y:S01]  /*e1e0*/  @P1 LDG.E.U8 R200, desc[UR56][R2.64] ;  /* 0x0000003802c81981 */ /* 0x0000a2000c1e1100 */
[----:B------:R-:W-:Y:S01]  /*e1f0*/  PRMT R133, RZ, 0x7610, R133 ;  /* 0x00007610ff857816 */ /* 0x000fe20000000085 */
[----:B0-----:R-:W-:Y:S02]  /*e200*/  @P1 IMAD.MOV.U32 R3, RZ, RZ, R94 ;  /* 0x000000ffff031224 */ /* 0x001fe400078e005e */
[----:B----4-:R-:W-:-:S05]  /*e210*/  @P1 IMAD.MOV.U32 R2, RZ, RZ, R88 ;  /* 0x000000ffff021224 */ /* 0x010fca00078e0058 */
[----:B------:R0:W4:Y:S01]  /*e220*/  @P1 LDG.E.U8 R183, desc[UR56][R2.64] ;  /* 0x0000003802b71981 */ /* 0x000122000c1e1100 */
[----:B------:R-:W-:Y:S01]  /*e230*/  PRMT R132, RZ, 0x7610, R132 ;  /* 0x00007610ff847816 */ /* 0x000fe20000000084 */
[----:B0-----:R-:W-:Y:S02]  /*e240*/  @P0 IMAD.MOV.U32 R3, RZ, RZ, R96 ;  /* 0x000000ffff030224 */ /* 0x001fe400078e0060 */
[----:B------:R-:W-:-:S05]  /*e250*/  @P0 IMAD.MOV.U32 R2, RZ, RZ, R90 ;  /* 0x000000ffff020224 */ /* 0x000fca00078e005a */
[----:B------:R0:W2:Y:S01]  /*e260*/  @P0 LDG.E.U8 R133, desc[UR56][R2.64] ;  /* 0x0000003802850981 */ /* 0x0000a2000c1e1100 */
[----:B------:R-:W-:Y:S01]  /*e270*/  PRMT R131, RZ, 0x7610, R131 ;  /* 0x00007610ff837816 */ /* 0x000fe20000000083 */
[----:B0-----:R-:W-:Y:S02]  /*e280*/  @P0 IMAD.MOV.U32 R3, RZ, RZ, R98 ;  /* 0x000000ffff030224 */ /* 0x001fe400078e0062 */
[----:B------:R-:W-:Y:S04]  /*e290*/  STL [R1+0x1000], R88 ;  /* 0x0010005801007387 */ /* 0x000fe80000100800 */
[----:B------:R-:W-:Y:S04]  /*e2a0*/  STL [R1+0xffc], R94 ;  /* 0x000ffc5e01007387 */ /* 0x000fe80000100800 */
[----:B------:R-:W-:Y:S04]  /*e2b0*/  STL [R1+0x120], R148 ;  /* 0x0001209401007387 */ /* 0x000fe80000100800 */
[----:B------:R0:W-:Y:S02]  /*e2c0*/  STL [R1+0x1008], R90 ;  /* 0x0010085a01007387 */ /* 0x0001e40000100800 */
[----:B0-----:R-:W-:Y:S01]  /*e2d0*/  PRMT R90, RZ, 0x7610, R90 ;  /* 0x00007610ff5a7816 */ /* 0x001fe2000000005a */
[----:B---3--:R-:W-:-:S05]  /*e2e0*/  @P0 IMAD.MOV.U32 R2, RZ, RZ, R92 ;  /* 0x000000ffff020224 */ /* 0x008fca00078e005c */
[----:B------:R0:W3:Y:S02]  /*e2f0*/  @P0 LDG.E.U8 R132, desc[UR56][R2.64] ;  /* 0x0000003802840981 */ /* 0x0000e4000c1e1100 */
[----:B0-----:R-:W-:Y:S02]  /*e300*/  @P0 IMAD.MOV.U32 R2, RZ, RZ, R89 ;  /* 0x000000ffff020224 */ /* 0x001fe400078e0059 */
[----:B------:R-:W-:-:S05]  /*e310*/  @P0 IMAD.MOV.U32 R3, RZ, RZ, R100 ;  /* 0x000000ffff030224 */ /* 0x000fca00078e0064 */
[----:B------:R0:W4:Y:S02]  /*e320*/  @P0 LDG.E.U8 R131, desc[UR56][R2.64] ;  /* 0x0000003802830981 */ /* 0x000124000c1e1100 */
[----:B0-----:R-:W-:Y:S02]  /*e330*/  @P0 IMAD.MOV.U32 R2, RZ, RZ, R91 ;  /* 0x000000ffff020224 */ /* 0x001fe400078e005b */
[----:B------:R-:W-:-:S05]  /*e340*/  @P0 IMAD.MOV.U32 R3, RZ, RZ, R102 ;  /* 0x000000ffff030224 */ /* 0x000fca00078e0066 */
[----:B------:R0:W2:Y:S01]  /*e350*/  @P0 LDG.E.U8 R90, desc[UR56][R2.64] ;  /* 0x00000038025a0981 */ /* 0x0000a2000c1e1100 */
[----:B------:R-:W-:Y:S02]  /*e360*/  ISETP.GT.AND P1, PT, R0, 0x1f, PT ;  /* 0x0000001f0000780c */ /* 0x000fe40003f24270 */
[----:B------:R-:W-:Y:S02]  /*e370*/  PRMT R139, RZ, 0x7610, R139 ;  /* 0x00007610ff8b7816 */ /* 0x000fe4000000008b */
[----:B------:R-:W-:-:S09]  /*e380*/  PRMT R137, RZ, 0x7610, R137 ;  /* 0x00007610ff897816 */ /* 0x000fd20000000089 */
[----:B0-----:R-:W-:Y:S02]  /*e390*/  @P1 IMAD.MOV.U32 R2, RZ, RZ, R93 ;  /* 0x000000ffff021224 */ /* 0x001fe400078e005d */
[----:B------:R-:W-:-:S05]  /*e3a0*/  @P1 IMAD.MOV.U32 R3, RZ, RZ, R104 ;  /* 0x000000ffff031224 */ /* 0x000fca00078e0068 */
[----:B------:R0:W4:Y:S01]  /*e3b0*/  @P1 LDG.E.U8 R139, desc[UR56][R2.64] ;  /* 0x00000038028b1981 */ /* 0x000122000c1e1100 */
[----:B------:R-:W-:Y:S02]  /*e3c0*/  ISETP.GT.AND P0, PT, R0, 0x20, PT ;  /* 0x000000200000780c */ /* 0x000fe40003f04270 */
[----:B------:R-:W-:Y:S01]  /*e3d0*/  PRMT R249, RZ, 0x7610, R249 ;  /* 0x00007610fff97816 */ /* 0x000fe200000000f9 */
[----:B0-----:R-:W-:Y:S02]  /*e3e0*/  @P1 IMAD.MOV.U32 R2, RZ, RZ, R95 ;  /* 0x000000ffff021224 */ /* 0x001fe400078e005f */
[----:B------:R-:W-:-:S05]  /*e3f0*/  @P1 IMAD.MOV.U32 R3, RZ, RZ, R106 ;  /* 0x000000ffff031224 */ /* 0x000fca00078e006a */
[----:B------:R0:W4:Y:S01]  /*e400*/  @P1 LDG.E.U8 R137, desc[UR56][R2.64] ;  /* 0x0000003802891981 */ /* 0x000122000c1e1100 */
[----:B------:R-:W-:Y:S01]  /*e410*/  PRMT R248, RZ, 0x7610, R248 ;  /* 0x00007610fff87816 */ /* 0x000fe200000000f8 */
[----:B0-----:R-:W-:Y:S02]  /*e420*/  @P1 IMAD.MOV.U32 R2, RZ, RZ, R97 ;  /* 0x000000ffff021224 */ /* 0x001fe400078e0061 */
[----:B------:R-:W-:Y:S01]  /*e430*/  @P1 IMAD.MOV.U32 R3, RZ, RZ, R108 ;  /* 0x000000ffff031224 */ /* 0x000fe200078e006c */
[----:B------:R-:W-:Y:S04]  /*e440*/  STL [R1+0x1004], R96 ;  /* 0x0010046001007387 */ /* 0x000fe80000100800 */
[----:B------:R0:W4:Y:S01]  /*e450*/  @P1 LDG.E.U8 R249, desc[UR56][R2.64] ;  /* 0x0000003802f91981 */ /* 0x000122000c1e1100 */
[----:B------:R-:W-:-:S03]  /*e460*/  PRMT R119, RZ, 0x7610, R119 ;  /* 0x00007610ff777816 */ /* 0x000fc60000000077 */
[----:B------:R-:W-:Y:S01]  /*e470*/  STL [R1+0x124], R144 ;  /* 0x0001249001007387 */ /* 0x000fe20000100800 */
[----:B0-----:R-:W-:Y:S02]  /*e480*/  @P1 IMAD.MOV.U32 R2, RZ, RZ, R99 ;  /* 0x000000ffff021224 */ /* 0x001fe400078e0063 */
[----:B------:R-:W-:Y:S01]  /*e490*/  @P1 IMAD.MOV.U32 R3, RZ, RZ, R110 ;  /* 0x000000ffff031224 */ /* 0x000fe200078e006e */
[----:B------:R-:W-:Y:S04]  /*e4a0*/  STL [R1+0x1010], R92 ;  /* 0x0010105c01007387 */ /* 0x000fe80000100800 */
[----:B------:R0:W4:Y:S04]  /*e4b0*/  @P1 LDG.E.U8 R248, desc[UR56][R2.64] ;  /* 0x0000003802f81981 */ /* 0x000128000c1e1100 */
[----:B------:R1:W-:Y:S04]  /*e4c0*/  STL [R1+0x100c], R98 ;  /* 0x00100c6201007387 */ /* 0x0003e80000100800 */
[----:B------:R-:W-:Y:S01]  /*e4d0*/  STL [R1+0x11c], R138 ;  /* 0x00011c8a01007387 */ /* 0x000fe20000100800 */
[----:B0-----:R-:W-:-:S02]  /*e4e0*/  @P0 IMAD.MOV.U32 R2, RZ, RZ, R101 ;  /* 0x000000ffff020224 */ /* 0x001fc400078e0065 */
[----:B------:R-:W-:Y:S01]  /*e4f0*/  @P0 IMAD.MOV.U32 R3, RZ, RZ, R112 ;  /* 0x000000ffff030224 */ /* 0x000fe200078e0070 */
[----:B------:R-:W-:Y:S01]  /*e500*/  STL [R1+0x1018], R89 ;  /* 0x0010185901007387 */ /* 0x000fe20000100800 */
[----:B-1----:R-:W-:-:S03]  /*e510*/  PRMT R98, RZ, 0x7610, R98 ;  /* 0x00007610ff627816 */ /* 0x002fc60000000062 */
[----:B------:R-:W-:Y:S04]  /*e520*/  STL [R1+0x1014], R100 ;  /* 0x0010146401007387 */ /* 0x000fe80000100800 */
[----:B------:R0:W-:Y:S04]  /*e530*/  STL [R1+0x1020], R91 ;  /* 0x0010205b01007387 */ /* 0x0001e80000100800 */
[----:B------:R1:W-:Y:S04]  /*e540*/  STL [R1+0x101c], R102 ;  /* 0x00101c6601007387 */ /* 0x0003e80000100800 */
[----:B------:R0:W4:Y:S02]  /*e550*/  @P0 LDG.E.U8 R119, desc[UR56][R2.64] ;  /* 0x0000003802770981 */ /* 0x000124000c1e1100 */
[----:B0-----:R-:W-:-:S02]  /*e560*/  @P0 IMAD.MOV.U32 R2, RZ, RZ, R103 ;  /* 0x000000ffff020224 */ /* 0x001fc400078e0067 */
[----:B------:R-:W-:-:S05]  /*e570*/  @P0 IMAD.MOV.U32 R3, RZ, RZ, R114 ;  /* 0x000000ffff030224 */ /* 0x000fca00078e0072 */
[----:B------:R0:W4:Y:S01]  /*e580*/  @P0 LDG.E.U8 R98, desc[UR56][R2.64] ;  /* 0x0000003802620981 */ /* 0x000122000c1e1100 */
[----:B------:R-:W-:Y:S01]  /*e590*/  PRMT R91, RZ, 0x7610, R91 ;  /* 0x00007610ff5b7816 */ /* 0x000fe2000000005b */
[----:B0-----:R-:W-:Y:S02]  /*e5a0*/  @P0 IMAD.MOV.U32 R2, RZ, RZ, R105 ;  /* 0x000000ffff020224 */ /* 0x001fe400078e0069 */
[----:B------:R-:W-:Y:S01]  /*e5b0*/  @P0 IMAD.MOV.U32 R3, RZ, RZ, R116 ;  /* 0x000000ffff030224 */ /* 0x000fe200078e0074 */
[----:B--2---:R0:W-:Y:S04]  /*e5c0*/  STL [R1+0x108], R90 ;  /* 0x0001085a01007387 */ /* 0x0041e80000100800 */
[----:B-1----:R-:W2:Y:S04]  /*e5d0*/  LDL R102, [R1+0x6ec] ;  /* 0x0006ec0001667983 */ /* 0x002ea80000100800 */
[----:B0-----:R-:W2:Y:S04]  /*e5e0*/  LDL R90, [R1+0x6f4] ;  /* 0x0006f400015a7983 */ /* 0x001ea80000100800 */
[----:B------:R-:W-:Y:S04]  /*e5f0*/  STL [R1+0x1028], R93 ;  /* 0x0010285d01007387 */ /* 0x000fe80000100800 */
[----:B------:R-:W-:Y:S04]  /*e600*/  STL [R1+0x1024], R104 ;  /* 0x0010246801007387 */ /* 0x000fe80000100800 */
[----:B------:R0:W-:Y:S02]  /*e610*/  STL [R1+0x1030], R95 ;  /* 0x0010305f01007387 */ /* 0x0001e40000100800 */
[----:B0-----:R-:W-:-:S06]  /*e620*/  PRMT R95, RZ, 0x7610, R95 ;  /* 0x00007610ff5f7816 */ /* 0x001fcc000000005f */
[----:B------:R0:W2:Y:S02]  /*e630*/  @P0 LDG.E.U8 R95, desc[UR56][R2.64] ;  /* 0x00000038025f0981 */ /* 0x0000a4000c1e1100 */
[----:B0-----:R-:W-:Y:S02]  /*e640*/  @P0 IMAD.MOV.U32 R2, RZ, RZ, R107 ;  /* 0x000000ffff020224 */ /* 0x001fe400078e006b */
[----:B------:R-:W-:-:S05]  /*e650*/  @P0 IMAD.MOV.U32 R3, RZ, RZ, R118 ;  /* 0x000000ffff030224 */ /* 0x000fca00078e0076 */
[----:B------:R2:W2:Y:S04]  /*e660*/  @P0 LDG.E.U8 R91, desc[UR56][R2.64] ;  /* 0x00000038025b0981 */ /* 0x0004a8000c1e1100 */
[----:B------:R-:W-:Y:S04]  /*e670*/  STL [R1+0x102c], R106 ;  /* 0x00102c6a01007387 */ /* 0x000fe80000100800 */
[----:B------:R-:W-:Y:S04]  /*e680*/  STL [R1+0x114], R133 ;  /* 0x0001148501007387 */ /* 0x000fe80000100800 */
[----:B------:R-:W-:Y:S04]  /*e690*/  STL [R1+0x1038], R97 ;  /* 0x0010386101007387 */ /* 0x000fe80000100800 */
[----:B------:R-:W-:Y:S04]  /*e6a0*/  STL [R1+0x1034], R108 ;  /* 0x0010346c01007387 */ /* 0x000fe80000100800 */
[----:B---3--:R-:W-:Y:S04]  /*e6b0*/  STL [R1+0x10c], R132 ;  /* 0x00010c8401007387 */ /* 0x008fe80000100800 */
[----:B------:R0:W-:Y:S04]  /*e6c0*/  STL [R1+0x1040], R99 ;  /* 0x0010406301007387 */ /* 0x0001e80000100800 */
[----:B------:R-:W-:Y:S04]  /*e6d0*/  STL [R1+0x103c], R110 ;  /* 0x00103c6e01007387 */ /* 0x000fe80000100800 */
[----:B----4-:R-:W-:Y:S01]  /*e6e0*/  STL [R1+0x110], R131 ;  /* 0x0001108301007387 */ /* 0x010fe20000100800 */
[----:B------:R-:W-:-:S03]  /*e6f0*/  ISETP.GT.AND P1, PT, R0, 0x21, PT ;  /* 0x000000210000780c */ /* 0x000fc60003f24270 */
[----:B------:R-:W-:Y:S04]  /*e700*/  STL [R1+0x1048], R101 ;  /* 0x0010486501007387 */ /* 0x000fe80000100800 */
[----:B------:R-:W-:Y:S04]  /*e710*/  STL [R1+0x1044], R112 ;  /* 0x0010447001007387 */ /* 0x000fe80000100800 */
[----:B0-----:R-:W3:Y:S04]  /*e720*/  LDL R99, [R1+0x6e4] ;  /* 0x0006e40001637983 */ /* 0x001ee80000100800 */
[----:B------:R-:W-:Y:S04]  /*e730*/  STL [R1+0x1050], R103 ;  /* 0x0010506701007387 */ /* 0x000fe80000100800 */
[----:B------:R-:W-:Y:S04]  /*e740*/  STL [R1+0x104c], R114 ;  /* 0x00104c7201007387 */ /* 0x000fe80000100800 */
[----:B------:R0:W-:Y:S04]  /*e750*/  STL [R1+0xfc], R98 ;  /* 0x0000fc6201007387 */ /* 0x0001e80000100800 */
[----:B0-----:R-:W4:Y:S04]  /*e760*/  LDL R98, [R1+0x6dc] ;  /* 0x0006dc0001627983 */ /* 0x001f280000100800 */
[----:B------:R-:W-:Y:S04]  /*e770*/  STL [R1+0x1058], R105 ;  /* 0x0010586901007387 */ /* 0x000fe80000100800 */
[----:B------:R-:W-:Y:S04]  /*e780*/  STL [R1+0x1054], R116 ;  /* 0x0010547401007387 */ /* 0x000fe80000100800 */
[----:B------:R-:W-:Y:S04]  /*e790*/  STL [R1+0x1060], R107 ;  /* 0x0010606b01007387 */ /* 0x000fe80000100800 */
[----:B------:R-:W-:Y:S04]  /*e7a0*/  STL [R1+0x105c], R118 ;  /* 0x00105c7601007387 */ /* 0x000fe80000100800 */
[----:B------:R-:W4:Y:S01]  /*e7b0*/  LDL R131, [R1+0x6d4] ;  /* 0x0006d40001837983 */ /* 0x000f220000100800 */
[----:B--2---:R-:W-:-:S03]  /*e7c0*/  @P1 IMAD.MOV.U32 R3, RZ, RZ, R90 ;  /* 0x000000ffff031224 */ /* 0x004fc600078e005a */
[----:B------:R0:W-:Y:S04]  /*e7d0*/  STL [R1+0x100], R95 ;  /* 0x0001005f01007387 */ /* 0x0001e80000100800 */
[----:B0-----:R-:W2:Y:S04]  /*e7e0*/  LDL R95, [R1+0x6cc] ;  /* 0x0006cc00015f7983 */ /* 0x001ea80000100800 */
[----:B------:R0:W-:Y:S04]  /*e7f0*/  STL [R1+0xf8], R91 ;  /* 0x0000f85b01007387 */ /* 0x0001e80000100800 */
[----:B------:R-:W2:Y:S04]  /*e800*/  LDL R90, [R1+0x6c8] ;  /* 0x0006c800015a7983 */ /* 0x000ea80000100800 */
[----:B0-----:R-:W2:Y:S04]  /*e810*/  LDL R91, [R1+0x6c4] ;  /* 0x0006c400015b7983 */ /* 0x001ea80000100800 */
[----:B------:R-:W-:Y:S04]  /*e820*/  STL [R1+0x1064], R109 ;  /* 0x0010646d01007387 */ /* 0x000fe80000100800 */
[----:B------:R0:W-:Y:S04]  /*e830*/  STL [R1+0x104], R119 ;  /* 0x0001047701007387 */ /* 0x0001e80000100800 */
[----:B0-----:R-:W2:Y:S01]  /*e840*/  LDL.LU R119, [R1+0x6d0] ;  /* 0x0006d00001777983 */ /* 0x001ea20000300800 */
[----:B------:R-:W-:Y:S01]  /*e850*/  PRMT R217, RZ, 0x7610, R217 ;  /* 0x00007610ffd97816 */ /* 0x000fe200000000d9 */
[----:B------:R-:W-:Y:S01]  /*e860*/  @P1 IMAD.MOV.U32 R2, RZ, RZ, R109 ;  /* 0x000000ffff021224 */ /* 0x000fe200078e006d */
[----:B------:R-:W-:Y:S01]  /*e870*/  PRMT R181, RZ, 0x7610, R181 ;  /* 0x00007610ffb57816 */ /* 0x000fe200000000b5 */
[----:B------:R-:W2:Y:S04]  /*e880*/  LDL R103, [R1+0x6bc] ;  /* 0x0006bc0001677983 */ /* 0x000ea80000100800 */
[----:B------:R0:W2:Y:S01]  /*e890*/  @P1 LDG.E.U8 R217, desc[UR56][R2.64] ;  /* 0x0000003802d91981 */ /* 0x0000a2000c1e1100 */
[----:B------:R-:W-:-:S02]  /*e8a0*/  ISETP.GT.AND P0, PT, R0, 0x22, PT ;  /* 0x000000220000780c */ /* 0x000fc40003f04270 */
[----:B------:R-:W-:Y:S01]  /*e8b0*/  PRMT R239, RZ, 0x7610, R239 ;  /* 0x00007610ffef7816 */ /* 0x000fe200000000ef */
[----:B0-----:R-:W-:Y:S02]  /*e8c0*/  @P1 IMAD.MOV.U32 R2, RZ, RZ, R111 ;  /* 0x000000ffff021224 */ /* 0x001fe400078e006f */
[----:B------:R-:W-:Y:S01]  /*e8d0*/  @P1 IMAD.MOV.U32 R3, RZ, RZ, R102 ;  /* 0x000000ffff031224 */ /* 0x000fe200078e0066 */
[----:B------:R-:W-:Y:S01]  /*e8e0*/  PRMT R219, RZ, 0x7610, R219 ;  /* 0x00007610ffdb7816 */ /* 0x000fe200000000db */
[----:B------:R-:W2:Y:S04]  /*e8f0*/  LDL R102, [R1+0x6c0] ;  /* 0x0006c00001667983 */ /* 0x000ea80000100800 */
[----:B------:R0:W2:Y:S02]  /*e900*/  @P1 LDG.E.U8 R181, desc[UR56][R2.64] ;  /* 0x0000003802b51981 */ /* 0x0000a4000c1e1100 */
[----:B0-----:R-:W-:-:S02]  /*e910*/  @P1 IMAD.MOV.U32 R2, RZ, RZ, R113 ;  /* 0x000000ffff021224 */ /* 0x001fc400078e0071 */
[----:B---3--:R-:W-:-:S05]  /*e920*/  @P1 IMAD.MOV.U32 R3, RZ, RZ, R99 ;  /* 0x000000ffff031224 */ /* 0x008fca00078e0063 */
[----:B------:R0:W3:Y:S01]  /*e930*/  @P1 LDG.E.U8 R239, desc[UR56][R2.64] ;  /* 0x0000003802ef1981 */ /* 0x0000e2000c1e1100 */
[----:B------:R-:W-:Y:S01]  /*e940*/  PRMT R122, RZ, 0x7610, R122 ;  /* 0x00007610ff7a7816 */ /* 0x000fe2000000007a */
[----:B0-----:R-:W-:Y:S02]  /*e950*/  @P1 IMAD.MOV.U32 R2, RZ, RZ, R115 ;  /* 0x000000ffff021224 */ /* 0x001fe400078e0073 */
[----:B----4-:R-:W-:-:S05]  /*e960*/  @P1 IMAD.MOV.U32 R3, RZ, RZ, R98 ;  /* 0x000000ffff031224 */ /* 0x010fca00078e0062 */
[----:B------:R0:W4:Y:S01]  /*e970*/  @P1 LDG.E.U8 R219, desc[UR56][R2.64] ;  /* 0x0000003802db1981 */ /* 0x000122000c1e1100 */
[----:B------:R-:W-:Y:S01]  /*e980*/  PRMT R93, RZ, 0x7610, R93 ;  /* 0x00007610ff5d7816 */ /* 0x000fe2000000005d */
[----:B0-----:R-:W-:Y:S02]  /*e990*/  @P0 IMAD.MOV.U32 R2, RZ, RZ, R117 ;  /* 0x000000ffff020224 */ /* 0x001fe400078e0075 */
[----:B------:R-:W-:-:S05]  /*e9a0*/  @P0 IMAD.MOV.U32 R3, RZ, RZ, R131 ;  /* 0x000000ffff030224 */ /* 0x000fca00078e0083 */
[----:B------:R2:W3:Y:S04]  /*e9b0*/  @P0 LDG.E.U8 R122, desc[UR56][R2.64] ;  /* 0x00000038027a0981 */ /* 0x0004e8000c1e1100 */
[----:B------:R-:W-:Y:S04]  /*e9c0*/  STL [R1+0x1068], R111 ;  /* 0x0010686f01007387 */ /* 0x000fe80000100800 */
[----:B------:R-:W4:Y:S04]  /*e9d0*/  LDL R112, [R1+0x6b4] ;  /* 0x0006b40001707983 */ /* 0x000f280000100800 */
[----:B------:R-:W3:Y:S04]  /*e9e0*/  LDL R110, [R1+0x6b8] ;  /* 0x0006b800016e7983 */ /* 0x000ee80000100800 */
[----:B------:R-:W-:Y:S04]  /*e9f0*/  STL [R1+0x106c], R113 ;  /* 0x00106c7101007387 */ /* 0x000fe80000100800 */
[----:B------:R-:W3:Y:S04]  /*ea00*/  LDL R99, [R1+0x6ac] ;  /* 0x0006ac0001637983 */ /* 0x000ee80000100800 */
[----:B------:R-:W3:Y:S04]  /*ea10*/  LDL R98, [R1+0x6b0] ;  /* 0x0006b00001627983 */ /* 0x000ee80000100800 */
[----:B------:R-:W3:Y:S04]  /*ea20*/  LDL R108, [R1+0x6a4] ;  /* 0x0006a400016c7983 */ /* 0x000ee80000100800 */
[----:B------:R-:W3:Y:S01]  /*ea30*/  LDL R106, [R1+0x6a8] ;  /* 0x0006a800016a7983 */ /* 0x000ee20000100800 */
[----:B--2---:R-:W-:-:S02]  /*ea40*/  @P0 IMAD.MOV.U32 R3, RZ, RZ, R95 ;  /* 0x000000ffff030224 */ /* 0x004fc400078e005f */
[----:B------:R-:W-:-:S05]  /*ea50*/  @P0 IMAD.MOV.U32 R2, RZ, RZ, R119 ;  /* 0x000000ffff020224 */ /* 0x000fca00078e0077 */
[----:B------:R0:W2:Y:S04]  /*ea60*/  @P0 LDG.E.U8 R93, desc[UR56][R2.64] ;  /* 0x00000038025d0981 */ /* 0x0000a8000c1e1100 */
[----:B------:R-:W-:Y:S04]  /*ea70*/  STL [R1+0x1070], R115 ;  /* 0x0010707301007387 */ /* 0x000fe80000100800 */
[----:B------:R-:W-:Y:S04]  /*ea80*/  STL [R1+0x1074], R117 ;  /* 0x0010747501007387 */ /* 0x000fe80000100800 */
[----:B------:R-:W-:Y:S04]  /*ea90*/  STL [R1+0x1078], R119 ;  /* 0x0010787701007387 */ /* 0x000fe80000100800 */
[----:B------:R-:W2:Y:S01]  /*eaa0*/  LDL R95, [R1+0x69c] ;  /* 0x00069c00015f7983 */ /* 0x000ea20000100800 */
[----:B------:R-:W-:Y:S01]  /*eab0*/  ISETP.GT.AND P1, PT, R0, 0x23, PT ;  /* 0x000000230000780c */ /* 0x000fe20003f24270 */
[----:B0-----:R-:W-:Y:S01]  /*eac0*/  @P0 IMAD.MOV.U32 R2, RZ, RZ, R90 ;  /* 0x000000ffff020224 */ /* 0x001fe200078e005a */
[----:B------:R-:W-:Y:S01]  /*ead0*/  PRMT R120, RZ, 0x7610, R120 ;  /* 0x00007610ff787816 */ /* 0x000fe20000000078 */
[----:B------:R-:W-:Y:S01]  /*eae0*/  @P0 IMAD.MOV.U32 R3, RZ, RZ, R91 ;  /* 0x000000ffff030224 */ /* 0x000fe200078e005b */
[----:B------:R-:W-:-:S04]  /*eaf0*/  PRMT R116, RZ, 0x7610, R116 ;  /* 0x00007610ff747816 */ /* 0x000fc80000000074 */
[----:B------:R0:W2:Y:S01]  /*eb00*/  @P0 LDG.E.U8 R120, desc[UR56][R2.64] ;  /* 0x0000003802780981 */ /* 0x0000a2000c1e1100 */
[----:B------:R-:W-:Y:S01]  /*eb10*/  PRMT R216, RZ, 0x7610, R216 ;  /* 0x00007610ffd87816 */ /* 0x000fe200000000d8 */
[----:B0-----:R-:W-:Y:S02]  /*eb20*/  @P0 IMAD.MOV.U32 R2, RZ, RZ, R102 ;  /* 0x000000ffff020224 */ /* 0x001fe400078e0066 */
[----:B------:R-:W-:-:S05]  /*eb30*/  @P0 IMAD.MOV.U32 R3, RZ, RZ, R103 ;  /* 0x000000ffff030224 */ /* 0x000fca00078e0067 */
[----:B------:R4:W2:Y:S02]  /*eb40*/  @P0 LDG.E.U8 R116, desc[UR56][R2.64] ;  /* 0x0000003802740981 */ /* 0x0008a4000c1e1100 */
[----:B----4-:R-:W-:Y:S02]  /*eb50*/  @P1 IMAD.MOV.U32 R3, RZ, RZ, R112 ;  /* 0x000000ffff031224 */ /* 0x010fe400078e0070 */
[----:B---3--:R-:W-:-:S05]  /*eb60*/  @P1 IMAD.MOV.U32 R2, RZ, RZ, R110 ;  /* 0x000000ffff021224 */ /* 0x008fca00078e006e */
[----:B------:R0:W3:Y:S02]  /*eb70*/  @P1 LDG.E.U8 R216, desc[UR56][R2.64] ;  /* 0x0000003802d81981 */ /* 0x0000e4000c1e1100 */
[----:B0-----:R-:W-:Y:S02]  /*eb80*/  @P1 IMAD.MOV.U32 R2, RZ, RZ, R98 ;  /* 0x000000ffff021224 */ /* 0x001fe400078e0062 */
[----:B------:R-:W-:Y:S01]  /*eb90*/  @P1 IMAD.MOV.U32 R3, RZ, RZ, R99 ;  /* 0x000000ffff031224 */ /* 0x000fe200078e0063 */
[----:B--2---:R0:W-:Y:S04]  /*eba0*/  STL [R1+0xe8], R93 ;  /* 0x0000e85d01007387 */ /* 0x0041e80000100800 */
[----:B------:R-:W2:Y:S04]  /*ebb0*/  LDL R91, [R1+0x694] ;  /* 0x00069400015b7983 */ /* 0x000ea80000100800 */
[----:B------:R-:W4:Y:S04]  /*ebc0*/  LDL R90, [R1+0x698] ;  /* 0x00069800015a7983 */ /* 0x000f280000100800 */
[----:B0-----:R-:W3:Y:S04]  /*ebd0*/  LDL R93, [R1+0x6a0] ;  /* 0x0006a000015d7983 */ /* 0x001ee80000100800 */
[----:B------:R-:W2:Y:S04]  /*ebe0*/  LDL R103, [R1+0x68c] ;  /* 0x00068c0001677983 */ /* 0x000ea80000100800 */
[----:B------:R-:W2:Y:S04]  /*ebf0*/  LDL R102, [R1+0x690] ;  /* 0x0006900001667983 */ /* 0x000ea80000100800 */
[----:B------:R-:W2:Y:S04]  /*ec00*/  LDL R99, [R1+0x684] ;  /* 0x0006840001637983 */ /* 0x000ea80000100800 */
[----:B------:R-:W2:Y:S01]  /*ec10*/  LDL R98, [R1+0x688] ;  /* 0x0006880001627983 */ /* 0x000ea20000100800 */
[----:B------:R-:W-:-:S02]  /*ec20*/  PRMT R182, RZ, 0x7610, R182 ;  /* 0x00007610ffb67816 */ /* 0x000fc400000000b6 */
[----:B------:R-:W-:Y:S02]  /*ec30*/  ISETP.GT.AND P0, PT, R0, 0x24, PT ;  /* 0x000000240000780c */ /* 0x000fe40003f04270 */
[----:B------:R-:W-:Y:S02]  /*ec40*/  PRMT R238, RZ, 0x7610, R238 ;  /* 0x00007610ffee7816 */ /* 0x000fe400000000ee */
[----:B------:R0:W2:Y:S01]  /*ec50*/  @P1 LDG.E.U8 R182, desc[UR56][R2.64] ;  /* 0x0000003802b61981 */ /* 0x0000a2000c1e1100 */
[----:B------:R-:W-:Y:S01]  /*ec60*/  PRMT R218, RZ, 0x7610, R218 ;  /* 0x00007610ffda7816 */ /* 0x000fe200000000da */
[----:B0-----:R-:W-:Y:S02]  /*ec70*/  @P1 IMAD.MOV.U32 R2, RZ, RZ, R106 ;  /* 0x000000ffff021224 */ /* 0x001fe400078e006a */
[----:B------:R-:W-:-:S05]  /*ec80*/  @P1 IMAD.MOV.U32 R3, RZ, RZ, R108 ;  /* 0x000000ffff031224 */ /* 0x000fca00078e006c */
[----:B------:R0:W2:Y:S01]  /*ec90*/  @P1 LDG.E.U8 R238, desc[UR56][R2.64] ;  /* 0x0000003802ee1981 */ /* 0x0000a2000c1e1100 */
[----:B------:R-:W-:Y:S01]  /*eca0*/  PRMT R104, RZ, 0x7610, R104 ;  /* 0x00007610ff687816 */ /* 0x000fe20000000068 */
[----:B0-----:R-:W-:Y:S01]  /*ecb0*/  @P1 IMAD.MOV.U32 R3, RZ, RZ, R95 ;  /* 0x000000ffff031224 */ /* 0x001fe200078e005f */
[----:B------:R-:W-:Y:S02]  /*ecc0*/  PRMT R101, RZ, 0x7610, R101 ;  /* 0x00007610ff657816 */ /* 0x000fe40000000065 */
[----:B------:R-:W-:Y:S01]  /*ecd0*/  PRMT R96, RZ, 0x7610, R96 ;  /* 0x00007610ff607816 */ /* 0x000fe20000000060 */
[----:B------:R-:W-:Y:S04]  /*ece0*/  STL [R1+0xf4], R122 ;  /* 0x0000f47a01007387 */ /* 0x000fe80000100800 */
[----:B------:R-:W2:Y:S04]  /*ecf0*/  LDL R95, [R1+0x67c] ;  /* 0x00067c00015f7983 */ /* 0x000ea80000100800 */
[----:B------:R-:W2:Y:S01]  /*ed00*/  LDL R112, [R1+0x66c] ;  /* 0x00066c0001707983 */ /* 0x000ea20000100800 */
[----:B---3--:R-:W-:-:S03]  /*ed10*/  @P1 IMAD.MOV.U32 R2, RZ, RZ, R93 ;  /* 0x000000ffff021224 */ /* 0x008fc600078e005d */
[----:B------:R-:W3:Y:S04]  /*ed20*/  LDL R93, [R1+0x680] ;  /* 0x00068000015d7983 */ /* 0x000ee80000100800 */
[----:B------:R4:W3:Y:S02]  /*ed30*/  @P1 LDG.E.U8 R218, desc[UR56][R2.64] ;  /* 0x0000003802da1981 */ /* 0x0008e4000c1e1100 */
[----:B----4-:R-:W-:Y:S02]  /*ed40*/  @P0 IMAD.MOV.U32 R2, RZ, RZ, R90 ;  /* 0x000000ffff020224 */ /* 0x010fe400078e005a */
[----:B--2---:R-:W-:Y:S01]  /*ed50*/  @P0 IMAD.MOV.U32 R3, RZ, RZ, R91 ;  /* 0x000000ffff030224 */ /* 0x004fe200078e005b */
[----:B------:R-:W2:Y:S04]  /*ed60*/  LDL R90, [R1+0x678] ;  /* 0x00067800015a7983 */ /* 0x000ea80000100800 */
[----:B------:R0:W4:Y:S04]  /*ed70*/  @P0 LDG.E.U8 R104, desc[UR56][R2.64] ;  /* 0x0000003802680981 */ /* 0x000128000c1e1100 */
[----:B------:R-:W2:Y:S01]  /*ed80*/  LDL R91, [R1+0x674] ;  /* 0x00067400015b7983 */ /* 0x000ea20000100800 */
[----:B0-----:R-:W-:-:S02]  /*ed90*/  @P0 IMAD.MOV.U32 R2, RZ, RZ, R102 ;  /* 0x000000ffff020224 */ /* 0x001fc400078e0066 */
[----:B------:R-:W-:-:S05]  /*eda0*/  @P0 IMAD.MOV.U32 R3, RZ, RZ, R103 ;  /* 0x000000ffff030224 */ /* 0x000fca00078e0067 */
[----:B------:R0:W3:Y:S02]  /*edb0*/  @P0 LDG.E.U8 R101, desc[UR56][R2.64] ;  /* 0x0000003802650981 */ /* 0x0000e4000c1e1100 */
[----:B0-----:R-:W-:Y:S02]  /*edc0*/  @P0 IMAD.MOV.U32 R2, RZ, RZ, R98 ;  /* 0x000000ffff020224 */ /* 0x001fe400078e0062 */
[----:B------:R-:W-:-:S05]  /*edd0*/  @P0 IMAD.MOV.U32 R3, RZ, RZ, R99 ;  /* 0x000000ffff030224 */ /* 0x000fca00078e0063 */
[----:B------:R0:W2:Y:S04]  /*ede0*/  @P0 LDG.E.U8 R96, desc[UR56][R2.64] ;  /* 0x0000003802600981 */ /* 0x0000a8000c1e1100 */
[----:B------:R-:W-:Y:S04]  /*edf0*/  STL [R1+0xf0], R120 ;  /* 0x0000f07801007387 */ /* 0x000fe80000100800 */
[----:B------:R-:W2:Y:S04]  /*ee00*/  LDL R110, [R1+0x670] ;  /* 0x00067000016e7983 */ /* 0x000ea80000100800 */
[----:B------:R-:W2:Y:S04]  /*ee10*/  LDL R108, [R1+0x664] ;  /* 0x00066400016c7983 */ /* 0x000ea80000100800 */
[----:B------:R-:W2:Y:S04]  /*ee20*/  LDL R106, [R1+0x668] ;  /* 0x00066800016a7983 */ /* 0x000ea80000100800 */
[----:B------:R-:W2:Y:S04]  /*ee30*/  LDL R103, [R1+0x660] ;  /* 0x0006600001677983 */ /* 0x000ea80000100800 */
[----:B------:R-:W-:Y:S01]  /*ee40*/  STL [R1+0xe4], R116 ;  /* 0x0000e47401007387 */ /* 0x000fe20000100800 */
[----:B------:R-:W-:Y:S01]  /*ee50*/  ISETP.GT.AND P1, PT, R0, 0x25, PT ;  /* 0x000000250000780c */ /* 0x000fe20003f24270 */
[----:B0-----:R-:W-:Y:S01]  /*ee60*/  @P0 IMAD.MOV.U32 R3, RZ, RZ, R95 ;  /* 0x000000ffff030224 */ /* 0x001fe200078e005f */
[----:B------:R-:W-:Y:S01]  /*ee70*/  PRMT R114, RZ, 0x7610, R114 ;  /* 0x00007610ff727816 */ /* 0x000fe20000000072 */
[----:B----4-:R0:W-:Y:S04]  /*ee80*/  STL [R1+0xe0], R104 ;  /* 0x0000e06801007387 */ /* 0x0101e80000100800 */
[----:B------:R-:W4:Y:S04]  /*ee90*/  LDL R102, [R1+0x654] ;  /* 0x0006540001667983 */ /* 0x000f280000100800 */
[----:B0-----:R-:W4:Y:S04]  /*eea0*/  LDL R104, [R1+0x65c] ;  /* 0x00065c0001687983 */ /* 0x001f280000100800 */
[----:B---3--:R0:W-:Y:S04]  /*eeb0*/  STL [R1+0xd8], R101 ;  /* 0x0000d86501007387 */ /* 0x0081e80000100800 */
[----:B------:R-:W3:Y:S04]  /*eec0*/  LDL R99, [R1+0x64c] ;  /* 0x00064c0001637983 */ /* 0x000ee80000100800 */
[----:B------:R-:W3:Y:S04]  /*eed0*/  LDL R98, [R1+0x650] ;  /* 0x0006500001627983 */ /* 0x000ee80000100800 */
[----:B0-----:R-:W3:Y:S04]  /*eee0*/  LDL R101, [R1+0x658] ;  /* 0x0006580001657983 */ /* 0x001ee80000100800 */
[----:B--2---:R0:W-:Y:S04]  /*eef0*/  STL [R1+0xdc], R96 ;  /* 0x0000dc6001007387 */ /* 0x0041e80000100800 */
[----:B------:R-:W2:Y:S01]  /*ef00*/  LDL R95, [R1+0x648] ;  /* 0x00064800015f7983 */ /* 0x000ea20000100800 */
[----:B------:R-:W-:-:S03]  /*ef10*/  @P0 IMAD.MOV.U32 R2, RZ, RZ, R93 ;  /* 0x000000ffff020224 */ /* 0x000fc600078e005d */
[----:B------:R-:W2:Y:S04]  /*ef20*/  LDL R93, [R1+0x640] ;  /* 0x00064000015d7983 */ /* 0x000ea80000100800 */
[----:B0-----:R-:W2:Y:S04]  /*ef30*/  LDL R96, [R1+0x644] ;  /* 0x0006440001607983 */ /* 0x001ea80000100800 */
[----:B------:R0:W2:Y:S02]  /*ef40*/  @P0 LDG.E.U8 R114, desc[UR56][R2.64] ;  /* 0x0000003802720981 */ /* 0x0000a4000c1e1100 */
[----:B0-----:R-:W-:-:S02]  /*ef50*/  @P1 IMAD.MOV.U32 R3, RZ, RZ, R91 ;  /* 0x000000ffff031224 */ /* 0x001fc400078e005b */
[----:B------:R-:W2:Y:S01]  /*ef60*/  LDL R91, [R1+0x638] ;  /* 0x00063800015b7983 */ /* 0x000ea20000100800 */
[----:B------:R-:W-:Y:S01]  /*ef70*/  PRMT R223, RZ, 0x7610, R223 ;  /* 0x00007610ffdf7816 */ /* 0x000fe200000000df */
[----:B------:R-:W-:Y:S01]  /*ef80*/  @P1 IMAD.MOV.U32 R2, RZ, RZ, R90 ;  /* 0x000000ffff021224 */ /* 0x000fe200078e005a */
[----:B------:R-:W-:Y:S01]  /*ef90*/  PRMT R221, RZ, 0x7610, R221 ;  /* 0x00007610ffdd7816 */ /* 0x000fe200000000dd */
[----:B------:R-:W2:Y:S04]  /*efa0*/  LDL R90, [R1+0x630] ;  /* 0x00063000015a7983 */ /* 0x000ea80000100800 */
[----:B------:R0:W2:Y:S01]  /*efb0*/  @P1 LDG.E.U8 R223, desc[UR56][R2.64] ;  /* 0x0000003802df1981 */ /* 0x0000a2000c1e1100 */
[----:B------:R-:W-:Y:S02]  /*efc0*/  ISETP.GT.AND P0, PT, R0, 0x26, PT ;  /* 0x000000260000780c */ /* 0x000fe40003f04270 */
[----:B------:R-:W-:Y:S01]  /*efd0*/  PRMT R241, RZ, 0x7610, R241 ;  /* 0x00007610fff17816 */ /* 0x000fe200000000f1 */
[----:B0-----:R-:W-:-:S02]  /*efe0*/  @P1 IMAD.MOV.U32 R2, RZ, RZ, R110 ;  /* 0x000000ffff021224 */ /* 0x001fc400078e006e */
[----:B------:R-:W-:-:S05]  /*eff0*/  @P1 IMAD.MOV.U32 R3, RZ, RZ, R112 ;  /* 0x000000ffff031224 */ /* 0x000fca00078e0070 */
        /* <DEDUP_REMOVED lines=9> */
[----:B------:R0:W-:Y:S01]  /*f090*/  STL [R1+0xcc4], R56 ;  /* 0x000cc43801007387 */ /* 0x0001e20000100800 */
[----:B------:R-:W-:Y:S02]  /*f0a0*/  PRMT R92, RZ, 0x7610, R92 ;  /* 0x00007610ff5c7816 */ /* 0x000fe4000000005c */
[----:B------:R-:W-:Y:S01]  /*f0b0*/  PRMT R222, RZ, 0x7610, R222 ;  /* 0x00007610ffde7816 */ /* 0x000fe200000000de */
[----:B----4-:R-:W-:-:S05]  /*f0c0*/  @P1 IMAD.MOV.U32 R3, RZ, RZ, R104 ;  /* 0x000000ffff031224 */ /* 0x010fca00078e0068 */
[----:B------:R1:W4:Y:S02]  /*f0d0*/  @P1 LDG.E.U8 R225, desc[UR56][R2.64] ;  /* 0x0000003802e11981 */ /* 0x000324000c1e1100 */
[----:B-1----:R-:W-:Y:S02]  /*f0e0*/  @P0 IMAD.MOV.U32 R3, RZ, RZ, R102 ;  /* 0x000000ffff030224 */ /* 0x002fe400078e0066 */
[----:B---3--:R-:W-:-:S05]  /*f0f0*/  @P0 IMAD.MOV.U32 R2, RZ, RZ, R101 ;  /* 0x000000ffff020224 */ /* 0x008fca00078e0065 */
[----:B------:R1:W3:Y:S01]  /*f100*/  @P0 LDG.E.U8 R100, desc[UR56][R2.64] ;  /* 0x0000003802640981 */ /* 0x0002e2000c1e1100 */
[----:B------:R-:W-:Y:S01]  /*f110*/  ISETP.GT.AND P1, PT, R0, 0x27, PT ;  /* 0x000000270000780c */ /* 0x000fe20003f24270 */
[----:B-1----:R-:W-:Y:S02]  /*f120*/  @P0 IMAD.MOV.U32 R2, RZ, RZ, R98 ;  /* 0x000000ffff020224 */ /* 0x002fe400078e0062 */
[----:B------:R-:W-:-:S05]  /*f130*/  @P0 IMAD.MOV.U32 R3, RZ, RZ, R99 ;  /* 0x000000ffff030224 */ /* 0x000fca00078e0063 */
[----:B------:R2:W4:Y:S02]  /*f140*/  @P0 LDG.E.U8 R97, desc[UR56][R2.64] ;  /* 0x0000003802610981 */ /* 0x000524000c1e1100 */
[----:B--2---:R-:W-:Y:S02]  /*f150*/  @P0 IMAD.MOV.U32 R2, RZ, RZ, R95 ;  /* 0x000000ffff020224 */ /* 0x004fe400078e005f */
[----:B------:R-:W-:-:S05]  /*f160*/  @P0 IMAD.MOV.U32 R3, RZ, RZ, R96 ;  /* 0x000000ffff030224 */ /* 0x000fca00078e0060 */
[----:B------:R1:W2:Y:S02]  /*f170*/  @P0 LDG.E.U8 R94, desc[UR56][R2.64] ;  /* 0x00000038025e0981 */ /* 0x0002a4000c1e1100 */
[----:B-1----:R-:W-:Y:S02]  /*f180*/  @P0 IMAD.MOV.U32 R2, RZ, RZ, R93 ;  /* 0x000000ffff020224 */ /* 0x002fe400078e005d */
[----:B------:R-:W-:Y:S02]  /*f190*/  @P0 IMAD.MOV.U32 R3, RZ, RZ, R56 ;  /* 0x000000ffff030224 */ /* 0x000fe400078e0038 */
[----:B0-----:R-:W3:Y:S04]  /*f1a0*/  LDL.LU R56, [R1+0x628] ;  /* 0x0006280001387983 */ /* 0x001ee80000300800 */
[----:B------:R0:W2:Y:S04]  /*f1b0*/  @P0 LDG.E.U8 R92, desc[UR56][R2.64] ;  /* 0x00000038025c0981 */ /* 0x0000a8000c1e1100 */
[----:B------:R-:W-:Y:S04]  /*f1c0*/  STL [R1+0xd4], R114 ;  /* 0x0000d47201007387 */ /* 0x000fe80000100800 */
[----:B------:R1:W-:Y:S01]  /*f1d0*/  STL [R1+0xcc0], R58 ;  /* 0x000cc03a01007387 */ /* 0x0003e20000100800 */
[----:B0-----:R-:W-:-:S02]  /*f1e0*/  @P1 IMAD.MOV.U32 R2, RZ, RZ, R91 ;  /* 0x000000ffff021224 */ /* 0x001fc400078e005b */
[----:B------:R-:W-:-:S05]  /*f1f0*/  @P1 IMAD.MOV.U32 R3, RZ, RZ, R58 ;  /* 0x000000ffff031224 */ /* 0x000fca00078e003a */
[----:B------:R0:W2:Y:S04]  /*f200*/  @P1 LDG.E.U8 R222, desc[UR56][R2.64] ;  /* 0x0000003802de1981 */ /* 0x0000a8000c1e1100 */
[----:B-1----:R-:W4:Y:S04]  /*f210*/  LDL.LU R58, [R1+0x620] ;  /* 0x00062000013a7983 */ /* 0x002f280000300800 */
[----:B------:R1:W-:Y:S01]  /*f220*/  STL [R1+0xcbc], R60 ;  /* 0x000cbc3c01007387 */ /* 0x0003e20000100800 */
[----:B0-----:R-:W-:-:S03]  /*f230*/  @P1 IMAD.MOV.U32 R3, RZ, RZ, R60 ;  /* 0x000000ffff031224 */ /* 0x001fc600078e003c */
[----:B-1----:R-:W2:Y:S01]  /*f240*/  LDL.LU R60, [R1+0x618] ;  /* 0x00061800013c7983 */ /* 0x002ea20000300800 */
[----:B------:R-:W-:Y:S01]  /*f250*/  PRMT R220, RZ, 0x7610, R220 ;  /* 0x00007610ffdc7816 */ /* 0x000fe200000000dc */
[----:B------:R-:W-:Y:S01]  /*f260*/  @P1 IMAD.MOV.U32 R2, RZ, RZ, R90 ;  /* 0x000000ffff021224 */ /* 0x000fe200078e005a */
[----:B------:R-:W-:Y:S02]  /*f270*/  ISETP.GT.AND P0, PT, R0, 0x28, PT ;  /* 0x000000280000780c */ /* 0x000fe40003f04270 */
[----:B------:R-:W-:Y:S02]  /*f280*/  PRMT R240, RZ, 0x7610, R240 ;  /* 0x00007610fff07816 */ /* 0x000fe400000000f0 */
[----:B------:R0:W2:Y:S01]  /*f290*/  @P1 LDG.E.U8 R220, desc[UR56][R2.64] ;  /* 0x0000003802dc1981 */ /* 0x0000a2000c1e1100 */
[----:B------:R-:W-:Y:S01]  /*f2a0*/  PRMT R224, RZ, 0x7610, R224 ;  /* 0x00007610ffe07816 */ /* 0x000fe200000000e0 */
[----:B0-----:R-:W-:Y:S01]  /*f2b0*/  @P1 IMAD.MOV.U32 R3, RZ, RZ, R62 ;  /* 0x000000ffff031224 */ /* 0x001fe200078e003e */
[----:B------:R-:W-:-:S02]  /*f2c0*/  PRMT R89, RZ, 0x7610, R89 ;  /* 0x00007610ff597816 */ /* 0x000fc40000000059 */
[----:B------:R-:W-:Y:S02]  /*f2d0*/  PRMT R88, RZ, 0x7610, R88 ;  /* 0x00007610ff587816 */ /* 0x000fe40000000058 */
[----:B------:R-:W-:Y:S02]  /*f2e0*/  PRMT R87, RZ, 0x7610, R87 ;  /* 0x00007610ff577816 */ /* 0x000fe40000000057 */
[----:B------:R-:W-:Y:S01]  /*f2f0*/  PRMT R55, RZ, 0x7610, R55 ;  /* 0x00007610ff377816 */ /* 0x000fe20000000037 */
[----:B---3--:R-:W-:-:S05]  /*f300*/  @P1 IMAD.MOV.U32 R2, RZ, RZ, R56 ;  /* 0x000000ffff021224 */ /* 0x008fca00078e0038 */
[----:B------:R0:W3:Y:S02]  /*f310*/  @P1 LDG.E.U8 R240, desc[UR56][R2.64] ;  /* 0x0000003802f01981 */ /* 0x0000e4000c1e1100 */
[----:B0-----:R-:W-:Y:S02]  /*f320*/  @P1 IMAD.MOV.U32 R3, RZ, RZ, R64 ;  /* 0x000000ffff031224 */ /* 0x001fe400078e0040 */
[----:B----4-:R-:W-:-:S05]  /*f330*/  @P1 IMAD.MOV.U32 R2, RZ, RZ, R58 ;  /* 0x000000ffff021224 */ /* 0x010fca00078e003a */
[----:B------:R2:W4:Y:S02]  /*f340*/  @P1 LDG.E.U8 R224, desc[UR56][R2.64] ;  /* 0x0000003802e01981 */ /* 0x000524000c1e1100 */
[----:B--2---:R-:W-:Y:S02]  /*f350*/  @P0 IMAD.MOV.U32 R2, RZ, RZ, R60 ;  /* 0x000000ffff020224 */ /* 0x004fe400078e003c */
[----:B------:R-:W-:-:S05]  /*f360*/  @P0 IMAD.MOV.U32 R3, RZ, RZ, R66 ;  /* 0x000000ffff030224 */ /* 0x000fca00078e0042 */
[----:B------:R0:W2:Y:S02]  /*f370*/  @P0 LDG.E.U8 R89, desc[UR56][R2.64] ;  /* 0x0000003802590981 */ /* 0x0000a4000c1e1100 */
[----:B0-----:R-:W-:Y:S02]  /*f380*/  @P0 IMAD.MOV.U32 R2, RZ, RZ, R57 ;  /* 0x000000ffff020224 */ /* 0x001fe400078e0039 */
[----:B------:R-:W-:-:S05]  /*f390*/  @P0 IMAD.MOV.U32 R3, RZ, RZ, R68 ;  /* 0x000000ffff030224 */ /* 0x000fca00078e0044 */
[----:B------:R0:W3:Y:S02]  /*f3a0*/  @P0 LDG.E.U8 R88, desc[UR56][R2.64] ;  /* 0x0000003802580981 */ /* 0x0000e4000c1e1100 */
[----:B0-----:R-:W-:Y:S02]  /*f3b0*/  @P0 IMAD.MOV.U32 R2, RZ, RZ, R59 ;  /* 0x000000ffff020224 */ /* 0x001fe400078e003b */
[----:B------:R-:W-:-:S05]  /*f3c0*/  @P0 IMAD.MOV.U32 R3, RZ, RZ, R70 ;  /* 0x000000ffff030224 */ /* 0x000fca00078e0046 */
[----:B------:R0:W4:Y:S02]  /*f3d0*/  @P0 LDG.E.U8 R87, desc[UR56][R2.64] ;  /* 0x0000003802570981 */ /* 0x000124000c1e1100 */
[----:B0-----:R-:W-:Y:S02]  /*f3e0*/  @P0 IMAD.MOV.U32 R2, RZ, RZ, R61 ;  /* 0x000000ffff020224 */ /* 0x001fe400078e003d */
[----:B------:R-:W-:-:S05]  /*f3f0*/  @P0 IMAD.MOV.U32 R3, RZ, RZ, R72 ;  /* 0x000000ffff030224 */ /* 0x000fca00078e0048 */
[----:B------:R0:W2:Y:S01]  /*f400*/  @P0 LDG.E.U8 R55, desc[UR56][R2.64] ;  /* 0x0000003802370981 */ /* 0x0000a2000c1e1100 */
[----:B------:R-:W-:-:S03]  /*f410*/  ISETP.GT.AND P1, PT, R0, 0x29, PT ;  /* 0x000000290000780c */ /* 0x000fc60003f24270 */
[----:B------:R-:W-:Y:S04]  /*f420*/  STL [R1+0x1080], R56 ;  /* 0x0010803801007387 */ /* 0x000fe80000100800 */
[----:B------:R-:W-:Y:S04]  /*f430*/  STL [R1+0x107c], R62 ;  /* 0x00107c3e01007387 */ /* 0x000fe80000100800 */
[----:B------:R-:W-:Y:S01]  /*f440*/  STL [R1+0x1088], R58 ;  /* 0x0010883a01007387 */ /* 0x000fe20000100800 */
[----:B------:R-:W-:-:S03]  /*f450*/  PRMT R229, RZ, 0x7610, R229 ;  /* 0x00007610ffe57816 */ /* 0x000fc600000000e5 */
[----:B------:R-:W-:Y:S01]  /*f460*/  STL [R1+0x1084], R64 ;  /* 0x0010844001007387 */ /* 0x000fe20000100800 */
[----:B0-----:R-:W-:-:S03]  /*f470*/  @P1 IMAD.MOV.U32 R2, RZ, RZ, R63 ;  /* 0x000000ffff021224 */ /* 0x001fc600078e003f */
[----:B------:R-:W-:Y:S01]  /*f480*/  STL [R1+0xd0], R100 ;  /* 0x0000d06401007387 */ /* 0x000fe20000100800 */
[----:B------:R-:W-:-:S03]  /*f490*/  @P1 IMAD.MOV.U32 R3, RZ, RZ, R74 ;  /* 0x000000ffff031224 */ /* 0x000fc600078e004a */
[----:B------:R-:W-:Y:S04]  /*f4a0*/  STL [R1+0xc8], R97 ;  /* 0x0000c86101007387 */ /* 0x000fe80000100800 */
[----:B------:R-:W-:Y:S04]  /*f4b0*/  STL [R1+0x1090], R60 ;  /* 0x0010903c01007387 */ /* 0x000fe80000100800 */
[----:B------:R-:W-:Y:S04]  /*f4c0*/  STL [R1+0x108c], R66 ;  /* 0x00108c4201007387 */ /* 0x000fe80000100800 */
[----:B------:R-:W-:Y:S01]  /*f4d0*/  STL [R1+0xcc], R94 ;  /* 0x0000cc5e01007387 */ /* 0x000fe20000100800 */
[----:B------:R-:W-:-:S03]  /*f4e0*/  PRMT R227, RZ, 0x7610, R227 ;  /* 0x00007610ffe37816 */ /* 0x000fc600000000e3 */
[----:B------:R-:W-:Y:S04]  /*f4f0*/  STL [R1+0x1098], R57 ;  /* 0x0010983901007387 */ /* 0x000fe80000100800 */
[----:B------:R-:W-:Y:S04]  /*f500*/  STL [R1+0x1094], R68 ;  /* 0x0010944401007387 */ /* 0x000fe80000100800 */
[----:B------:R-:W-:Y:S04]  /*f510*/  STL [R1+0xc4], R92 ;  /* 0x0000c45c01007387 */ /* 0x000fe80000100800 */
[----:B------:R-:W-:Y:S04]  /*f520*/  STL [R1+0x10a0], R59 ;  /* 0x0010a03b01007387 */ /* 0x000fe80000100800 */
[----:B------:R0:W2:Y:S04]  /*f530*/  @P1 LDG.E.U8 R229, desc[UR56][R2.64] ;  /* 0x0000003802e51981 */ /* 0x0000a8000c1e1100 */
[----:B------:R-:W-:Y:S04]  /*f540*/  STL [R1+0x109c], R70 ;  /* 0x00109c4601007387 */ /* 0x000fe80000100800 */
[----:B------:R-:W-:Y:S01]  /*f550*/  STL [R1+0x10a8], R61 ;  /* 0x0010a83d01007387 */ /* 0x000fe20000100800 */
[----:B0-----:R-:W-:-:S02]  /*f560*/  @P1 IMAD.MOV.U32 R2, RZ, RZ, R65 ;  /* 0x000000ffff021224 */ /* 0x001fc400078e0041 */
[----:B------:R-:W-:Y:S01]  /*f570*/  @P1 IMAD.MOV.U32 R3, RZ, RZ, R76 ;  /* 0x000000ffff031224 */ /* 0x000fe200078e004c */
[----:B------:R-:W-:Y:S01]  /*f580*/  STL [R1+0x10a4], R72 ;  /* 0x0010a44801007387 */ /* 0x000fe20000100800 */
[----:B------:R-:W-:-:S03]  /*f590*/  PRMT R243, RZ, 0x7610, R243 ;  /* 0x00007610fff37816 */ /* 0x000fc600000000f3 */
[----:B------:R0:W2:Y:S02]  /*f5a0*/  @P1 LDG.E.U8 R227, desc[UR56][R2.64] ;  /* 0x0000003802e31981 */ /* 0x0000a4000c1e1100 */
[----:B0-----:R-:W-:Y:S02]  /*f5b0*/  @P1 IMAD.MOV.U32 R2, RZ, RZ, R67 ;  /* 0x000000ffff021224 */ /* 0x001fe400078e0043 */
[----:B------:R-:W-:-:S05]  /*f5c0*/  @P1 IMAD.MOV.U32 R3, RZ, RZ, R78 ;  /* 0x000000ffff031224 */ /* 0x000fca00078e004e */
[----:B------:R0:W2:Y:S02]  /*f5d0*/  @P1 LDG.E.U8 R243, desc[UR56][R2.64] ;  /* 0x0000003802f31981 */ /* 0x0000a4000c1e1100 */
[----:B0-----:R-:W-:Y:S02]  /*f5e0*/  PRMT R2, RZ, 0x7610, R2 ;  /* 0x00007610ff027816 */ /* 0x001fe40000000002 */
[----:B----4-:R0:W-:Y:S04]  /*f5f0*/  STL [R1+0xbc], R87 ;  /* 0x0000bc5701007387 */ /* 0x0101e80000100800 */
[----:B0-----:R-:W4:Y:S04]  /*f600*/  LDL R87, [R1+0x5bc] ;  /* 0x0005bc0001577983 */ /* 0x001f280000100800 */
[----:B---3--:R0:W-:Y:S04]  /*f610*/  STL [R1+0xb8], R88 ;  /* 0x0000b85801007387 */ /* 0x0081e80000100800 */
[----:B0-----:R-:W3:Y:S04]  /*f620*/  LDL R88, [R1+0x5b4] ;  /* 0x0005b40001587983 */ /* 0x001ee80000100800 */
[----:B------:R-:W-:Y:S04]  /*f630*/  STL [R1+0x10b0], R63 ;  /* 0x0010b03f01007387 */ /* 0x000fe80000100800 */
[----:B------:R-:W-:Y:S04]  /*f640*/  STL [R1+0x10ac], R74 ;  /* 0x0010ac4a01007387 */ /* 0x000fe80000100800 */
[----:B------:R-:W-:Y:S04]  /*f650*/  STL [R1+0x10b8], R65 ;  /* 0x0010b84101007387 */ /* 0x000fe80000100800 */
[----:B------:R-:W-:Y:S04]  /*f660*/  STL [R1+0x10b4], R76 ;  /* 0x0010b44c01007387 */ /* 0x000fe80000100800 */
[----:B--2---:R-:W-:Y:S04]  /*f670*/  STL [R1+0xc0], R89 ;  /* 0x0000c05901007387 */ /* 0x004fe80000100800 */
[----:B------:R-:W-:Y:S04]  /*f680*/  STL [R1+0x10c0], R67 ;  /* 0x0010c04301007387 */ /* 0x000fe80000100800 */
[----:B------:R-:W-:Y:S04]  /*f690*/  STL [R1+0x10bc], R78 ;  /* 0x0010bc4e01007387 */ /* 0x000fe80000100800 */
[----:B------:R-:W2:Y:S04]  /*f6a0*/  LDL R94, [R1+0x5ac] ;  /* 0x0005ac00015e7983 */ /* 0x000ea80000100800 */
[----:B------:R0:W-:Y:S04]  /*f6b0*/  STL [R1+0xb4], R55 ;  /* 0x0000b43701007387 */ /* 0x0001e80000100800 */
[----:B0-----:R-:W2:Y:S04]  /*f6c0*/  LDL R55, [R1+0x5a4] ;  /* 0x0005a40001377983 */ /* 0x001ea80000100800 */
[----:B------:R0:W-:Y:S04]  /*f6d0*/  STL.S16 [R1+0xb0], R2 ;  /* 0x0000b00201007387 */ /* 0x0001e80000100600 */
[----:B------:R-:W2:Y:S04]  /*f6e0*/  LDL R93, [R1+0x59c] ;  /* 0x00059c00015d7983 */ /* 0x000ea80000100800 */
[----:B------:R-:W2:Y:S01]  /*f6f0*/  LDL R92, [R1+0x594] ;  /* 0x00059400015c7983 */ /* 0x000ea20000100800 */
[----:B0-----:R-:W-:-:S03]  /*f700*/  @P1 IMAD.MOV.U32 R2, RZ, RZ, R69 ;  /* 0x000000ffff021224 */ /* 0x001fc600078e0045 */
[----:B------:R0:W-:Y:S04]  /*f710*/  STL [R1+0x10c8], R69 ;  /* 0x0010c84501007387 */ /* 0x0001e80000100800 */
[----:B0-----:R-:W4:Y:S01]  /*f720*/  LDL.LU R69, [R1+0xb0] ;  /* 0x0000b00001457983 */ /* 0x001f220000300800 */
[----:B------:R-:W-:Y:S01]  /*f730*/  ISETP.GT.AND P0, PT, R0, 0x2a, PT ;  /* 0x0000002a0000780c */ /* 0x000fe20003f04270 */
[----:B------:R-:W-:Y:S01]  /*f740*/  @P1 IMAD.MOV.U32 R3, RZ, RZ, R80 ;  /* 0x000000ffff031224 */ /* 0x000fe200078e0050 */
[----:B------:R-:W-:Y:S01]  /*f750*/  PRMT R231, RZ, 0x7610, R231 ;  /* 0x00007610ffe77816 */ /* 0x000fe200000000e7 */
[----:B------:R0:W-:Y:S01]  /*f760*/  STL [R1+0x10c4], R80 ;  /* 0x0010c45001007387 */ /* 0x0001e20000100800 */
[----:B------:R-:W-:-:S03]  /*f770*/  PRMT R67, RZ, 0x7610, R67 ;  /* 0x00007610ff437816 */ /* 0x000fc60000000043 */
[----:B------:R-:W2:Y:S04]  /*f780*/  LDL R100, [R1+0x58c] ;  /* 0x00058c0001647983 */ /* 0x000ea80000100800 */
[----:B------:R1:W2:Y:S01]  /*f790*/  @P1 LDG.E.U8 R231, desc[UR56][R2.64] ;  /* 0x0000003802e71981 */ /* 0x0002a2000c1e1100 */
[----:B0-----:R-:W-:-:S03]  /*f7a0*/  PRMT R80, RZ, 0x7610, R80 ;  /* 0x00007610ff507816 */ /* 0x001fc60000000050 */
[----:B------:R-:W2:Y:S04]  /*f7b0*/  LDL R99, [R1+0x590] ;  /* 0x0005900001637983 */ /* 0x000ea80000100800 */
[----:B------:R-:W2:Y:S01]  /*f7c0*/  LDL R91, [R1+0x584] ;  /* 0x00058400015b7983 */ /* 0x000ea20000100800 */
[----:B-1----:R-:W-:Y:S02]  /*f7d0*/  @P0 IMAD.MOV.U32 R2, RZ, RZ, R71 ;  /* 0x000000ffff020224 */ /* 0x002fe400078e0047 */
[----:B------:R-:W-:Y:S01]  /*f7e0*/  @P0 IMAD.MOV.U32 R3, RZ, RZ, R82 ;  /* 0x000000ffff030224 */ /* 0x000fe200078e0052 */
[----:B------:R-:W2:Y:S01]  /*f7f0*/  LDL R90, [R1+0x588] ;  /* 0x00058800015a7983 */ /* 0x000ea20000100800 */
[----:B------:R-:W-:Y:S02]  /*f800*/  ISETP.GT.AND P1, PT, R0, 0x2b, PT ;  /* 0x0000002b0000780c */ /* 0x000fe40003f24270 */
[----:B------:R-:W-:-:S02]  /*f810*/  PRMT R78, RZ, 0x7610, R78 ;  /* 0x00007610ff4e7816 */ /* 0x000fc4000000004e */
[----:B------:R-:W-:Y:S02]  /*f820*/  PRMT R228, RZ, 0x7610, R228 ;  /* 0x00007610ffe47816 */ /* 0x000fe400000000e4 */
[----:B------:R-:W-:Y:S01]  /*f830*/  PRMT R226, RZ, 0x7610, R226 ;  /* 0x00007610ffe27816 */ /* 0x000fe200000000e2 */
[----:B----4-:R0:W4:Y:S02]  /*f840*/  @P0 LDG.E.U8 R69, desc[UR56][R2.64] ;  /* 0x0000003802450981 */ /* 0x010124000c1e1100 */
[----:B0-----:R-:W-:Y:S02]  /*f850*/  @P0 IMAD.MOV.U32 R2, RZ, RZ, R73 ;  /* 0x000000ffff020224 */ /* 0x001fe400078e0049 */
[----:B------:R-:W-:-:S05]  /*f860*/  @P0 IMAD.MOV.U32 R3, RZ, RZ, R84 ;  /* 0x000000ffff030224 */ /* 0x000fca00078e0054 */
[----:B------:R0:W4:Y:S02]  /*f870*/  @P0 LDG.E.U8 R80, desc[UR56][R2.64] ;  /* 0x0000003802500981 */ /* 0x000124000c1e1100 */
[----:B0-----:R-:W-:Y:S02]  /*f880*/  @P0 IMAD.MOV.U32 R2, RZ, RZ, R75 ;  /* 0x000000ffff020224 */ /* 0x001fe400078e004b */
[----:B------:R-:W-:-:S05]  /*f890*/  @P0 IMAD.MOV.U32 R3, RZ, RZ, R86 ;  /* 0x000000ffff030224 */ /* 0x000fca00078e0056 */
[----:B------:R0:W4:Y:S02]  /*f8a0*/  @P0 LDG.E.U8 R67, desc[UR56][R2.64] ;  /* 0x0000003802430981 */ /* 0x000124000c1e1100 */
[----:B0-----:R-:W-:Y:S02]  /*f8b0*/  @P0 IMAD.MOV.U32 R3, RZ, RZ, R87 ;  /* 0x000000ffff030224 */ /* 0x001fe400078e0057 */
[----:B------:R-:W4:Y:S01]  /*f8c0*/  LDL.LU R87, [R1+0x598] ;  /* 0x0005980001577983 */ /* 0x000f220000300800 */
[----:B------:R-:W-:-:S03]  /*f8d0*/  @P0 IMAD.MOV.U32 R2, RZ, RZ, R77 ;  /* 0x000000ffff020224 */ /* 0x000fc600078e004d */
[----:B------:R-:W4:Y:S04]  /*f8e0*/  LDL R98, [R1+0x57c] ;  /* 0x00057c0001627983 */ /* 0x000f280000100800 */
[----:B------:R-:W4:Y:S04]  /*f8f0*/  LDL R97, [R1+0x580] ;  /* 0x0005800001617983 */ /* 0x000f280000100800 */
[----:B------:R0:W4:Y:S04]  /*f900*/  @P0 LDG.E.U8 R78, desc[UR56][R2.64] ;  /* 0x00000038024e0981 */ /* 0x000128000c1e1100 */
[----:B------:R-:W4:Y:S04]  /*f910*/  LDL R89, [R1+0x574] ;  /* 0x0005740001597983 */ /* 0x000f280000100800 */
[----:B------:R-:W4:Y:S01]  /*f920*/  LDL R96, [R1+0x56c] ;  /* 0x00056c0001607983 */ /* 0x000f220000100800 */
[----:B0-----:R-:W-:-:S02]  /*f930*/  @P1 IMAD.MOV.U32 R2, RZ, RZ, R79 ;  /* 0x000000ffff021224 */ /* 0x001fc400078e004f */
[----:B---3--:R-:W-:Y:S01]  /*f940*/  @P1 IMAD.MOV.U32 R3, RZ, RZ, R88 ;  /* 0x000000ffff031224 */ /* 0x008fe200078e0058 */
[----:B------:R-:W3:Y:S04]  /*f950*/  LDL R95, [R1+0x570] ;  /* 0x00057000015f7983 */ /* 0x000ee80000100800 */
[----:B------:R-:W3:Y:S04]  /*f960*/  LDL R88, [R1+0x578] ;  /* 0x0005780001587983 */ /* 0x000ee80000100800 */
[----:B------:R0:W3:Y:S01]  /*f970*/  @P1 LDG.E.U8 R228, desc[UR56][R2.64] ;  /* 0x0000003802e41981 */ /* 0x0000e2000c1e1100 */
[----:B------:R-:W-:-:S02]  /*f980*/  PRMT R242, RZ, 0x7610, R242 ;  /* 0x00007610fff27816 */ /* 0x000fc400000000f2 */
[----:B------:R-:W-:Y:S01]  /*f990*/  PRMT R230, RZ, 0x7610, R230 ;  /* 0x00007610ffe67816 */ /* 0x000fe200000000e6 */
[----:B------:R-:W3:Y:S01]  /*f9a0*/  LDL R104, [R1+0x54c] ;  /* 0x00054c0001687983 */ /* 0x000ee20000100800 */
[----:B------:R-:W-:Y:S02]  /*f9b0*/  PRMT R65, RZ, 0x7610, R65 ;  /* 0x00007610ff417816 */ /* 0x000fe40000000041 */
[----:B------:R-:W-:Y:S01]  /*f9c0*/  PRMT R76, RZ, 0x7610, R76 ;  /* 0x00007610ff4c7816 */ /* 0x000fe2000000004c */
[----:B------:R-:W3:Y:S01]  /*f9d0*/  LDL R103, [R1+0x544] ;  /* 0x0005440001677983 */ /* 0x000ee20000100800 */
[----:B0-----:R-:W-:Y:S02]  /*f9e0*/  @P1 IMAD.MOV.U32 R2, RZ, RZ, R81 ;  /* 0x000000ffff021224 */ /* 0x001fe400078e0051 */
[----:B--2---:R-:W-:Y:S01]  /*f9f0*/  @P1 IMAD.MOV.U32 R3, RZ, RZ, R94 ;  /* 0x000000ffff031224 */ /* 0x004fe200078e005e */
[----:B------:R-:W-:Y:S01]  /*fa00*/  ISETP.GT.AND P0, PT, R0, 0x2c, PT ;  /* 0x0000002c0000780c */ /* 0x000fe20003f04270 */
[----:B------:R-:W2:Y:S04]  /*fa10*/  LDL R94, [R1+0x564] ;  /* 0x00056400015e7983 */ /* 0x000ea80000100800 */
[----:B------:R0:W2:Y:S01]  /*fa20*/  @P1 LDG.E.U8 R226, desc[UR56][R2.64] ;  /* 0x0000003802e21981 */ /* 0x0000a2000c1e1100 */
[----:B------:R-:W-:-:S02]  /*fa30*/  PRMT R63, RZ, 0x7610, R63 ;  /* 0x00007610ff3f7816 */ /* 0x000fc4000000003f */
[----:B------:R-:W-:Y:S01]  /*fa40*/  PRMT R74, RZ, 0x7610, R74 ;  /* 0x00007610ff4a7816 */ /* 0x000fe2000000004a */
[----:B------:R-:W2:Y:S01]  /*fa50*/  LDL R102, [R1+0x53c] ;  /* 0x00053c0001667983 */ /* 0x000ea20000100800 */
[----:B------:R-:W-:Y:S02]  /*fa60*/  PRMT R235, RZ, 0x7610, R235 ;  /* 0x00007610ffeb7816 */ /* 0x000fe400000000eb */
[----:B------:R-:W-:Y:S01]  /*fa70*/  PRMT R233, RZ, 0x7610, R233 ;  /* 0x00007610ffe97816 */ /* 0x000fe200000000e9 */
[----:B------:R-:W2:Y:S01]  /*fa80*/  LDL R101, [R1+0x534] ;  /* 0x0005340001657983 */ /* 0x000ea20000100800 */
[----:B0-----:R-:W-:-:S03]  /*fa90*/  @P1 IMAD.MOV.U32 R3, RZ, RZ, R55 ;  /* 0x000000ffff031224 */ /* 0x001fc600078e0037 */
[----:B------:R-:W2:Y:S01]  /*faa0*/  LDL R55, [R1+0x568] ;  /* 0x0005680001377983 */ /* 0x000ea20000100800 */
[----:B------:R-:W-:-:S05]  /*fab0*/  @P1 IMAD.MOV.U32 R2, RZ, RZ, R83 ;  /* 0x000000ffff021224 */ /* 0x000fca00078e0053 */
[----:B------:R0:W2:Y:S02]  /*fac0*/  @P1 LDG.E.U8 R242, desc[UR56][R2.64] ;  /* 0x0000003802f21981 */ /* 0x0000a4000c1e1100 */
[----:B0-----:R-:W-:Y:S02]  /*fad0*/  @P1 IMAD.MOV.U32 R2, RZ, RZ, R85 ;  /* 0x000000ffff021224 */ /* 0x001fe400078e0055 */
[----:B------:R-:W-:Y:S02]  /*fae0*/  @P1 IMAD.MOV.U32 R3, RZ, RZ, R93 ;  /* 0x000000ffff031224 */ /* 0x000fe400078e005d */
[----:B------:R-:W2:Y:S04]  /*faf0*/  LDL R93, [R1+0x55c] ;  /* 0x00055c00015d7983 */ /* 0x000ea80000100800 */
[----:B------:R0:W2:Y:S02]  /*fb00*/  @P1 LDG.E.U8 R230, desc[UR56][R2.64] ;  /* 0x0000003802e61981 */ /* 0x0000a4000c1e1100 */
[----:B0-----:R-:W-:Y:S01]  /*fb10*/  @P0 IMAD.MOV.U32 R3, RZ, RZ, R92 ;  /* 0x000000ffff030224 */ /* 0x001fe200078e005c */
[----:B------:R-:W-:Y:S01]  /*fb20*/  ISETP.GT.AND P1, PT, R0, 0x2d, PT ;  /* 0x0000002d0000780c */ /* 0x000fe20003f24270 */
[----:B------:R-:W2:Y:S01]  /*fb30*/  LDL R92, [R1+0x560] ;  /* 0x00056000015c7983 */ /* 0x000ea20000100800 */
[----:B----4-:R-:W-:-:S05]  /*fb40*/  @P0 IMAD.MOV.U32 R2, RZ, RZ, R87 ;  /* 0x000000ffff020224 */ /* 0x010fca00078e0057 */
[----:B------:R0:W4:Y:S02]  /*fb50*/  @P0 LDG.E.U8 R65, desc[UR56][R2.64] ;  /* 0x0000003802410981 */ /* 0x000124000c1e1100 */
[----:B0-----:R-:W-:Y:S02]  /*fb60*/  @P0 IMAD.MOV.U32 R2, RZ, RZ, R99 ;  /* 0x000000ffff020224 */ /* 0x001fe400078e0063 */
[----:B------:R-:W-:Y:S01]  /*fb70*/  @P0 IMAD.MOV.U32 R3, RZ, RZ, R100 ;  /* 0x000000ffff030224 */ /* 0x000fe200078e0064 */
[----:B------:R-:W4:Y:S04]  /*fb80*/  LDL R99, [R1+0x52c] ;  /* 0x00052c0001637983 */ /* 0x000f280000100800 */
[----:B------:R0:W4:Y:S04]  /*fb90*/  @P0 LDG.E.U8 R76, desc[UR56][R2.64] ;  /* 0x00000038024c0981 */ /* 0x000128000c1e1100 */
[----:B------:R-:W4:Y:S01]  /*fba0*/  LDL R100, [R1+0x538] ;  /* 0x0005380001647983 */ /* 0x000f220000100800 */
[----:B0-----:R-:W-:-:S02]  /*fbb0*/  @P0 IMAD.MOV.U32 R2, RZ, RZ, R90 ;  /* 0x000000ffff020224 */ /* 0x001fc400078e005a */
        /* <DEDUP_REMOVED lines=9> */
[----:B---3--:R-:W-:-:S02]  /*fc50*/  @P1 IMAD.MOV.U32 R2, RZ, RZ, R88 ;  /* 0x000000ffff021224 */ /* 0x008fc400078e0058 */
[----:B------:R-:W-:Y:S01]  /*fc60*/  @P1 IMAD.MOV.U32 R3, RZ, RZ, R89 ;  /* 0x000000ffff031224 */ /* 0x000fe200078e0059 */
[----:B------:R-:W3:Y:S04]  /*fc70*/  LDL R88, [R1+0x548] ;  /* 0x0005480001587983 */ /* 0x000ee80000100800 */
[----:B------:R-:W3:Y:S04]  /*fc80*/  LDL R89, [R1+0x550] ;  /* 0x0005500001597983 */ /* 0x000ee80000100800 */
[----:B------:R0:W3:Y:S02]  /*fc90*/  @P1 LDG.E.U8 R235, desc[UR56][R2.64] ;  /* 0x0000003802eb1981 */ /* 0x0000e4000c1e1100 */
[----:B0-----:R-:W-:-:S02]  /*fca0*/  @P1 IMAD.MOV.U32 R2, RZ, RZ, R95 ;  /* 0x000000ffff021224 */ /* 0x001fc400078e005f */
[----:B------:R-:W-:Y:S01]  /*fcb0*/  @P1 IMAD.MOV.U32 R3, RZ, RZ, R96 ;  /* 0x000000ffff031224 */ /* 0x000fe200078e0060 */
[----:B------:R-:W-:Y:S01]  /*fcc0*/  PRMT R245, RZ, 0x7610, R245 ;  /* 0x00007610fff57816 */ /* 0x000fe200000000f5 */
[----:B------:R-:W3:Y:S04]  /*fcd0*/  LDL R96, [R1+0x528] ;  /* 0x0005280001607983 */ /* 0x000ee80000100800 */
[----:B------:R2:W3:Y:S01]  /*fce0*/  @P1 LDG.E.U8 R233, desc[UR56][R2.64] ;  /* 0x0000003802e91981 */ /* 0x0004e2000c1e1100 */
[----:B------:R-:W-:-:S03]  /*fcf0*/  ISETP.GT.AND P0, PT, R0, 0x2e, PT ;  /* 0x0000002e0000780c */ /* 0x000fc60003f04270 */
[----:B------:R-:W3:Y:S01]  /*fd00*/  LDL R95, [R1+0x51c] ;  /* 0x00051c00015f7983 */ /* 0x000ee20000100800 */
[----:B--2---:R-:W-:-:S03]  /*fd10*/  @P1 IMAD.MOV.U32 R2, RZ, RZ, R55 ;  /* 0x000000ffff021224 */ /* 0x004fc600078e0037 */
[----:B------:R-:W2:Y:S01]  /*fd20*/  LDL R55, [R1+0x540] ;  /* 0x0005400001377983 */ /* 0x000ea20000100800 */
[----:B------:R-:W-:-:S03]  /*fd30*/  @P1 IMAD.MOV.U32 R3, RZ, RZ, R94 ;  /* 0x000000ffff031224 */ /* 0x000fc600078e005e */
[----:B------:R-:W2:Y:S01]  /*fd40*/  LDL R94, [R1+0x520] ;  /* 0x00052000015e7983 */ /* 0x000ea20000100800 */
[----:B------:R-:W-:-:S03]  /*fd50*/  PRMT R237, RZ, 0x7610, R237 ;  /* 0x00007610ffed7816 */ /* 0x000fc600000000ed */
[----:B------:R0:W2:Y:S01]  /*fd60*/  @P1 LDG.E.U8 R245, desc[UR56][R2.64] ;  /* 0x0000003802f51981 */ /* 0x0000a2000c1e1100 */
[----:B------:R-:W-:Y:S01]  /*fd70*/  PRMT R61, RZ, 0x7610, R61 ;  /* 0x00007610ff3d7816 */ /* 0x000fe2000000003d */
[----:B0-----:R-:W-:Y:S02]  /*fd80*/  @P1 IMAD.MOV.U32 R2, RZ, RZ, R92 ;  /* 0x000000ffff021224 */ /* 0x001fe400078e005c */
[----:B------:R-:W-:Y:S01]  /*fd90*/  @P1 IMAD.MOV.U32 R3, RZ, RZ, R93 ;  /* 0x000000ffff031224 */ /* 0x000fe200078e005d */
[----:B------:R-:W2:Y:S04]  /*fda0*/  LDL R92, [R1+0x518] ;  /* 0x00051800015c7983 */ /* 0x000ea80000100800 */
[----:B------:R-:W2:Y:S04]  /*fdb0*/  LDL R93, [R1+0x514] ;  /* 0x00051400015d7983 */ /* 0x000ea80000100800 */
[----:B------:R4:W2:Y:S01]  /*fdc0*/  @P1 LDG.E.U8 R237, desc[UR56][R2.64] ;  /* 0x0000003802ed1981 */ /* 0x0008a2000c1e1100 */
[----:B------:R-:W-:-:S02]  /*fdd0*/  PRMT R72, RZ, 0x7610, R72 ;  /* 0x00007610ff487816 */ /* 0x000fc40000000048 */
[----:B------:R-:W-:Y:S01]  /*fde0*/  PRMT R59, RZ, 0x7610, R59 ;  /* 0x00007610ff3b7816 */ /* 0x000fe2000000003b */
[----:B----4-:R-:W-:Y:S02]  /*fdf0*/  @P0 IMAD.MOV.U32 R2, RZ, RZ, R90 ;  /* 0x000000ffff020224 */ /* 0x010fe400078e005a */
[----:B------:R-:W4:Y:S01]  /*fe00*/  LDL R90, [R1+0x510] ;  /* 0x00051000015a7983 */ /* 0x000f220000100800 */
[----:B------:R-:W-:-:S03]  /*fe10*/  @P0 IMAD.MOV.U32 R3, RZ, RZ, R91 ;  /* 0x000000ffff030224 */ /* 0x000fc600078e005b */
[----:B------:R-:W4:Y:S04]  /*fe20*/  LDL R91, [R1+0x50c] ;  /* 0x00050c00015b7983 */ /* 0x000f280000100800 */
[----:B------:R0:W4:Y:S02]  /*fe30*/  @P0 LDG.E.U8 R61, desc[UR56][R2.64] ;  /* 0x00000038023d0981 */ /* 0x000124000c1e1100 */
[----:B0-----:R-:W-:Y:S02]  /*fe40*/  @P0 IMAD.MOV.U32 R3, RZ, RZ, R104 ;  /* 0x000000ffff030224 */ /* 0x001fe400078e0068 */
[----:B---3--:R-:W-:Y:S02]  /*fe50*/  @P0 IMAD.MOV.U32 R2, RZ, RZ, R89 ;  /* 0x000000ffff020224 */ /* 0x008fe400078e0059 */
[----:B------:R-:W3:Y:S04]  /*fe60*/  LDL R89, [R1+0x508] ;  /* 0x0005080001597983 */ /* 0x000ee80000100800 */
[----:B------:R0:W3:Y:S02]  /*fe70*/  @P0 LDG.E.U8 R72, desc[UR56][R2.64] ;  /* 0x0000003802480981 */ /* 0x0000e4000c1e1100 */
[----:B0-----:R-:W-:-:S02]  /*fe80*/  @P0 IMAD.MOV.U32 R2, RZ, RZ, R88 ;  /* 0x000000ffff020224 */ /* 0x001fc400078e0058 */
[----:B------:R-:W-:Y:S01]  /*fe90*/  @P0 IMAD.MOV.U32 R3, RZ, RZ, R103 ;  /* 0x000000ffff030224 */ /* 0x000fe200078e0067 */
[----:B------:R-:W3:Y:S04]  /*fea0*/  LDL R88, [R1+0x500] ;  /* 0x0005000001587983 */ /* 0x000ee80000100800 */
[----:B------:R2:W3:Y:S02]  /*feb0*/  @P0 LDG.E.U8 R59, desc[UR56][R2.64] ;  /* 0x00000038023b0981 */ /* 0x0004e4000c1e1100 */
[----:B--2---:R-:W-:Y:S02]  /*fec0*/  @P0 IMAD.MOV.U32 R2, RZ, RZ, R55 ;  /* 0x000000ffff020224 */ /* 0x004fe400078e0037 */
[----:B------:R-:W2:Y:S01]  /*fed0*/  LDL R55, [R1+0x4f8] ;  /* 0x0004f80001377983 */ /* 0x000ea20000100800 */
[----:B------:R-:W-:Y:S01]  /*fee0*/  ISETP.GT.AND P1, PT, R0, 0x2f, PT ;  /* 0x0000002f0000780c */ /* 0x000fe20003f24270 */
[----:B------:R-:W-:Y:S01]  /*fef0*/  @P0 IMAD.MOV.U32 R3, RZ, RZ, R102 ;  /* 0x000000ffff030224 */ /* 0x000fe200078e0066 */
[----:B------:R-:W-:-:S02]  /*ff00*/  PRMT R70, RZ, 0x7610, R70 ;  /* 0x00007610ff467816 */ /* 0x000fc40000000046 */
[----:B------:R-:W-:-:S04]  /*ff10*/  PRMT R234, RZ, 0x7610, R234 ;  /* 0x00007610ffea7816 */ /* 0x000fc800000000ea */
[----:B------:R0:W2:Y:S01]  /*ff20*/  @P0 LDG.E.U8 R70, desc[UR56][R2.64] ;  /* 0x0000003802460981 */ /* 0x0000a2000c1e1100 */
[----:B------:R-:W-:-:S04]  /*ff30*/  PRMT R232, RZ, 0x7610, R232 ;  /* 0x00007610ffe87816 */ /* 0x000fc800000000e8 */
[----:B0-----:R-:W-:Y:S02]  /*ff40*/  @P1 IMAD.MOV.U32 R2, RZ, RZ, R100 ;  /* 0x000000ffff021224 */ /* 0x001fe400078e0064 */
[----:B------:R-:W-:-:S05]  /*ff50*/  @P1 IMAD.MOV.U32 R3, RZ, RZ, R101 ;  /* 0x000000ffff031224 */ /* 0x000fca00078e0065 */
[----:B------:R0:W2:Y:S01]  /*ff60*/  @P1 LDG.E.U8 R234, desc[UR56][R2.64] ;  /* 0x0000003802ea1981 */ /* 0x0000a2000c1e1100 */
[----:B------:R-:W-:Y:S02]  /*ff70*/  PRMT R244, RZ, 0x7610, R244 ;  /* 0x00007610fff47816 */ /* 0x000fe400000000f4 */
[----:B------:R-:W-:Y:S01]  /*ff80*/  ISETP.GT.AND P0, PT, R0, 0x30, PT ;  /* 0x000000300000780c */ /* 0x000fe20003f04270 */
[----:B0-----:R-:W-:Y:S02]  /*ff90*/  @P1 IMAD.MOV.U32 R2, RZ, RZ, R98 ;  /* 0x000000ffff021224 */ /* 0x001fe400078e0062 */
[----:B------:R-:W-:-:S05]  /*ffa0*/  @P1 IMAD.MOV.U32 R3, RZ, RZ, R99 ;  /* 0x000000ffff031224 */ /* 0x000fca00078e0063 */
[----:B------:R0:W2:Y:S01]  /*ffb0*/  @P1 LDG.E.U8 R232, desc[UR56][R2.64] ;  /* 0x0000003802e81981 */ /* 0x0000a2000c1e1100 */
[----:B------:R-:W-:Y:S01]  /*ffc0*/  PRMT R236, RZ, 0x7610, R236 ;  /* 0x00007610ffec7816 */ /* 0x000fe200000000ec */
        /* <DEDUP_REMOVED lines=11> */
[----:B------:R-:W-:Y:S02]  /*10080*/  PRMT R60, RZ, 0x7610, R60 ;  /* 0x00007610ff3c7816 */ /* 0x000fe4000000003c */
[----:B------:R-:W-:Y:S01]  /*10090*/  ISETP.GT.AND P1, PT, R0, 0x31, PT ;  /* 0x000000310000780c */ /* 0x000fe20003f24270 */
[----:B------:R0:W-:Y:S01]  /*100a0*/  STL [R1+0xc38], R24 ;  /* 0x000c381801007387 */ /* 0x0001e20000100800 */
[----:B------:R-:W-:Y:S01]  /*100b0*/  PRMT R66, RZ, 0x7610, R66 ;  /* 0x00007610ff427816 */ /* 0x000fe20000000042 */
[----:B----4-:R-:W-:Y:S02]  /*100c0*/  @P0 IMAD.MOV.U32 R2, RZ, RZ, R90 ;  /* 0x000000ffff020224 */ /* 0x010fe400078e005a */
[----:B------:R-:W-:-:S05]  /*100d0*/  @P0 IMAD.MOV.U32 R3, RZ, RZ, R91 ;  /* 0x000000ffff030224 */ /* 0x000fca00078e005b */
[----:B------:R1:W4:Y:S02]  /*100e0*/  @P0 LDG.E.U8 R68, desc[UR56][R2.64] ;  /* 0x0000003802440981 */ /* 0x000324000c1e1100 */
[----:B-1----:R-:W-:Y:S02]  /*100f0*/  @P0 IMAD.MOV.U32 R3, RZ, RZ, R24 ;  /* 0x000000ffff030224 */ /* 0x002fe400078e0018 */
[----:B0-----:R-:W4:Y:S04]  /*10100*/  LDL.LU R24, [R1+0x4f0] ;  /* 0x0004f00001187983 */ /* 0x001f280000300800 */
[----:B------:R0:W-:Y:S01]  /*10110*/  STL [R1+0xc34], R26 ;  /* 0x000c341a01007387 */ /* 0x0001e20000100800 */
[----:B---3--:R-:W-:-:S05]  /*10120*/  @P0 IMAD.MOV.U32 R2, RZ, RZ, R89 ;  /* 0x000000ffff020224 */ /* 0x008fca00078e0059 */
[----:B------:R1:W3:Y:S02]  /*10130*/  @P0 LDG.E.U8 R60, desc[UR56][R2.64] ;  /* 0x00000038023c0981 */ /* 0x0002e4000c1e1100 */
[----:B-1----:R-:W-:Y:S02]  /*10140*/  @P0 IMAD.MOV.U32 R3, RZ, RZ, R26 ;  /* 0x000000ffff030224 */ /* 0x002fe400078e001a */
[----:B------:R-:W-:Y:S01]  /*10150*/  @P0 IMAD.MOV.U32 R2, RZ, RZ, R88 ;  /* 0x000000ffff020224 */ /* 0x000fe200078e0058 */
[----:B0-----:R-:W3:Y:S04]  /*10160*/  LDL.LU R26, [R1+0x4e8] ;  /* 0x0004e800011a7983 */ /* 0x001ee80000300800 */
[----:B------:R0:W3:Y:S04]  /*10170*/  @P0 LDG.E.U8 R66, desc[UR56][R2.64] ;  /* 0x0000003802420981 */ /* 0x0000e8000c1e1100 */
[----:B------:R-:W3:Y:S04]  /*10180*/  LDL R93, [R1+0x47c] ;  /* 0x00047c00015d7983 */ /* 0x000ee80000100800 */
[----:B------:R-:W3:Y:S01]  /*10190*/  LDL R92, [R1+0x474] ;  /* 0x00047400015c7983 */ /* 0x000ee20000100800 */
[----:B0-----:R-:W-:-:S02]  /*101a0*/  @P1 IMAD.MOV.U32 R3, RZ, RZ, R28 ;  /* 0x000000ffff031224 */ /* 0x001fc400078e001c */
[----:B--2---:R-:W-:Y:S01]  /*101b0*/  @P1 IMAD.MOV.U32 R2, RZ, RZ, R55 ;  /* 0x000000ffff021224 */ /* 0x004fe200078e0037 */
[----:B------:R-:W2:Y:S04]  /*101c0*/  LDL R91, [R1+0x46c] ;  /* 0x00046c00015b7983 */ /* 0x000ea80000100800 */
[----:B------:R-:W2:Y:S04]  /*101d0*/  LDL R55, [R1+0x484] ;  /* 0x0004840001377983 */ /* 0x000ea80000100800 */
[----:B------:R-:W2:Y:S04]  /*101e0*/  LDL R89, [R1+0x464] ;  /* 0x0004640001597983 */ /* 0x000ea80000100800 */
[----:B------:R-:W2:Y:S04]  /*101f0*/  LDL R88, [R1+0x45c] ;  /* 0x00045c0001587983 */ /* 0x000ea80000100800 */
[----:B------:R0:W-:Y:S04]  /*10200*/  STL [R1+0xc30], R28 ;  /* 0x000c301c01007387 */ /* 0x0001e80000100800 */
[----:B0-----:R-:W2:Y:S01]  /*10210*/  LDL.LU R28, [R1+0x4e0] ;  /* 0x0004e000011c7983 */ /* 0x001ea20000300800 */
[----:B------:R-:W-:-:S02]  /*10220*/  PRMT R247, RZ, 0x7610, R247 ;  /* 0x00007610fff77816 */ /* 0x000fc400000000f7 */
[----:B------:R-:W-:Y:S01]  /*10230*/  PRMT R153, RZ, 0x7610, R153 ;  /* 0x00007610ff997816 */ /* 0x000fe20000000099 */
[----:B------:R-:W2:Y:S04]  /*10240*/  LDL R97, [R1+0x454] ;  /* 0x0004540001617983 */ /* 0x000ea80000100800 */
[----:B------:R0:W2:Y:S01]  /*10250*/  @P1 LDG.E.U8 R247, desc[UR56][R2.64] ;  /* 0x0000003802f71981 */ /* 0x0000a2000c1e1100 */
[----:B------:R-:W-:Y:S02]  /*10260*/  PRMT R157, RZ, 0x7610, R157 ;  /* 0x00007610ff9d7816 */ /* 0x000fe4000000009d */
[----:B------:R-:W-:Y:S01]  /*10270*/  ISETP.GT.AND P0, PT, R0, 0x32, PT ;  /* 0x000000320000780c */ /* 0x000fe20003f04270 */
[----:B------:R-:W2:Y:S01]  /*10280*/  LDL R96, [R1+0x458] ;  /* 0x0004580001607983 */ /* 0x000ea20000100800 */
[----:B------:R-:W-:-:S02]  /*10290*/  PRMT R155, RZ, 0x7610, R155 ;  /* 0x00007610ff9b7816 */ /* 0x000fc4000000009b */
[----:B------:R-:W-:Y:S01]  /*102a0*/  PRMT R58, RZ, 0x7610, R58 ;  /* 0x00007610ff3a7816 */ /* 0x000fe2000000003a */
[----:B------:R-:W2:Y:S01]  /*102b0*/  LDL R95, [R1+0x44c] ;  /* 0x00044c00015f7983 */ /* 0x000ea20000100800 */
[----:B0-----:R-:W-:Y:S01]  /*102c0*/  @P1 IMAD.MOV.U32 R3, RZ, RZ, R30 ;  /* 0x000000ffff031224 */ /* 0x001fe200078e001e */
[----:B------:R-:W-:Y:S02]  /*102d0*/  PRMT R64, RZ, 0x7610, R64 ;  /* 0x00007610ff407816 */ /* 0x000fe40000000040 */
[----:B------:R-:W2:Y:S01]  /*102e0*/  LDL R90, [R1+0x450] ;  /* 0x00045000015a7983 */ /* 0x000ea20000100800 */
[----:B------:R-:W-:Y:S02]  /*102f0*/  PRMT R56, RZ, 0x7610, R56 ;  /* 0x00007610ff387816 */ /* 0x000fe40000000038 */
[----:B------:R-:W-:Y:S02]  /*10300*/  PRMT R62, RZ, 0x7610, R62 ;  /* 0x00007610ff3e7816 */ /* 0x000fe4000000003e */
[----:B------:R-:W-:-:S02]  /*10310*/  PRMT R246, RZ, 0x7610, R246 ;  /* 0x00007610fff67816 */ /* 0x000fc400000000f6 */
[----:B------:R-:W-:Y:S02]  /*10320*/  PRMT R152, RZ, 0x7610, R152 ;  /* 0x00007610ff987816 */ /* 0x000fe40000000098 */
[----:B------:R-:W-:Y:S02]  /*10330*/  PRMT R156, RZ, 0x7610, R156 ;  /* 0x00007610ff9c7816 */ /* 0x000fe4000000009c */
[----:B------:R-:W-:Y:S02]  /*10340*/  PRMT R154, RZ, 0x7610, R154 ;  /* 0x00007610ff9a7816 */ /* 0x000fe4000000009a */
[----:B------:R-:W-:Y:S02]  /*10350*/  PRMT R8, RZ, 0x7610, R8 ;  /* 0x00007610ff087816 */ /* 0x000fe40000000008 */
[----:B------:R-:W-:Y:S02]  /*10360*/  PRMT R6, RZ, 0x7610, R6 ;  /* 0x00007610ff067816 */ /* 0x000fe40000000006 */
[----:B------:R-:W-:-:S02]  /*10370*/  PRMT R215, RZ, 0x7610, R215 ;  /* 0x00007610ffd77816 */ /* 0x000fc400000000d7 */
[----:B------:R-:W-:Y:S02]  /*10380*/  PRMT R163, RZ, 0x7610, R163 ;  /* 0x00007610ffa37816 */ /* 0x000fe400000000a3 */
[----:B------:R-:W-:Y:S02]  /*10390*/  PRMT R7, RZ, 0x7610, R7 ;  /* 0x00007610ff077816 */ /* 0x000fe40000000007 */
[----:B------:R-:W-:Y:S01]  /*103a0*/  PRMT R5, RZ, 0x7610, R5 ;  /* 0x00007610ff057816 */ /* 0x000fe20000000005 */
[----:B----4-:R-:W-:-:S05]  /*103b0*/  @P1 IMAD.MOV.U32 R2, RZ, RZ, R24 ;  /* 0x000000ffff021224 */ /* 0x010fca00078e0018 */
[----:B------:R0:W4:Y:S02]  /*103c0*/  @P1 LDG.E.U8 R153, desc[UR56][R2.64] ;  /* 0x0000003802991981 */ /* 0x000124000c1e1100 */
[----:B0-----:R-:W-:Y:S02]  /*103d0*/  @P1 IMAD.MOV.U32 R3, RZ, RZ, R32 ;  /* 0x000000ffff031224 */ /* 0x001fe400078e0020 */
[----:B---3--:R-:W-:-:S05]  /*103e0*/  @P1 IMAD.MOV.U32 R2, RZ, RZ, R26 ;  /* 0x000000ffff021224 */ /* 0x008fca00078e001a */
[----:B------:R0:W3:Y:S02]  /*103f0*/  @P1 LDG.E.U8 R157, desc[UR56][R2.64] ;  /* 0x00000038029d1981 */ /* 0x0000e4000c1e1100 */
[----:B0-----:R-:W-:Y:S02]  /*10400*/  @P1 IMAD.MOV.U32 R3, RZ, RZ, R34 ;  /* 0x000000ffff031224 */ /* 0x001fe400078e0022 */
[----:B--2---:R-:W-:-:S05]  /*10410*/  @P1 IMAD.MOV.U32 R2, RZ, RZ, R28 ;  /* 0x000000ffff021224 */ /* 0x004fca00078e001c */
[----:B------:R0:W2:Y:S02]  /*10420*/  @P1 LDG.E.U8 R155, desc[UR56][R2.64] ;  /* 0x00000038029b1981 */ /* 0x0000a4000c1e1100 */
[----:B0-----:R-:W-:Y:S02]  /*10430*/  @P0 IMAD.MOV.U32 R2, RZ, RZ, R25 ;  /* 0x000000ffff020224 */ /* 0x001fe400078e0019 */
[----:B------:R-:W-:-:S05]  /*10440*/  @P0 IMAD.MOV.U32 R3, RZ, RZ, R36 ;  /* 0x000000ffff030224 */ /* 0x000fca00078e0024 */
[----:B------:R0:W2:Y:S01]  /*10450*/  @P0 LDG.E.U8 R58, desc[UR56][R2.64] ;  /* 0x00000038023a0981 */ /* 0x0000a2000c1e1100 */
[----:B------:R-:W-:Y:S01]  /*10460*/  ISETP.GT.AND P1, PT, R0, 0x33, PT ;  /* 0x000000330000780c */ /* 0x000fe20003f24270 */
[----:B0-----:R-:W-:Y:S02]  /*10470*/  @P0 IMAD.MOV.U32 R2, RZ, RZ, R27 ;  /* 0x000000ffff020224 */ /* 0x001fe400078e001b */
[----:B------:R-:W-:-:S05]  /*10480*/  @P0 IMAD.MOV.U32 R3, RZ, RZ, R38 ;  /* 0x000000ffff030224 */ /* 0x000fca00078e0026 */
[----:B------:R0:W2:Y:S02]  /*10490*/  @P0 LDG.E.U8 R64, desc[UR56][R2.64] ;  /* 0x0000003802400981 */ /* 0x0000a4000c1e1100 */
        /* <DEDUP_REMOVED lines=21> */
[----:B------:R0:W4:Y:S02]  /*105f0*/  @P0 LDG.E.U8 R8, desc[UR56][R2.64] ;  /* 0x0000003802080981 */ /* 0x000124000c1e1100 */
[----:B0-----:R-:W-:Y:S02]  /*10600*/  @P0 IMAD.MOV.U32 R2, RZ, RZ, R43 ;  /* 0x000000ffff020224 */ /* 0x001fe400078e002b */
[----:B------:R-:W-:-:S05]  /*10610*/  @P0 IMAD.MOV.U32 R3, RZ, RZ, R54 ;  /* 0x000000ffff030224 */ /* 0x000fca00078e0036 */
[----:B------:R0:W3:Y:S02]  /*10620*/  @P0 LDG.E.U8 R6, desc[UR56][R2.64] ;  /* 0x0000003802060981 */ /* 0x0000e4000c1e1100 */
[----:B0-----:R-:W-:Y:S02]  /*10630*/  @P0 IMAD.MOV.U32 R3, RZ, RZ, R55 ;  /* 0x000000ffff030224 */ /* 0x001fe400078e0037 */
[----:B------:R-:W2:Y:S01]  /*10640*/  LDL.LU R55, [R1+0x460] ;  /* 0x0004600001377983 */ /* 0x000ea20000300800 */
[----:B------:R-:W-:Y:S01]  /*10650*/  ISETP.GT.AND P1, PT, R0, 0x35, PT ;  /* 0x000000350000780c */ /* 0x000fe20003f24270 */
[----:B------:R-:W-:Y:S02]  /*10660*/  @P0 IMAD.MOV.U32 R2, RZ, RZ, R45 ;  /* 0x000000ffff020224 */ /* 0x000fe400078e002d */
[----:B------:R-:W4:Y:S04]  /*10670*/  LDL R94, [R1+0x444] ;  /* 0x00044400015e7983 */ /* 0x000f280000100800 */
[----:B------:R0:W3:Y:S04]  /*10680*/  @P0 LDG.E.U8 R215, desc[UR56][R2.64] ;  /* 0x0000003802d70981 */ /* 0x0000e8000c1e1100 */
[----:B------:R-:W3:Y:S04]  /*10690*/  LDL R103, [R1+0x43c] ;  /* 0x00043c0001677983 */ /* 0x000ee80000100800 */
[----:B------:R-:W3:Y:S01]  /*106a0*/  LDL R102, [R1+0x440] ;  /* 0x0004400001667983 */ /* 0x000ee20000100800 */
[----:B0-----:R-:W-:-:S02]  /*106b0*/  @P0 IMAD.MOV.U32 R2, RZ, RZ, R47 ;  /* 0x000000ffff020224 */ /* 0x001fc400078e002f */
[----:B------:R-:W-:Y:S01]  /*106c0*/  @P0 IMAD.MOV.U32 R3, RZ, RZ, R93 ;  /* 0x000000ffff030224 */ /* 0x000fe200078e005d */
[----:B------:R-:W-:Y:S01]  /*106d0*/  PRMT R161, RZ, 0x7610, R161 ;  /* 0x00007610ffa17816 */ /* 0x000fe200000000a1 */
[----:B------:R-:W3:Y:S04]  /*106e0*/  LDL R99, [R1+0x42c] ;  /* 0x00042c0001637983 */ /* 0x000ee80000100800 */
[----:B------:R0:W3:Y:S04]  /*106f0*/  @P0 LDG.E.U8 R163, desc[UR56][R2.64] ;  /* 0x0000003802a30981 */ /* 0x0000e8000c1e1100 */
[----:B------:R-:W3:Y:S01]  /*10700*/  LDL R98, [R1+0x430] ;  /* 0x0004300001627983 */ /* 0x000ee20000100800 */
[----:B------:R-:W-:-:S03]  /*10710*/  PRMT R159, RZ, 0x7610, R159 ;  /* 0x00007610ff9f7816 */ /* 0x000fc6000000009f */
[----:B------:R-:W3:Y:S01]  /*10720*/  LDL R93, [R1+0x424] ;  /* 0x00042400015d7983 */ /* 0x000ee20000100800 */
[----:B0-----:R-:W-:Y:S02]  /*10730*/  @P1 IMAD.MOV.U32 R2, RZ, RZ, R49 ;  /* 0x000000ffff021224 */ /* 0x001fe400078e0031 */
[----:B------:R-:W-:Y:S01]  /*10740*/  @P1 IMAD.MOV.U32 R3, RZ, RZ, R92 ;  /* 0x000000ffff031224 */ /* 0x000fe200078e005c */
[----:B------:R-:W-:Y:S01]  /*10750*/  PRMT R119, RZ, 0x7610, R119 ;  /* 0x00007610ff777816 */ /* 0x000fe20000000077 */
[----:B------:R-:W4:Y:S04]  /*10760*/  LDL R92, [R1+0x448] ;  /* 0x00044800015c7983 */ /* 0x000f280000100800 */
[----:B------:R0:W3:Y:S04]  /*10770*/  @P1 LDG.E.U8 R7, desc[UR56][R2.64] ;  /* 0x0000003802071981 */ /* 0x0000e8000c1e1100 */
[----:B------:R-:W3:Y:S04]  /*10780*/  LDL R101, [R1+0x41c] ;  /* 0x00041c0001657983 */ /* 0x000ee80000100800 */
[----:B------:R-:W3:Y:S01]  /*10790*/  LDL R100, [R1+0x420] ;  /* 0x0004200001647983 */ /* 0x000ee20000100800 */
[----:B0-----:R-:W-:-:S02]  /*107a0*/  @P1 IMAD.MOV.U32 R2, RZ, RZ, R51 ;  /* 0x000000ffff021224 */ /* 0x001fc400078e0033 */
[----:B------:R-:W-:Y:S02]  /*107b0*/  @P1 IMAD.MOV.U32 R3, RZ, RZ, R91 ;  /* 0x000000ffff031224 */ /* 0x000fe400078e005b */
[----:B------:R-:W3:Y:S04]  /*107c0*/  LDL R91, [R1+0x434] ;  /* 0x00043400015b7983 */ /* 0x000ee80000100800 */
[----:B------:R0:W3:Y:S02]  /*107d0*/  @P1 LDG.E.U8 R5, desc[UR56][R2.64] ;  /* 0x0000003802051981 */ /* 0x0000e4000c1e1100 */
[----:B0-----:R-:W-:Y:S02]  /*107e0*/  @P1 IMAD.MOV.U32 R3, RZ, RZ, R89 ;  /* 0x000000ffff031224 */ /* 0x001fe400078e0059 */
[----:B------:R-:W3:Y:S01]  /*107f0*/  LDL R89, [R1+0x438] ;  /* 0x0004380001597983 */ /* 0x000ee20000100800 */
[----:B------:R-:W-:Y:S01]  /*10800*/  ISETP.GT.AND P0, PT, R0, 0x36, PT ;  /* 0x000000360000780c */ /* 0x000fe20003f04270 */
[----:B------:R-:W-:-:S05]  /*10810*/  @P1 IMAD.MOV.U32 R2, RZ, RZ, R53 ;  /* 0x000000ffff021224 */ /* 0x000fca00078e0035 */
[----:B------:R0:W3:Y:S02]  /*10820*/  @P1 LDG.E.U8 R161, desc[UR56][R2.64] ;  /* 0x0000003802a11981 */ /* 0x0000e4000c1e1100 */
[----:B0-----:R-:W-:Y:S02]  /*10830*/  @P1 IMAD.MOV.U32 R3, RZ, RZ, R88 ;  /* 0x000000ffff031224 */ /* 0x001fe400078e0058 */
[----:B------:R-:W3:Y:S01]  /*10840*/  LDL R88, [R1+0x428] ;  /* 0x0004280001587983 */ /* 0x000ee20000100800 */
[----:B------:R-:W-:Y:S02]  /*10850*/  PRMT R117, RZ, 0x7610, R117 ;  /* 0x00007610ff757816 */ /* 0x000fe40000000075 */
[----:B------:R-:W-:Y:S02]  /*10860*/  PRMT R115, RZ, 0x7610, R115 ;  /* 0x00007610ff737816 */ /* 0x000fe40000000073 */
[----:B------:R-:W-:Y:S01]  /*10870*/  PRMT R113, RZ, 0x7610, R113 ;  /* 0x00007610ff717816 */ /* 0x000fe20000000071 */
[----:B--2---:R-:W-:-:S05]  /*10880*/  @P1 IMAD.MOV.U32 R2, RZ, RZ, R55 ;  /* 0x000000ffff021224 */ /* 0x004fca00078e0037 */
[----:B------:R0:W2:Y:S02]  /*10890*/  @P1 LDG.E.U8 R159, desc[UR56][R2.64] ;  /* 0x00000038029f1981 */ /* 0x0000a4000c1e1100 */
[----:B0-----:R-:W-:Y:S02]  /*108a0*/  @P0 IMAD.MOV.U32 R2, RZ, RZ, R96 ;  /* 0x000000ffff020224 */ /* 0x001fe400078e0060 */
[----:B------:R-:W-:Y:S01]  /*108b0*/  @P0 IMAD.MOV.U32 R3, RZ, RZ, R97 ;  /* 0x000000ffff030224 */ /* 0x000fe200078e0061 */
[----:B------:R-:W2:Y:S04]  /*108c0*/  LDL R96, [R1+0x410] ;  /* 0x0004100001607983 */ /* 0x000ea80000100800 */
[----:B------:R0:W2:Y:S04]  /*108d0*/  @P0 LDG.E.U8 R119, desc[UR56][R2.64] ;  /* 0x0000003802770981 */ /* 0x0000a8000c1e1100 */
[----:B------:R-:W2:Y:S01]  /*108e0*/  LDL R97, [R1+0x40c] ;  /* 0x00040c0001617983 */ /* 0x000ea20000100800 */
[----:B0-----:R-:W-:-:S02]  /*108f0*/  @P0 IMAD.MOV.U32 R2, RZ, RZ, R90 ;  /* 0x000000ffff020224 */ /* 0x001fc400078e005a */
[----:B------:R-:W-:Y:S01]  /*10900*/  @P0 IMAD.MOV.U32 R3, RZ, RZ, R95 ;  /* 0x000000ffff030224 */ /* 0x000fe200078e005f */
[----:B------:R-:W2:Y:S04]  /*10910*/  LDL R90, [R1+0x418] ;  /* 0x00041800015a7983 */ /* 0x000ea80000100800 */
[----:B------:R-:W2:Y:S01]  /*10920*/  LDL R95, [R1+0x414] ;  /* 0x00041400015f7983 */ /* 0x000ea20000100800 */
[----:B------:R-:W-:-:S03]  /*10930*/  ISETP.GT.AND P1, PT, R0, 0x37, PT ;  /* 0x000000370000780c */ /* 0x000fc60003f24270 */
[----:B------:R4:W2:Y:S02]  /*10940*/  @P0 LDG.E.U8 R117, desc[UR56][R2.64] ;  /* 0x0000003802750981 */ /* 0x0008a4000c1e1100 */
[----:B----4-:R-:W-:Y:S02]  /*10950*/  @P0 IMAD.MOV.U32 R2, RZ, RZ, R92 ;  /* 0x000000ffff020224 */ /* 0x010fe400078e005c */
[----:B------:R-:W-:Y:S01]  /*10960*/  @P0 IMAD.MOV.U32 R3, RZ, RZ, R94 ;  /* 0x000000ffff030224 */ /* 0x000fe200078e005e */
[----:B------:R-:W4:Y:S04]  /*10970*/  LDL R92, [R1+0x408] ;  /* 0x00040800015c7983 */ /* 0x000f280000100800 */
[----:B------:R-:W4:Y:S04]  /*10980*/  LDL R94, [R1+0x404] ;  /* 0x00040400015e7983 */ /* 0x000f280000100800 */
[----:B------:R3:W4:Y:S02]  /*10990*/  @P0 LDG.E.U8 R115, desc[UR56][R2.64] ;  /* 0x0000003802730981 */ /* 0x000724000c1e1100 */
[----:B---3--:R-:W-:-:S02]  /*109a0*/  @P0 IMAD.MOV.U32 R2, RZ, RZ, R102 ;  /* 0x000000ffff020224 */ /* 0x008fc400078e0066 */
[----:B------:R-:W-:Y:S01]  /*109b0*/  @P0 IMAD.MOV.U32 R3, RZ, RZ, R103 ;  /* 0x000000ffff030224 */ /* 0x000fe200078e0067 */
[----:B------:R-:W-:Y:S01]  /*109c0*/  PRMT R164, RZ, 0x7610, R164 ;  /* 0x00007610ffa47816 */ /* 0x000fe200000000a4 */
[----:B------:R-:W3:Y:S04]  /*109d0*/  LDL R103, [R1+0x3dc] ;  /* 0x0003dc0001677983 */ /* 0x000ee80000100800 */
[----:B------:R0:W3:Y:S01]  /*109e0*/  @P0 LDG.E.U8 R113, desc[UR56][R2.64] ;  /* 0x0000003802710981 */ /* 0x0000e2000c1e1100 */
[----:B------:R-:W-:Y:S02]  /*109f0*/  PRMT R162, RZ, 0x7610, R162 ;  /* 0x00007610ffa27816 */ /* 0x000fe400000000a2 */
[----:B------:R-:W-:Y:S01]  /*10a00*/  PRMT R160, RZ, 0x7610, R160 ;  /* 0x00007610ffa07816 */ /* 0x000fe200000000a0 */
[----:B------:R-:W3:Y:S01]  /*10a10*/  LDL R102, [R1+0x3e0] ;  /* 0x0003e00001667983 */ /* 0x000ee20000100800 */
[----:B0-----:R-:W-:-:S02]  /*10a20*/  @P1 IMAD.MOV.U32 R2, RZ, RZ, R89 ;  /* 0x000000ffff021224 */ /* 0x001fc400078e0059 */
[----:B------:R-:W-:Y:S01]  /*10a30*/  @P1 IMAD.MOV.U32 R3, RZ, RZ, R91 ;  /* 0x000000ffff031224 */ /* 0x000fe200078e005b */
[----:B------:R-:W3:Y:S04]  /*10a40*/  LDL R89, [R1+0x400] ;  /* 0x0004000001597983 */ /* 0x000ee80000100800 */
[----:B------:R-:W3:Y:S04]  /*10a50*/  LDL R91, [R1+0x3fc] ;  /* 0x0003fc00015b7983 */ /* 0x000ee80000100800 */
[----:B------:R0:W3:Y:S01]  /*10a60*/  @P1 LDG.E.U8 R164, desc[UR56][R2.64] ;  /* 0x0000003802a41981 */ /* 0x0000e2000c1e1100 */
[----:B------:R-:W-:Y:S01]  /*10a70*/  ISETP.GT.AND P0, PT, R0, 0x38, PT ;  /* 0x000000380000780c */ /* 0x000fe20003f04270 */
[----:B0-----:R-:W-:-:S02]  /*10a80*/  @P1 IMAD.MOV.U32 R2, RZ, RZ, R98 ;  /* 0x000000ffff021224 */ /* 0x001fc400078e0062 */
[----:B------:R-:W-:Y:S01]  /*10a90*/  @P1 IMAD.MOV.U32 R3, RZ, RZ, R99 ;  /* 0x000000ffff031224 */ /* 0x000fe200078e0063 */
[----:B------:R-:W3:Y:S04]  /*10aa0*/  LDL R98, [R1+0x3f8] ;  /* 0x0003f80001627983 */ /* 0x000ee80000100800 */
[----:B------:R-:W3:Y:S04]  /*10ab0*/  LDL R99, [R1+0x3f4] ;  /* 0x0003f40001637983 */ /* 0x000ee80000100800 */
[----:B------:R0:W3:Y:S01]  /*10ac0*/  @P1 LDG.E.U8 R162, desc[UR56][R2.64] ;  /* 0x0000003802a21981 */ /* 0x0000e2000c1e1100 */
[----:B------:R-:W-:Y:S01]  /*10ad0*/  PRMT R158, RZ, 0x7610, R158 ;  /* 0x00007610ff9e7816 */ /* 0x000fe2000000009e */
[----:B0-----:R-:W-:-:S02]  /*10ae0*/  @P1 IMAD.MOV.U32 R2, RZ, RZ, R88 ;  /* 0x000000ffff021224 */ /* 0x001fc400078e0058 */
        /* <DEDUP_REMOVED lines=9> */
[----:B------:R-:W-:Y:S02]  /*10b80*/  PRMT R109, RZ, 0x7610, R109 ;  /* 0x00007610ff6d7816 */ /* 0x000fe4000000006d */
[----:B------:R-:W-:Y:S01]  /*10b90*/  PRMT R107, RZ, 0x7610, R107 ;  /* 0x00007610ff6b7816 */ /* 0x000fe2000000006b */
[----:B------:R-:W3:Y:S01]  /*10ba0*/  LDL R100, [R1+0x3c0] ;  /* 0x0003c00001647983 */ /* 0x000ee20000100800 */
[----:B--2---:R-:W-:-:S03]  /*10bb0*/  @P0 IMAD.MOV.U32 R2, RZ, RZ, R90 ;  /* 0x000000ffff020224 */ /* 0x004fc600078e005a */
[----:B------:R-:W2:Y:S01]  /*10bc0*/  LDL R90, [R1+0x3e8] ;  /* 0x0003e800015a7983 */ /* 0x000ea20000100800 */
[----:B------:R-:W-:-:S03]  /*10bd0*/  @P0 IMAD.MOV.U32 R3, RZ, RZ, R95 ;  /* 0x000000ffff030224 */ /* 0x000fc600078e005f */
[----:B------:R-:W2:Y:S04]  /*10be0*/  LDL R95, [R1+0x3e4] ;  /* 0x0003e400015f7983 */ /* 0x000ea80000100800 */
[----:B------:R0:W2:Y:S02]  /*10bf0*/  @P0 LDG.E.U8 R111, desc[UR56][R2.64] ;  /* 0x00000038026f0981 */ /* 0x0000a4000c1e1100 */
[----:B0-----:R-:W-:Y:S02]  /*10c00*/  @P0 IMAD.MOV.U32 R2, RZ, RZ, R96 ;  /* 0x000000ffff020224 */ /* 0x001fe400078e0060 */
[----:B------:R-:W-:Y:S01]  /*10c10*/  @P0 IMAD.MOV.U32 R3, RZ, RZ, R97 ;  /* 0x000000ffff030224 */ /* 0x000fe200078e0061 */
[----:B------:R-:W2:Y:S04]  /*10c20*/  LDL R96, [R1+0x3d0] ;  /* 0x0003d00001607983 */ /* 0x000ea80000100800 */
[----:B------:R4:W2:Y:S04]  /*10c30*/  @P0 LDG.E.U8 R109, desc[UR56][R2.64] ;  /* 0x00000038026d0981 */ /* 0x0008a8000c1e1100 */
[----:B------:R-:W2:Y:S01]  /*10c40*/  LDL R97, [R1+0x3cc] ;  /* 0x0003cc0001617983 */ /* 0x000ea20000100800 */
[----:B----4-:R-:W-:-:S02]  /*10c50*/  @P0 IMAD.MOV.U32 R2, RZ, RZ, R92 ;  /* 0x000000ffff020224 */ /* 0x010fc400078e005c */
[----:B------:R-:W-:Y:S01]  /*10c60*/  @P0 IMAD.MOV.U32 R3, RZ, RZ, R94 ;  /* 0x000000ffff030224 */ /* 0x000fe200078e005e */
[----:B------:R-:W4:Y:S04]  /*10c70*/  LDL R92, [R1+0x3d8] ;  /* 0x0003d800015c7983 */ /* 0x000f280000100800 */
[----:B------:R-:W4:Y:S04]  /*10c80*/  LDL R94, [R1+0x3d4] ;  /* 0x0003d400015e7983 */ /* 0x000f280000100800 */
[----:B------:R3:W4:Y:S02]  /*10c90*/  @P0 LDG.E.U8 R107, desc[UR56][R2.64] ;  /* 0x00000038026b0981 */ /* 0x000724000c1e1100 */
[----:B---3--:R-:W-:-:S02]  /*10ca0*/  @P0 IMAD.MOV.U32 R2, RZ, RZ, R89 ;  /* 0x000000ffff020224 */ /* 0x008fc400078e0059 */
[----:B------:R-:W3:Y:S01]  /*10cb0*/  LDL R89, [R1+0x3c8] ;  /* 0x0003c80001597983 */ /* 0x000ee20000100800 */
[----:B------:R-:W-:-:S03]  /*10cc0*/  @P0 IMAD.MOV.U32 R3, RZ, RZ, R91 ;  /* 0x000000ffff030224 */ /* 0x000fc600078e005b */
[----:B------:R-:W3:Y:S01]  /*10cd0*/  LDL R91, [R1+0x3c4] ;  /* 0x0003c400015b7983 */ /* 0x000ee20000100800 */
[----:B------:R-:W-:Y:S02]  /*10ce0*/  ISETP.GT.AND P1, PT, R0, 0x39, PT ;  /* 0x000000390000780c */ /* 0x000fe40003f24270 */
[----:B------:R-:W-:Y:S02]  /*10cf0*/  PRMT R118, RZ, 0x7610, R118 ;  /* 0x00007610ff767816 */ /* 0x000fe40000000076 */
[----:B------:R-:W-:-:S04]  /*10d00*/  PRMT R213, RZ, 0x7610, R213 ;  /* 0x00007610ffd57816 */ /* 0x000fc800000000d5 */
[----:B------:R0:W3:Y:S05]  /*10d10*/  @P0 LDG.E.U8 R118, desc[UR56][R2.64] ;  /* 0x0000003802760981 */ /* 0x0000ea000c1e1100 */
[----:B0-----:R-:W-:Y:S02]  /*10d20*/  @P1 IMAD.MOV.U32 R2, RZ, RZ, R98 ;  /* 0x000000ffff021224 */ /* 0x001fe400078e0062 */
[----:B------:R-:W-:Y:S01]  /*10d30*/  @P1 IMAD.MOV.U32 R3, RZ, RZ, R99 ;  /* 0x000000ffff031224 */ /* 0x000fe200078e0063 */
[----:B------:R-:W-:Y:S01]  /*10d40*/  PRMT R211, RZ, 0x7610, R211 ;  /* 0x00007610ffd37816 */ /* 0x000fe200000000d3 */
[----:B------:R-:W3:Y:S04]  /*10d50*/  LDL R99, [R1+0x3ac] ;  /* 0x0003ac0001637983 */ /* 0x000ee80000100800 */
[----:B------:R0:W3:Y:S04]  /*10d60*/  @P1 LDG.E.U8 R213, desc[UR56][R2.64] ;  /* 0x0000003802d51981 */ /* 0x0000e8000c1e1100 */
[----:B------:R-:W3:Y:S01]  /*10d70*/  LDL R98, [R1+0x3b0] ;  /* 0x0003b00001627983 */ /* 0x000ee20000100800 */
[----:B0-----:R-:W-:-:S03]  /*10d80*/  @P1 IMAD.MOV.U32 R2, RZ, RZ, R88 ;  /* 0x000000ffff021224 */ /* 0x001fc600078e0058 */
[----:B------:R-:W3:Y:S01]  /*10d90*/  LDL R88, [R1+0x3b8] ;  /* 0x0003b80001587983 */ /* 0x000ee20000100800 */
[----:B------:R-:W-:-:S03]  /*10da0*/  @P1 IMAD.MOV.U32 R3, RZ, RZ, R93 ;  /* 0x000000ffff031224 */ /* 0x000fc600078e005d */
[----:B------:R-:W3:Y:S04]  /*10db0*/  LDL R93, [R1+0x3b4] ;  /* 0x0003b400015d7983 */ /* 0x000ee80000100800 */
[----:B------:R2:W3:Y:S01]  /*10dc0*/  @P1 LDG.E.U8 R211, desc[UR56][R2.64] ;  /* 0x0000003802d31981 */ /* 0x0004e2000c1e1100 */
[----:B------:R-:W-:Y:S02]  /*10dd0*/  PRMT R209, RZ, 0x7610, R209 ;  /* 0x00007610ffd17816 */ /* 0x000fe400000000d1 */
[----:B------:R-:W-:Y:S02]  /*10de0*/  ISETP.GT.AND P0, PT, R0, 0x3a, PT ;  /* 0x0000003a0000780c */ /* 0x000fe40003f04270 */
[----:B------:R-:W-:Y:S02]  /*10df0*/  PRMT R207, RZ, 0x7610, R207 ;  /* 0x00007610ffcf7816 */ /* 0x000fe400000000cf */
[----:B------:R-:W-:-:S02]  /*10e00*/  PRMT R105, RZ, 0x7610, R105 ;  /* 0x00007610ff697816 */ /* 0x000fc40000000069 */
[----:B------:R-:W-:Y:S01]  /*10e10*/  PRMT R214, RZ, 0x7610, R214 ;  /* 0x00007610ffd67816 */ /* 0x000fe200000000d6 */
[----:B--2---:R-:W-:Y:S02]  /*10e20*/  @P1 IMAD.MOV.U32 R2, RZ, RZ, R90 ;  /* 0x000000ffff021224 */ /* 0x004fe400078e005a */
[----:B------:R-:W2:Y:S01]  /*10e30*/  LDL R90, [R1+0x3a8] ;  /* 0x0003a800015a7983 */ /* 0x000ea20000100800 */
[----:B------:R-:W-:-:S03]  /*10e40*/  @P1 IMAD.MOV.U32 R3, RZ, RZ, R95 ;  /* 0x000000ffff031224 */ /* 0x000fc600078e005f */
[----:B------:R-:W2:Y:S04]  /*10e50*/  LDL R95, [R1+0x3a4] ;  /* 0x0003a400015f7983 */ /* 0x000ea80000100800 */
[----:B------:R0:W2:Y:S02]  /*10e60*/  @P1 LDG.E.U8 R209, desc[UR56][R2.64] ;  /* 0x0000003802d11981 */ /* 0x0000a4000c1e1100 */
[----:B0-----:R-:W-:Y:S02]  /*10e70*/  @P1 IMAD.MOV.U32 R2, RZ, RZ, R102 ;  /* 0x000000ffff021224 */ /* 0x001fe400078e0066 */
[----:B------:R-:W-:Y:S01]  /*10e80*/  @P1 IMAD.MOV.U32 R3, RZ, RZ, R103 ;  /* 0x000000ffff031224 */ /* 0x000fe200078e0067 */
[----:B------:R-:W-:Y:S01]  /*10e90*/  PRMT R212, RZ, 0x7610, R212 ;  /* 0x00007610ffd47816 */ /* 0x000fe200000000d4 */
[----:B------:R-:W2:Y:S04]  /*10ea0*/  LDL R103, [R1+0x37c] ;  /* 0x00037c0001677983 */ /* 0x000ea80000100800 */
[----:B------:R4:W2:Y:S01]  /*10eb0*/  @P1 LDG.E.U8 R207, desc[UR56][R2.64] ;  /* 0x0000003802cf1981 */ /* 0x0008a2000c1e1100 */
[----:B------:R-:W-:-:S02]  /*10ec0*/  PRMT R210, RZ, 0x7610, R210 ;  /* 0x00007610ffd27816 */ /* 0x000fc400000000d2 */
[----:B------:R-:W-:Y:S01]  /*10ed0*/  PRMT R208, RZ, 0x7610, R208 ;  /* 0x00007610ffd07816 */ /* 0x000fe200000000d0 */
[----:B------:R-:W2:Y:S01]  /*10ee0*/  LDL R102, [R1+0x380] ;  /* 0x0003800001667983 */ /* 0x000ea20000100800 */
[----:B----4-:R-:W-:-:S03]  /*10ef0*/  @P0 IMAD.MOV.U32 R2, RZ, RZ, R92 ;  /* 0x000000ffff020224 */ /* 0x010fc600078e005c */
[----:B------:R-:W4:Y:S01]  /*10f00*/  LDL R92, [R1+0x3a0] ;  /* 0x0003a000015c7983 */ /* 0x000f220000100800 */
[----:B------:R-:W-:-:S03]  /*10f10*/  @P0 IMAD.MOV.U32 R3, RZ, RZ, R94 ;  /* 0x000000ffff030224 */ /* 0x000fc600078e005e */
[----:B------:R-:W4:Y:S04]  /*10f20*/  LDL R94, [R1+0x39c] ;  /* 0x00039c00015e7983 */ /* 0x000f280000100800 */
[----:B------:R0:W4:Y:S02]  /*10f30*/  @P0 LDG.E.U8 R105, desc[UR56][R2.64] ;  /* 0x0000003802690981 */ /* 0x000124000c1e1100 */
[----:B0-----:R-:W-:Y:S02]  /*10f40*/  @P0 IMAD.MOV.U32 R2, RZ, RZ, R96 ;  /* 0x000000ffff020224 */ /* 0x001fe400078e0060 */
[----:B------:R-:W-:Y:S01]  /*10f50*/  @P0 IMAD.MOV.U32 R3, RZ, RZ, R97 ;  /* 0x000000ffff030224 */ /* 0x000fe200078e0061 */
[----:B------:R-:W4:Y:S04]  /*10f60*/  LDL R96, [R1+0x398] ;  /* 0x0003980001607983 */ /* 0x000f280000100800 */
[----:B------:R-:W4:Y:S04]  /*10f70*/  LDL R97, [R1+0x394] ;  /* 0x0003940001617983 */ /* 0x000f280000100800 */
[----:B------:R3:W4:Y:S02]  /*10f80*/  @P0 LDG.E.U8 R214, desc[UR56][R2.64] ;  /* 0x0000003802d60981 */ /* 0x000724000c1e1100 */
[----:B---3--:R-:W-:-:S02]  /*10f90*/  @P0 IMAD.MOV.U32 R2, RZ, RZ, R89 ;  /* 0x000000ffff020224 */ /* 0x008fc400078e0059 */
[----:B------:R-:W-:Y:S01]  /*10fa0*/  @P0 IMAD.MOV.U32 R3, RZ, RZ, R91 ;  /* 0x000000ffff030224 */ /* 0x000fe200078e005b */
[----:B------:R-:W3:Y:S04]  /*10fb0*/  LDL R89, [R1+0x390] ;  /* 0x0003900001597983 */ /* 0x000ee80000100800 */
[----:B------:R-:W3:Y:S01]  /*10fc0*/  LDL R91, [R1+0x38c] ;  /* 0x00038c00015b7983 */ /* 0x000ee20000100800 */
[----:B------:R-:W-:-:S03]  /*10fd0*/  ISETP.GT.AND P1, PT, R0, 0x3b, PT ;  /* 0x0000003b0000780c */ /* 0x000fc60003f24270 */
[----:B------:R0:W3:Y:S02]  /*10fe0*/  @P0 LDG.E.U8 R212, desc[UR56][R2.64] ;  /* 0x0000003802d40981 */ /* 0x0000e4000c1e1100 */
[----:B0-----:R-:W-:Y:S02]  /*10ff0*/  @P0 IMAD.MOV.U32 R2, RZ, RZ, R100 ;  /* 0x000000ffff020224 */ /* 0x001fe400078e0064 */
[----:B------:R-:W-:Y:S01]  /*11000*/  @P0 IMAD.MOV.U32 R3, RZ, RZ, R101 ;  /* 0x000000ffff030224 */ /* 0x000fe200078e0065 */
[----:B------:R-:W-:Y:S01]  /*11010*/  PRMT R205, RZ, 0x7610, R205 ;  /* 0x00007610ffcd7816 */ /* 0x000fe200000000cd */
[----:B------:R-:W3:Y:S04]  /*11020*/  LDL R101, [R1+0x36c] ;  /* 0x00036c0001657983 */ /* 0x000ee80000100800 */
[----:B------:R0:W3:Y:S01]  /*11030*/  @P0 LDG.E.U8 R210, desc[UR56][R2.64] ;  /* 0x0000003802d20981 */ /* 0x0000e2000c1e1100 */
[----:B------:R-:W-:-:S03]  /*11040*/  PRMT R203, RZ, 0x7610, R203 ;  /* 0x00007610ffcb7816 */ /* 0x000fc600000000cb */
[----:B------:R-:W3:Y:S01]  /*11050*/  LDL R100, [R1+0x370] ;  /* 0x0003700001647983 */ /* 0x000ee20000100800 */
[----:B0-----:R-:W-:Y:S02]  /*11060*/  @P1 IMAD.MOV.U32 R2, RZ, RZ, R88 ;  /* 0x000000ffff021224 */ /* 0x001fe400078e0058 */
[----:B------:R-:W-:Y:S01]  /*11070*/  @P1 IMAD.MOV.U32 R3, RZ, RZ, R93 ;  /* 0x000000ffff031224 */ /* 0x000fe200078e005d */
[----:B------:R-:W3:Y:S04]  /*11080*/  LDL R88, [R1+0x388] ;  /* 0x0003880001587983 */ /* 0x000ee80000100800 */
[----:B------:R-:W3:Y:S04]  /*11090*/  LDL R93, [R1+0x384] ;  /* 0x00038400015d7983 */ /* 0x000ee80000100800 */
[----:B------:R0:W3:Y:S02]  /*110a0*/  @P1 LDG.E.U8 R208, desc[UR56][R2.64] ;  /* 0x0000003802d01981 */ /* 0x0000e4000c1e1100 */
[----:B0-----:R-:W-:-:S02]  /*110b0*/  @P1 IMAD.MOV.U32 R2, RZ, RZ, R98 ;  /* 0x000000ffff021224 */ /* 0x001fc400078e0062 */
[----:B------:R-:W-:Y:S01]  /*110c0*/  @P1 IMAD.MOV.U32 R3, RZ, RZ, R99 ;  /* 0x000000ffff031224 */ /* 0x000fe200078e0063 */
[----:B------:R-:W-:Y:S01]  /*110d0*/  ISETP.GT.AND P0, PT, R0, 0x3c, PT ;  /* 0x0000003c0000780c */ /* 0x000fe20003f04270 */
        /* <DEDUP_REMOVED lines=10> */
[----:B----4-:R-:W-:Y:S02]  /*11180*/  @P1 IMAD.MOV.U32 R2, RZ, RZ, R92 ;  /* 0x000000ffff021224 */ /* 0x010fe400078e005c */
[----:B------:R-:W4:Y:S01]  /*11190*/  LDL R92, [R1+0x368] ;  /* 0x00036800015c7983 */ /* 0x000f220000100800 */
[----:B------:R-:W-:-:S03]  /*111a0*/  @P1 IMAD.MOV.U32 R3, RZ, RZ, R94 ;  /* 0x000000ffff031224 */ /* 0x000fc600078e005e */
[----:B------:R-:W4:Y:S04]  /*111b0*/  LDL R94, [R1+0x364] ;  /* 0x00036400015e7983 */ /* 0x000f280000100800 */
[----:B------:R0:W4:Y:S02]  /*111c0*/  @P1 LDG.E.U8 R202, desc[UR56][R2.64] ;  /* 0x0000003802ca1981 */ /* 0x000124000c1e1100 */
[----:B0-----:R-:W-:Y:S01]  /*111d0*/  @P0 IMAD.MOV.U32 R2, RZ, RZ, R96 ;  /* 0x000000ffff020224 */ /* 0x001fe200078e0060 */
[----:B------:R-:W-:Y:S01]  /*111e0*/  PRMT R23, RZ, 0x7610, R23 ;  /* 0x00007610ff177816 */ /* 0x000fe20000000017 */
[----:B------:R-:W4:Y:S01]  /*111f0*/  LDL R96, [R1+0x350] ;  /* 0x0003500001607983 */ /* 0x000f220000100800 */
[----:B------:R-:W-:-:S03]  /*11200*/  @P0 IMAD.MOV.U32 R3, RZ, RZ, R97 ;  /* 0x000000ffff030224 */ /* 0x000fc600078e0061 */
[----:B------:R-:W4:Y:S04]  /*11210*/  LDL R97, [R1+0x34c] ;  /* 0x00034c0001617983 */ /* 0x000f280000100800 */
[----:B------:R3:W4:Y:S02]  /*11220*/  @P0 LDG.E.U8 R201, desc[UR56][R2.64] ;  /* 0x0000003802c90981 */ /* 0x000724000c1e1100 */
[----:B---3--:R-:W-:Y:S02]  /*11230*/  @P0 IMAD.MOV.U32 R2, RZ, RZ, R89 ;  /* 0x000000ffff020224 */ /* 0x008fe400078e0059 */
[----:B------:R-:W3:Y:S01]  /*11240*/  LDL R89, [R1+0x358] ;  /* 0x0003580001597983 */ /* 0x000ee20000100800 */
[----:B------:R-:W-:-:S03]  /*11250*/  @P0 IMAD.MOV.U32 R3, RZ, RZ, R91 ;  /* 0x000000ffff030224 */ /* 0x000fc600078e005b */
[----:B------:R-:W3:Y:S01]  /*11260*/  LDL R91, [R1+0x354] ;  /* 0x00035400015b7983 */ /* 0x000ee20000100800 */
[----:B------:R-:W-:Y:S02]  /*11270*/  PRMT R22, RZ, 0x7610, R22 ;  /* 0x00007610ff167816 */ /* 0x000fe40000000016 */
[----:B------:R-:W-:Y:S01]  /*11280*/  ISETP.GT.AND P1, PT, R0, 0x3d, PT ;  /* 0x0000003d0000780c */ /* 0x000fe20003f24270 */
[----:B------:R0:W3:Y:S01]  /*11290*/  @P0 LDG.E.U8 R23, desc[UR56][R2.64] ;  /* 0x0000003802170981 */ /* 0x0000e2000c1e1100 */
[----:B------:R-:W-:Y:S02]  /*112a0*/  PRMT R21, RZ, 0x7610, R21 ;  /* 0x00007610ff157816 */ /* 0x000fe40000000015 */
[----:B------:R-:W-:Y:S02]  /*112b0*/  PRMT R20, RZ, 0x7610, R20 ;  /* 0x00007610ff147816 */ /* 0x000fe40000000014 */
[----:B------:R-:W-:Y:S01]  /*112c0*/  PRMT R18, RZ, 0x7610, R18 ;  /* 0x00007610ff127816 */ /* 0x000fe20000000012 */
[----:B0-----:R-:W-:-:S02]  /*112d0*/  @P0 IMAD.MOV.U32 R2, RZ, RZ, R88 ;  /* 0x000000ffff020224 */ /* 0x001fc400078e0058 */
[----:B------:R-:W3:Y:S01]  /*112e0*/  LDL R88, [R1+0x348] ;  /* 0x0003480001587983 */ /* 0x000ee20000100800 */
[----:B------:R-:W-:-:S03]  /*112f0*/  @P0 IMAD.MOV.U32 R3, RZ, RZ, R93 ;  /* 0x000000ffff030224 */ /* 0x000fc600078e005d */
[----:B------:R-:W3:Y:S04]  /*11300*/  LDL R93, [R1+0x344] ;  /* 0x00034400015d7983 */ /* 0x000ee80000100800 */
[----:B------:R0:W3:Y:S04]  /*11310*/  @P0 LDG.E.U8 R22, desc[UR56][R2.64] ;  /* 0x0000003802160981 */ /* 0x0000e8000c1e1100 */
[----:B------:R-:W3:Y:S01]  /*11320*/  LDL.LU R120, [R1+0x8c] ;  /* 0x00008c0001787983 */ /* 0x000ee20000300800 */
[----:B0-----:R-:W-:Y:S02]  /*11330*/  @P0 IMAD.MOV.U32 R2, RZ, RZ, R102 ;  /* 0x000000ffff020224 */ /* 0x001fe400078e0066 */
[----:B------:R-:W-:-:S05]  /*11340*/  @P0 IMAD.MOV.U32 R3, RZ, RZ, R103 ;  /* 0x000000ffff030224 */ /* 0x000fca00078e0067 */
[----:B------:R2:W3:Y:S01]  /*11350*/  @P0 LDG.E.U8 R21, desc[UR56][R2.64] ;  /* 0x0000003802150981 */ /* 0x0004e2000c1e1100 */
[----:B------:R-:W-:Y:S02]  /*11360*/  PRMT R12, RZ, 0x7610, R12 ;  /* 0x00007610ff0c7816 */ /* 0x000fe4000000000c */
[----:B------:R-:W-:Y:S02]  /*11370*/  ISETP.GT.AND P0, PT, R0, 0x3e, PT ;  /* 0x0000003e0000780c */ /* 0x000fe40003f04270 */
[----:B------:R-:W-:Y:S01]  /*11380*/  PRMT R10, RZ, 0x7610, R10 ;  /* 0x00007610ff0a7816 */ /* 0x000fe2000000000a */
[----:B--2---:R-:W-:Y:S02]  /*11390*/  @P1 IMAD.MOV.U32 R2, RZ, RZ, R90 ;  /* 0x000000ffff021224 */ /* 0x004fe400078e005a */
[----:B------:R-:W2:Y:S01]  /*113a0*/  LDL R90, [R1+0x340] ;  /* 0x00034000015a7983 */ /* 0x000ea20000100800 */
[----:B------:R-:W-:-:S03]  /*113b0*/  @P1 IMAD.MOV.U32 R3, RZ, RZ, R95 ;  /* 0x000000ffff031224 */ /* 0x000fc600078e005f */
[----:B------:R-:W2:Y:S04]  /*113c0*/  LDL R95, [R1+0x33c] ;  /* 0x00033c00015f7983 */ /* 0x000ea80000100800 */
[----:B------:R0:W2:Y:S02]  /*113d0*/  @P1 LDG.E.U8 R20, desc[UR56][R2.64] ;  /* 0x0000003802141981 */ /* 0x0000a4000c1e1100 */
[----:B0-----:R-:W-:Y:S02]  /*113e0*/  @P1 IMAD.MOV.U32 R2, RZ, RZ, R100 ;  /* 0x000000ffff021224 */ /* 0x001fe400078e0064 */
[----:B------:R-:W-:-:S05]  /*113f0*/  @P1 IMAD.MOV.U32 R3, RZ, RZ, R101 ;  /* 0x000000ffff031224 */ /* 0x000fca00078e0065 */
[----:B------:R4:W2:Y:S02]  /*11400*/  @P1 LDG.E.U8 R18, desc[UR56][R2.64] ;  /* 0x0000003802121981 */ /* 0x0008a4000c1e1100 */
[----:B----4-:R-:W-:Y:S02]  /*11410*/  @P1 IMAD.MOV.U32 R2, RZ, RZ, R92 ;  /* 0x000000ffff021224 */ /* 0x010fe400078e005c */
[----:B------:R-:W4:Y:S01]  /*11420*/  LDL R92, [R1+0x338] ;  /* 0x00033800015c7983 */ /* 0x000f220000100800 */
[----:B------:R-:W-:-:S03]  /*11430*/  @P1 IMAD.MOV.U32 R3, RZ, RZ, R94 ;  /* 0x000000ffff031224 */ /* 0x000fc600078e005e */
[----:B------:R-:W4:Y:S04]  /*11440*/  LDL R94, [R1+0x334] ;  /* 0x00033400015e7983 */ /* 0x000f280000100800 */
[----:B------:R0:W4:Y:S02]  /*11450*/  @P1 LDG.E.U8 R12, desc[UR56][R2.64] ;  /* 0x00000038020c1981 */ /* 0x000124000c1e1100 */
[----:B0-----:R-:W-:Y:S02]  /*11460*/  @P1 IMAD.MOV.U32 R2, RZ, RZ, R98 ;  /* 0x000000ffff021224 */ /* 0x001fe400078e0062 */
[----:B------:R-:W-:-:S05]  /*11470*/  @P1 IMAD.MOV.U32 R3, RZ, RZ, R99 ;  /* 0x000000ffff031224 */ /* 0x000fca00078e0063 */
[----:B------:R3:W4:Y:S02]  /*11480*/  @P1 LDG.E.U8 R10, desc[UR56][R2.64] ;  /* 0x00000038020a1981 */ /* 0x000724000c1e1100 */
[----:B---3--:R-:W-:Y:S02]  /*11490*/  @P0 IMAD.MOV.U32 R2, RZ, RZ, R89 ;  /* 0x000000ffff020224 */ /* 0x008fe400078e0059 */
[----:B------:R-:W3:Y:S01]  /*114a0*/  LDL R89, [R1+0x330] ;  /* 0x0003300001597983 */ /* 0x000ee20000100800 */
[----:B------:R-:W-:-:S03]  /*114b0*/  @P0 IMAD.MOV.U32 R3, RZ, RZ, R91 ;  /* 0x000000ffff030224 */ /* 0x000fc600078e005b */
[----:B------:R-:W3:Y:S01]  /*114c0*/  LDL R91, [R1+0x32c] ;  /* 0x00032c00015b7983 */ /* 0x000ee20000100800 */
[----:B------:R-:W-:Y:S02]  /*114d0*/  PRMT R19, RZ, 0x7610, R19 ;  /* 0x00007610ff137816 */ /* 0x000fe40000000013 */
[----:B------:R-:W-:-:S04]  /*114e0*/  PRMT R17, RZ, 0x7610, R17 ;  /* 0x00007610ff117816 */ /* 0x000fc80000000011 */
[----:B------:R0:W3:Y:S01]  /*114f0*/  @P0 LDG.E.U8 R19, desc[UR56][R2.64] ;  /* 0x0000003802130981 */ /* 0x0000e2000c1e1100 */
[----:B------:R-:W-:Y:S01]  /*11500*/  PRMT R16, RZ, 0x7610, R16 ;  /* 0x00007610ff107816 */ /* 0x000fe20000000010 */
[----:B0-----:R-:W-:Y:S02]  /*11510*/  @P0 IMAD.MOV.U32 R2, RZ, RZ, R96 ;  /* 0x000000ffff020224 */ /* 0x001fe400078e0060 */
[----:B------:R-:W-:-:S05]  /*11520*/  @P0 IMAD.MOV.U32 R3, RZ, RZ, R97 ;  /* 0x000000ffff030224 */ /* 0x000fca00078e0061 */
[----:B------:R0:W3:Y:S02]  /*11530*/  @P0 LDG.E.U8 R17, desc[UR56][R2.64] ;  /* 0x0000003802110981 */ /* 0x0000e4000c1e1100 */
[----:B0-----:R-:W-:Y:S02]  /*11540*/  @P0 IMAD.MOV.U32 R2, RZ, RZ, R88 ;  /* 0x000000ffff020224 */ /* 0x001fe400078e0058 */
[----:B------:R-:W3:Y:S01]  /*11550*/  LDL R88, [R1+0x328] ;  /* 0x0003280001587983 */ /* 0x000ee20000100800 */
[----:B------:R-:W-:-:S03]  /*11560*/  @P0 IMAD.MOV.U32 R3, RZ, RZ, R93 ;  /* 0x000000ffff030224 */ /* 0x000fc600078e005d */
[----:B------:R-:W3:Y:S04]  /*11570*/  LDL R93, [R1+0x324] ;  /* 0x00032400015d7983 */ /* 0x000ee80000100800 */
[----:B------:R0:W3:Y:S02]  /*11580*/  @P0 LDG.E.U8 R16, desc[UR56][R2.64] ;  /* 0x0000003802100981 */ /* 0x0000e4000c1e1100 */
[----:B0-----:R-:W-:Y:S02]  /*11590*/  LOP3.LUT R3, R120, 0xffff, RZ, 0xc0, !PT ;  /* 0x0000ffff78037812 */ /* 0x001fe400078ec0ff */
[----:B------:R-:W-:Y:S02]  /*115a0*/  LOP3.LUT R2, R15, 0xffff, RZ, 0xc0, !PT ;  /* 0x0000ffff0f027812 */ /* 0x000fe400078ec0ff */
[----:B------:R-:W-:-:S02]  /*115b0*/  PRMT R15, RZ, 0x7610, R15 ;  /* 0x00007610ff0f7816 */ /* 0x000fc4000000000f */
[----:B------:R-:W-:Y:S01]  /*115c0*/  PRMT R135, R3, 0x3340, R2 ;  /* 0x0000334003877816 */ /* 0x000fe20000000002 */
[----:B--2---:R-:W-:Y:S02]  /*115d0*/  @P0 IMAD.MOV.U32 R2, RZ, RZ, R90 ;  /* 0x000000ffff020224 */ /* 0x004fe400078e005a */
[----:B------:R-:W-:-:S05]  /*115e0*/  @P0 IMAD.MOV.U32 R3, RZ, RZ, R95 ;  /* 0x000000ffff030224 */ /* 0x000fca00078e005f */
[----:B------:R0:W2:Y:S01]  /*115f0*/  @P0 LDG.E.U8 R15, desc[UR56][R2.64] ;  /* 0x00000038020f0981 */ /* 0x0000a2000c1e1100 */
[----:B------:R-:W-:Y:S02]  /*11600*/  ISETP.GT.AND P0, PT, R0, 0x3f, PT ;  /* 0x0000003f0000780c */ /* 0x000fe40003f04270 */
[----:B0-----:R-:W-:Y:S02]  /*11610*/  LOP3.LUT R3, R165, 0xffff, RZ, 0xc0, !PT ;  /* 0x0000ffffa5037812 */ /* 0x001fe400078ec0ff */
[----:B------:R-:W2:Y:S01]  /*11620*/  LDL.LU R165, [R1+0x114c] ;  /* 0x00114c0001a57983 */ /* 0x000ea20000300800 */
[----:B------:R-:W-:-:S03]  /*11630*/  LOP3.LUT R2, R11, 0xffff, RZ, 0xc0, !PT ;  /* 0x0000ffff0b027812 */ /* 0x000fc600078ec0ff */
[----:B------:R-:W2:Y:S04]  /*11640*/  LDL R95, [R1+0x31c] ;  /* 0x00031c00015f7983 */ /* 0x000ea80000100800 */
[----:B------:R-:W2:Y:S01]  /*11650*/  LDL R90, [R1+0x320] ;  /* 0x00032000015a7983 */ /* 0x000ea20000100800 */
[----:B------:R-:W-:Y:S02]  /*11660*/  PRMT R116, R3, 0x3340, R2 ;  /* 0x0000334003747816 */ /* 0x000fe40000000002 */
[----:B------:R-:W-:Y:S01]  /*11670*/  PRMT R11, RZ, 0x7610, R11 ;  /* 0x00007610ff0b7816 */ /* 0x000fe2000000000b */
[----:B----4-:R-:W-:Y:S02]  /*11680*/  @P0 IMAD.MOV.U32 R2, RZ, RZ, R92 ;  /* 0x000000ffff020224 */ /* 0x010fe400078e005c */
[----:B------:R-:W4:Y:S01]  /*11690*/  LDL R92, [R1+0x318] ;  /* 0x00031800015c7983 */ /* 0x000f220000100800 */
[----:B------:R-:W-:-:S03]  /*116a0*/  @P0 IMAD.MOV.U32 R3, RZ, RZ, R94 ;  /* 0x000000ffff030224 */ /* 0x000fc600078e005e */
[----:B------:R-:W4:Y:S04]  /*116b0*/  LDL R94, [R1+0x314] ;  /* 0x00031400015e7983 */ /* 0x000f280000100800 */
[----:B------:R0:W4:Y:S02]  /*116c0*/  @P0 LDG.E.U8 R11, desc[UR56][R2.64] ;  /* 0x00000038020b0981 */ /* 0x000124000c1e1100 */
[----:B0-----:R-:W-:Y:S02]  /*116d0*/  LOP3.LUT R3, R191, 0xffff, RZ, 0xc0, !PT ;  /* 0x0000ffffbf037812 */ /* 0x001fe400078ec0ff */
[----:B------:R-:W-:Y:S01]  /*116e0*/  LOP3.LUT R2, R9, 0xffff, RZ, 0xc0, !PT ;  /* 0x0000ffff09027812 */ /* 0x000fe200078ec0ff */
[----:B------:R-:W4:Y:S01]  /*116f0*/  LDL.LU R191, [R1+0x1148] ;  /* 0x0011480001bf7983 */ /* 0x000f220000300800 */
[----:B------:R-:W-:-:S02]  /*11700*/  PRMT R9, RZ, 0x7610, R9 ;  /* 0x00007610ff097816 */ /* 0x000fc40000000009 */
[----:B------:R-:W-:Y:S01]  /*11710*/  PRMT R114, R3, 0x3340, R2 ;  /* 0x0000334003727816 */ /* 0x000fe20000000002 */
[----:B------:R-:W4:Y:S01]  /*11720*/  LDL.LU R133, [R1+0xa0] ;  /* 0x0000a00001857983 */ /* 0x000f220000300800 */
[----:B---3--:R-:W-:-:S03]  /*11730*/  @P0 IMAD.MOV.U32 R2, RZ, RZ, R89 ;  /* 0x000000ffff020224 */ /* 0x008fc600078e0059 */
[----:B------:R-:W3:Y:S01]  /*11740*/  LDL R89, [R1+0x310] ;  /* 0x0003100001597983 */ /* 0x000ee20000100800 */
[----:B------:R-:W-:-:S03]  /*11750*/  @P0 IMAD.MOV.U32 R3, RZ, RZ, R91 ;  /* 0x000000ffff030224 */ /* 0x000fc600078e005b */
[----:B------:R-:W3:Y:S04]  /*11760*/  LDL R91, [R1+0x30c] ;  /* 0x00030c00015b7983 */ /* 0x000ee80000100800 */
[----:B------:R0:W3:Y:S02]  /*11770*/  @P0 LDG.E.U8 R9, desc[UR56][R2.64] ;  /* 0x0000003802090981 */ /* 0x0000e4000c1e1100 */
[----:B0-----:R-:W-:Y:S02]  /*11780*/  LOP3.LUT R3, R199, 0xffff, RZ, 0xc0, !PT ;  /* 0x0000ffffc7037812 */ /* 0x001fe400078ec0ff */
[----:B------:R-:W3:Y:S01]  /*11790*/  LDL.LU R199, [R1+0x1144] ;  /* 0x0011440001c77983 */ /* 0x000ee20000300800 */
[----:B------:R-:W0:Y:S01]  /*117a0*/  S2R R96, SR_TID.X ;  /* 0x0000000000607919 */ /* 0x000e220000002100 */
[----:B------:R-:W-:-:S02]  /*117b0*/  LOP3.LUT R2, R14, 0xffff, RZ, 0xc0, !PT ;  /* 0x0000ffff0e027812 */ /* 0x000fc400078ec0ff */
[----:B------:R-:W-:Y:S01]  /*117c0*/  PRMT R14, RZ, 0x7610, R14 ;  /* 0x00007610ff0e7816 */ /* 0x000fe2000000000e */
[----:B------:R-:W3:Y:S01]  /*117d0*/  LDL.LU R122, [R1+0xa8] ;  /* 0x0000a800017a7983 */ /* 0x000ee20000300800 */
[----:B------:R-:W-:Y:S01]  /*117e0*/  PRMT R103, R3, 0x3340, R2 ;  /* 0x0000334003677816 */ /* 0x000fe20000000002 */
[----:B------:R-:W-:Y:S02]  /*117f0*/  @P0 IMAD.MOV.U32 R2, RZ, RZ, R88 ;  /* 0x000000ffff020224 */ /* 0x000fe400078e0058 */
[----:B------:R-:W3:Y:S01]  /*11800*/  LDL R88, [R1+0x308] ;  /* 0x0003080001587983 */ /* 0x000ee20000100800 */
[----:B------:R-:W-:-:S03]  /*11810*/  @P0 IMAD.MOV.U32 R3, RZ, RZ, R93 ;  /* 0x000000ffff030224 */ /* 0x000fc600078e005d */
[----:B------:R-:W3:Y:S04]  /*11820*/  LDL R93, [R1+0x304] ;  /* 0x00030400015d7983 */ /* 0x000ee80000100800 */
[----:B------:R1:W3:Y:S04]  /*11830*/  @P0 LDG.E.U8 R14, desc[UR56][R2.64] ;  /* 0x00000038020e0981 */ /* 0x0002e8000c1e1100 */
[----:B------:R-:W3:Y:S01]  /*11840*/  LDL.LU R120, [R1+0xac] ;  /* 0x0000ac0001787983 */ /* 0x000ee20000300800 */
[----:B0-----:R-:W-:Y:S02]  /*11850*/  LOP3.LUT R96, R96, 0x3f, RZ, 0xc0, !PT ;  /* 0x0000003f60607812 */ /* 0x001fe400078ec0ff */
[----:B-1----:R-:W-:-:S02]  /*11860*/  LOP3.LUT R2, R13, 0xffff, RZ, 0xc0, !PT ;  /* 0x0000ffff0d027812 */ /* 0x002fc400078ec0ff */
[----:B------:R-:W-:Y:S02]  /*11870*/  ISETP.GE.AND P1, PT, R96, R0, PT ;  /* 0x000000006000720c */ /* 0x000fe40003f26270 */
[----:B------:R-:W-:Y:S02]  /*11880*/  LOP3.LUT R0, R4, 0xffff, RZ, 0xc0, !PT ;  /* 0x0000ffff04007812 */ /* 0x000fe400078ec0ff */
[----:B------:R-:W-:Y:S02]  /*11890*/  PRMT R13, RZ, 0x7610, R13 ;  /* 0x00007610ff0d7816 */ /* 0x000fe4000000000d */
[----:B------:R-:W-:Y:S01]  /*118a0*/  PRMT R112, R2, 0x3340, R0 ;  /* 0x0000334002707816 */ /* 0x000fe20000000000 */
[----:B--2---:R-:W-:Y:S02]  /*118b0*/  @P0 IMAD.MOV.U32 R3, RZ, RZ, R95 ;  /* 0x000000ffff030224 */ /* 0x004fe400078e005f */
[----:B------:R-:W-:Y:S02]  /*118c0*/  @P0 IMAD.MOV.U32 R2, RZ, RZ, R90 ;  /* 0x000000ffff020224 */ /* 0x000fe400078e005a */
[----:B------:R-:W2:Y:S04]  /*118d0*/  LDL R90, [R1+0x300] ;  /* 0x00030000015a7983 */ /* 0x000ea80000100800 */
[----:B------:R4:W2:Y:S01]  /*118e0*/  @P0 LDG.E.U8 R13, desc[UR56][R2.64] ;  /* 0x00000038020d0981 */ /* 0x0008a2000c1e1100 */
[----:B------:R-:W-:-:S03]  /*118f0*/  LOP3.LUT R0, R165, 0xffff, RZ, 0xc0, !PT ;  /* 0x0000ffffa5007812 */ /* 0x000fc600078ec0ff */
[----:B------:R-:W2:Y:S01]  /*11900*/  LDL.LU R131, [R1+0x9c] ;  /* 0x00009c0001837983 */ /* 0x000ea20000300800 */
[----:B----4-:R-:W-:Y:S02]  /*11910*/  @!P1 IMAD.MOV.U32 R2, RZ, RZ, R92 ;  /* 0x000000ffff029224 */ /* 0x010fe400078e005c */
[----:B------:R-:W-:Y:S01]  /*11920*/  @!P1 IMAD.MOV.U32 R3, RZ, RZ, R94 ;  /* 0x000000ffff039224 */ /* 0x000fe200078e005e */
[----:B------:R-:W4:Y:S04]  /*11930*/  LDL R92, [R1+0x2fc] ;  /* 0x0002fc00015c7983 */ /* 0x000f280000100800 */
[----:B------:R-:W2:Y:S01]  /*11940*/  LDL.LU R165, [R1+0x1140] ;  /* 0x0011400001a57983 */ /* 0x000ea20000300800 */
[----:B---3--:R-:W-:Y:S01]  /*11950*/  PRMT R199, RZ, 0x7610, R199 ;  /* 0x00007610ffc77816 */ /* 0x008fe200000000c7 */
[----:B------:R-:W-:Y:S06]  /*11960*/  BAR.SYNC.DEFER_BLOCKING 0x0 ;  /* 0x0000000000007b1d */ /* 0x000fec0000010000 */
[----:B------:R0:W3:Y:S02]  /*11970*/  @!P1 LDG.E.U8 R199, desc[UR56][R2.64] ;  /* 0x0000003802c79981 */ /* 0x0000e4000c1e1100 */
[----:B0-----:R-:W-:Y:S01]  /*11980*/  LOP3.LUT R2, R133, 0xffff, RZ, 0xc0, !PT ;  /* 0x0000ffff85027812 */ /* 0x001fe200078ec0ff */
[----:B------:R-:W-:Y:S01]  /*11990*/  @!P1 IMAD.MOV.U32 R3, RZ, RZ, R91 ;  /* 0x000000ffff039224 */ /* 0x000fe200078e005b */
[----:B------:R-:W3:Y:S02]  /*119a0*/  LDL.LU R133, [R1+0xa4] ;  /* 0x0000a40001857983 */ /* 0x000ee40000300800 */
[----:B------:R-:W-:Y:S01]  /*119b0*/  PRMT R110, R2, 0x3340, R0 ;  /* 0x00003340026e7816 */ /* 0x000fe20000000000 */
[----:B------:R-:W-:Y:S01]  /*119c0*/  @!P1 IMAD.MOV.U32 R2, RZ, RZ, R89 ;  /* 0x000000ffff029224 */ /* 0x000fe200078e0059 */
[----:B------:R-:W3:Y:S01]  /*119d0*/  LDL R91, [R1+0x2f4] ;  /* 0x0002f400015b7983 */ /* 0x000ee20000100800 */
[----:B------:R-:W-:-:S03]  /*119e0*/  LOP3.LUT R0, R173, 0xffff, RZ, 0xc0, !PT ;  /* 0x0000ffffad007812 */ /* 0x000fc600078ec0ff */
[----:B------:R-:W3:Y:S04]  /*119f0*/  LDL R89, [R1+0x2f8] ;  /* 0x0002f80001597983 */ /* 0x000ee80000100800 */
[----:B------:R-:W3:Y:S01]  /*11a00*/  LDL.LU R173, [R1+0x113c] ;  /* 0x00113c0001ad7983 */ /* 0x000ee20000300800 */
[----:B------:R-:W-:-:S06]  /*11a10*/  PRMT R191, RZ, 0x7610, R191 ;  /* 0x00007610ffbf7816 */ /* 0x000fcc00000000bf */
        /* <DEDUP_REMOVED lines=10> */
[----:B--2---:R-:W-:-:S06]  /*11ac0*/  PRMT R165, RZ, 0x7610, R165 ;  /* 0x00007610ffa57816 */ /* 0x004fcc00000000a5 */
[----:B------:R0:W2:Y:S02]  /*11ad0*/  @!P1 LDG.E.U8 R165, desc[UR56][R2.64] ;  /* 0x0000003802a59981 */ /* 0x0000a4000c1e1100 */
[----:B0-----:R-:W-:Y:S01]  /*11ae0*/  LOP3.LUT R2, R120, 0xffff, RZ, 0xc0, !PT ;  /* 0x0000ffff78027812 */ /* 0x001fe200078ec0ff */
[----:B----4-:R-:W-:Y:S01]  /*11af0*/  @!P1 IMAD.MOV.U32 R3, RZ, RZ, R92 ;  /* 0x000000ffff039224 */ /* 0x010fe200078e005c */
[----:B------:R-:W4:Y:S02]  /*11b00*/  LDL.LU R120, [R1+0x98] ;  /* 0x0000980001787983 */ /* 0x000f240000300800 */
[----:B------:R-:W-:Y:S01]  /*11b10*/  PRMT R106, R2, 0x3340, R0 ;  /* 0x00003340026a7816 */ /* 0x000fe20000000000 */
[----:B------:R-:W-:Y:S01]  /*11b20*/  @!P1 IMAD.MOV.U32 R2, RZ, RZ, R90 ;  /* 0x000000ffff029224 */ /* 0x000fe200078e005a */
[----:B------:R-:W2:Y:S01]  /*11b30*/  LDL R92, [R1+0x2e4] ;  /* 0x0002e400015c7983 */ /* 0x000ea20000100800 */
[----:B------:R-:W-:-:S03]  /*11b40*/  LOP3.LUT R0, R190, 0xffff, RZ, 0xc0, !PT ;  /* 0x0000ffffbe007812 */ /* 0x000fc600078ec0ff */
[----:B------:R-:W4:Y:S04]  /*11b50*/  LDL R90, [R1+0x2e8] ;  /* 0x0002e800015a7983 */ /* 0x000f280000100800 */
[----:B------:R-:W2:Y:S01]  /*11b60*/  LDL.LU R190, [R1+0x1134] ;  /* 0x0011340001be7983 */ /* 0x000ea20000300800 */
[----:B---3--:R-:W-:-:S06]  /*11b70*/  PRMT R173, RZ, 0x7610, R173 ;  /* 0x00007610ffad7816 */ /* 0x008fcc00000000ad */
        /* <DEDUP_REMOVED lines=24> */
[----:B------:R-:W-:Y:S01]  /*11d00*/  @!P1 IMAD.MOV.U32 R3, RZ, RZ, R92 ;  /* 0x000000ffff039224 */ /* 0x000fe200078e005c */
[----:B------:R-:W2:Y:S02]  /*11d10*/  LDL.LU R122, [R1+0x94] ;  /* 0x00009400017a7983 */ /* 0x000ea40000300800 */
[----:B------:R-:W-:Y:S01]  /*11d20*/  PRMT R95, R2, 0x3340, R0 ;  /* 0x00003340025f7816 */ /* 0x000fe20000000000 */
[----:B----4-:R-:W-:Y:S01]  /*11d30*/  @!P1 IMAD.MOV.U32 R2, RZ, RZ, R90 ;  /* 0x000000ffff029224 */ /* 0x010fe200078e005a */
[----:B------:R-:W4:Y:S01]  /*11d40*/  LDL R92, [R1+0x2cc] ;  /* 0x0002cc00015c7983 */ /* 0x000f220000100800 */
[----:B------:R-:W-:-:S03]  /*11d50*/  LOP3.LUT R0, R197, 0xffff, RZ, 0xc0, !PT ;  /* 0x0000ffffc5007812 */ /* 0x000fc600078ec0ff */
[----:B------:R-:W2:Y:S01]  /*11d60*/  LDL R90, [R1+0x2d0] ;  /* 0x0002d000015a7983 */ /* 0x000ea20000100800 */
[----:B---3--:R-:W-:-:S06]  /*11d70*/  PRMT R166, RZ, 0x7610, R166 ;  /* 0x00007610ffa67816 */ /* 0x008fcc00000000a6 */
[----:B------:R0:W3:Y:S02]  /*11d80*/  @!P1 LDG.E.U8 R166, desc[UR56][R2.64] ;  /* 0x0000003802a69981 */ /* 0x0000e4000c1e1100 */
[----:B0-----:R-:W-:Y:S02]  /*11d90*/  LOP3.LUT R2, R120, 0xffff, RZ, 0xc0, !PT ;  /* 0x0000ffff78027812 */ /* 0x001fe400078ec0ff */
[----:B------:R-:W3:Y:S04]  /*11da0*/  LDL.LU R120, [R1+0x178] ;  /* 0x0001780001787983 */ /* 0x000ee80000300800 */
[----:B------:R-:W4:Y:S01]  /*11db0*/  LDL.LU R197, [R1+0x1128] ;  /* 0x0011280001c57983 */ /* 0x000f220000300800 */
[----:B------:R-:W-:Y:S01]  /*11dc0*/  PRMT R104, R2, 0x3340, R0 ;  /* 0x0000334002687816 */ /* 0x000fe20000000000 */
[----:B------:R-:W-:-:S02]  /*11dd0*/  @!P1 IMAD.MOV.U32 R2, RZ, RZ, R89 ;  /* 0x000000ffff029224 */ /* 0x000fc400078e0059 */
[----:B------:R-:W-:Y:S01]  /*11de0*/  @!P1 IMAD.MOV.U32 R3, RZ, RZ, R91 ;  /* 0x000000ffff039224 */ /* 0x000fe200078e005b */
[----:B------:R-:W3:Y:S01]  /*11df0*/  LDL R89, [R1+0x2c8] ;  /* 0x0002c80001597983 */ /* 0x000ee20000100800 */
[----:B------:R-:W-:-:S03]  /*11e00*/  PRMT R174, RZ, 0x7610, R174 ;  /* 0x00007610ffae7816 */ /* 0x000fc600000000ae */
[----:B------:R-:W3:Y:S01]  /*11e10*/  LDL R91, [R1+0x2c4] ;  /* 0x0002c400015b7983 */ /* 0x000ee20000100800 */
[----:B------:R-:W-:-:S03]  /*11e20*/  LOP3.LUT R0, R189, 0xffff, RZ, 0xc0, !PT ;  /* 0x0000ffffbd007812 */ /* 0x000fc600078ec0ff */
[----:B------:R0:W3:Y:S02]  /*11e30*/  @!P1 LDG.E.U8 R174, desc[UR56][R2.64] ;  /* 0x0000003802ae9981 */ /* 0x0000e4000c1e1100 */
[----:B0-----:R-:W-:Y:S02]  /*11e40*/  LOP3.LUT R2, R131, 0xffff, RZ, 0xc0, !PT ;  /* 0x0000ffff83027812 */ /* 0x001fe400078ec0ff */
[----:B------:R-:W3:Y:S04]  /*11e50*/  LDL.LU R131, [R1+0x190] ;  /* 0x0001900001837983 */ /* 0x000ee80000300800 */
[----:B------:R-:W3:Y:S01]  /*11e60*/  LDL.LU R189, [R1+0x1124] ;  /* 0x0011240001bd7983 */ /* 0x000ee20000300800 */
[----:B------:R-:W-:Y:S01]  /*11e70*/  PRMT R102, R2, 0x3340, R0 ;  /* 0x0000334002667816 */ /* 0x000fe20000000000 */
[----:B------:R-:W-:Y:S01]  /*11e80*/  @!P1 IMAD.MOV.U32 R2, RZ, RZ, R4 ;  /* 0x000000ffff029224 */ /* 0x000fe200078e0004 */
[----:B------:R-:W-:Y:S01]  /*11e90*/  LOP3.LUT R0, R167, 0xffff, RZ, 0xc0, !PT ;  /* 0x0000ffffa7007812 */ /* 0x000fe200078ec0ff */
[----:B------:R-:W-:Y:S01]  /*11ea0*/  @!P1 IMAD.MOV.U32 R3, RZ, RZ, R88 ;  /* 0x000000ffff039224 */ /* 0x000fe200078e0058 */
[----:B------:R-:W3:Y:S04]  /*11eb0*/  LDL R4, [R1+0x2c0] ;  /* 0x0002c00001047983 */ /* 0x000ee80000100800 */
[----:B------:R-:W3:Y:S04]  /*11ec0*/  LDL R88, [R1+0x2bc] ;  /* 0x0002bc0001587983 */ /* 0x000ee80000100800 */
[----:B------:R-:W3:Y:S01]  /*11ed0*/  LDL.LU R167, [R1+0x1120] ;  /* 0x0011200001a77983 */ /* 0x000ee20000300800 */
[----:B----4-:R-:W-:-:S06]  /*11ee0*/  PRMT R197, RZ, 0x7610, R197 ;  /* 0x00007610ffc57816 */ /* 0x010fcc00000000c5 */
[----:B------:R0:W4:Y:S02]  /*11ef0*/  @!P1 LDG.E.U8 R197, desc[UR56][R2.64] ;  /* 0x0000003802c59981 */ /* 0x000124000c1e1100 */
[----:B0-----:R-:W-:Y:S01]  /*11f00*/  LOP3.LUT R2, R133, 0xffff, RZ, 0xc0, !PT ;  /* 0x0000ffff85027812 */ /* 0x001fe200078ec0ff */
[----:B------:R-:W-:Y:S01]  /*11f10*/  @!P1 IMAD.MOV.U32 R3, RZ, RZ, R92 ;  /* 0x000000ffff039224 */ /* 0x000fe200078e005c */
[----:B------:R-:W4:Y:S02]  /*11f20*/  LDL.LU R133, [R1+0x90] ;  /* 0x0000900001857983 */ /* 0x000f240000300800 */
[----:B------:R-:W-:Y:S01]  /*11f30*/  PRMT R100, R2, 0x3340, R0 ;  /* 0x0000334002647816 */ /* 0x000fe20000000000 */
[----:B--2---:R-:W-:Y:S01]  /*11f40*/  @!P1 IMAD.MOV.U32 R2, RZ, RZ, R90 ;  /* 0x000000ffff029224 */ /* 0x004fe200078e005a */
        /* <DEDUP_REMOVED lines=8> */
[----:B------:R-:W-:Y:S01]  /*11fd0*/  PRMT R167, RZ, 0x7610, R167 ;  /* 0x00007610ffa77816 */ /* 0x000fe200000000a7 */
[----:B------:R-:W3:Y:S01]  /*11fe0*/  LDL.LU R122, [R1+0x170] ;  /* 0x00017000017a7983 */ /* 0x000ee20000300800 */
[----:B------:R-:W-:Y:S01]  /*11ff0*/  PRMT R93, R2, 0x3340, R0 ;  /* 0x00003340025d7816 */ /* 0x000fe20000000000 */
[----:B------:R-:W-:Y:S01]  /*12000*/  @!P1 IMAD.MOV.U32 R2, RZ, RZ, R89 ;  /* 0x000000ffff029224 */ /* 0x000fe200078e0059 */
[----:B------:R-:W-:-:S04]  /*12010*/  LOP3.LUT R0, R196, 0xffff, RZ, 0xc0, !PT ;  /* 0x0000ffffc4007812 */ /* 0x000fc800078ec0ff */
[----:B------:R0:W3:Y:S02]  /*12020*/  @!P1 LDG.E.U8 R167, desc[UR56][R2.64] ;  /* 0x0000003802a79981 */ /* 0x0000e4000c1e1100 */
[----:B0-----:R-:W-:Y:S02]  /*12030*/  LOP3.LUT R2, R120, 0xffff, RZ, 0xc0, !PT ;  /* 0x0000ffff78027812 */ /* 0x001fe400078ec0ff */
[----:B------:R-:W3:Y:S01]  /*12040*/  LDL.LU R120, [R1+0x18c] ;  /* 0x00018c0001787983 */ /* 0x000ee20000300800 */
[----:B------:R-:W-:Y:S01]  /*12050*/  @!P1 IMAD.MOV.U32 R3, RZ, RZ, R88 ;  /* 0x000000ffff039224 */ /* 0x000fe200078e0058 */
[----:B------:R-:W-:Y:S02]  /*12060*/  PRMT R91, R2, 0x3340, R0 ;  /* 0x00003340025b7816 */ /* 0x000fe40000000000 */
[----:B------:R-:W3:Y:S01]  /*12070*/  LDL.LU R196, [R1+0x1118] ;  /* 0x0011180001c47983 */ /* 0x000ee20000300800 */
[----:B------:R-:W-:Y:S01]  /*12080*/  @!P1 IMAD.MOV.U32 R2, RZ, RZ, R4 ;  /* 0x000000ffff029224 */ /* 0x000fe200078e0004 */
[----:B------:R-:W-:-:S02]  /*12090*/  LOP3.LUT R0, R188, 0xffff, RZ, 0xc0, !PT ;  /* 0x0000ffffbc007812 */ /* 0x000fc400078ec0ff */
[----:B------:R-:W3:Y:S04]  /*120a0*/  LDL R88, [R1+0x2ac] ;  /* 0x0002ac0001587983 */ /* 0x000ee80000100800 */
[----:B------:R-:W3:Y:S01]  /*120b0*/  LDL R4, [R1+0x2b0] ;  /* 0x0002b00001047983 */ /* 0x000ee20000100800 */
[----:B--2---:R-:W-:-:S06]  /*120c0*/  PRMT R175, RZ, 0x7610, R175 ;  /* 0x00007610ffaf7816 */ /* 0x004fcc00000000af */
[----:B------:R0:W2:Y:S02]  /*120d0*/  @!P1 LDG.E.U8 R175, desc[UR56][R2.64] ;  /* 0x0000003802af9981 */ /* 0x0000a4000c1e1100 */
[----:B0-----:R-:W-:Y:S02]  /*120e0*/  LOP3.LUT R2, R131, 0xffff, RZ, 0xc0, !PT ;  /* 0x0000ffff83027812 */ /* 0x001fe400078ec0ff */
[----:B------:R-:W2:Y:S04]  /*120f0*/  LDL.LU R131, [R1+0x164] ;  /* 0x0001640001837983 */ /* 0x000ea80000300800 */
[----:B------:R-:W2:Y:S01]  /*12100*/  LDL.LU R188, [R1+0x1114] ;  /* 0x0011140001bc7983 */ /* 0x000ea20000300800 */
[----:B------:R-:W-:Y:S01]  /*12110*/  PRMT R89, R2, 0x3340, R0 ;  /* 0x0000334002597816 */ /* 0x000fe20000000000 */
[----:B----4-:R-:W-:Y:S01]  /*12120*/  @!P1 IMAD.MOV.U32 R2, RZ, RZ, R90 ;  /* 0x000000ffff029224 */ /* 0x010fe200078e005a */
[----:B------:R-:W-:Y:S01]  /*12130*/  LOP3.LUT R0, R168, 0xffff, RZ, 0xc0, !PT ;  /* 0x0000ffffa8007812 */ /* 0x000fe200078ec0ff */
[----:B------:R-:W-:Y:S01]  /*12140*/  @!P1 IMAD.MOV.U32 R3, RZ, RZ, R92 ;  /* 0x000000ffff039224 */ /* 0x000fe200078e005c */
[----:B------:R-:W4:Y:S04]  /*12150*/  LDL R101, [R1+0x2a4] ;  /* 0x0002a40001657983 */ /* 0x000f280000100800 */
[----:B------:R-:W4:Y:S04]  /*12160*/  LDL R94, [R1+0x2a8] ;  /* 0x0002a800015e7983 */ /* 0x000f280000100800 */
[----:B------:R-:W4:Y:S04]  /*12170*/  LDL R92, [R1+0x29c] ;  /* 0x00029c00015c7983 */ /* 0x000f280000100800 */
[----:B------:R-:W4:Y:S04]  /*12180*/  LDL R90, [R1+0x2a0] ;  /* 0x0002a000015a7983 */ /* 0x000f280000100800 */
[----:B------:R-:W4:Y:S01]  /*12190*/  LDL.LU R168, [R1+0x1110] ;  /* 0x0011100001a87983 */ /* 0x000f220000300800 */
        /* <DEDUP_REMOVED lines=10> */
[----:B------:R-:W3:Y:S04]  /*12240*/  LDL.LU R176, [R1+0x110c] ;  /* 0x00110c0001b07983 */ /* 0x000ee80000300800 */
[----:B------:R-:W3:Y:S04]  /*12250*/  LDL.LU R138, [R1+0x158] ;  /* 0x00015800018a7983 */ /* 0x000ee80000300800 */
[----:B------:R-:W3:Y:S01]  /*12260*/  LDL.LU R136, [R1+0x1c0] ;  /* 0x0001c00001887983 */ /* 0x000ee20000300800 */
[----:B--2---:R-:W-:-:S06]  /*12270*/  PRMT R188, RZ, 0x7610, R188 ;  /* 0x00007610ffbc7816 */ /* 0x004fcc00000000bc */
[----:B------:R0:W2:Y:S02]  /*12280*/  @!P1 LDG.E.U8 R188, desc[UR56][R2.64] ;  /* 0x0000003802bc9981 */ /* 0x0000a4000c1e1100 */
[----:B0-----:R-:W-:Y:S01]  /*12290*/  LOP3.LUT R2, R122, 0xffff, RZ, 0xc0, !PT ;  /* 0x0000ffff7a027812 */ /* 0x001fe200078ec0ff */
[----:B----4-:R-:W-:-:S03]  /*122a0*/  @!P1 IMAD.MOV.U32 R3, RZ, RZ, R101 ;  /* 0x000000ffff039224 */ /* 0x010fc600078e0065 */
[----:B------:R-:W-:Y:S01]  /*122b0*/  PRMT R96, R2, 0x3340, R0 ;  /* 0x0000334002607816 */ /* 0x000fe20000000000 */
[----:B------:R-:W-:Y:S01]  /*122c0*/  @!P1 IMAD.MOV.U32 R2, RZ, RZ, R94 ;  /* 0x000000ffff029224 */ /* 0x000fe200078e005e */
[----:B------:R-:W-:Y:S02]  /*122d0*/  PRMT R168, RZ, 0x7610, R168 ;  /* 0x00007610ffa87816 */ /* 0x000fe400000000a8 */
[----:B------:R-:W-:Y:S02]  /*122e0*/  LOP3.LUT R0, R195, 0xffff, RZ, 0xc0, !PT ;  /* 0x0000ffffc3007812 */ /* 0x000fe400078ec0ff */
[----:B------:R-:W4:Y:S04]  /*122f0*/  LDL.LU R195, [R1+0x1108] ;  /* 0x0011080001c37983 */ /* 0x000f280000300800 */
[----:B------:R0:W2:Y:S02]  /*12300*/  @!P1 LDG.E.U8 R168, desc[UR56][R2.64] ;  /* 0x0000003802a89981 */ /* 0x0000a4000c1e1100 */
[----:B0-----:R-:W-:-:S02]  /*12310*/  LOP3.LUT R2, R120, 0xffff, RZ, 0xc0, !PT ;  /* 0x0000ffff78027812 */ /* 0x001fc400078ec0ff */
[----:B------:R-:W2:Y:S02]  /*12320*/  LDL R120, [R1+0x28c] ;  /* 0x00028c0001787983 */ /* 0x000ea40000100800 */
[----:B------:R-:W-:Y:S01]  /*12330*/  PRMT R94, R2, 0x3340, R0 ;  /* 0x00003340025e7816 */ /* 0x000fe20000000000 */
[----:B------:R-:W-:Y:S01]  /*12340*/  @!P1 IMAD.MOV.U32 R2, RZ, RZ, R90 ;  /* 0x000000ffff029224 */ /* 0x000fe200078e005a */
[----:B------:R-:W-:Y:S01]  /*12350*/  LOP3.LUT R0, R187, 0xffff, RZ, 0xc0, !PT ;  /* 0x0000ffffbb007812 */ /* 0x000fe200078ec0ff */
[----:B------:R-:W2:Y:S04]  /*12360*/  LDL R90, [R1+0x290] ;  /* 0x00029000015a7983 */ /* 0x000ea80000100800 */
[----:B------:R-:W2:Y:S01]  /*12370*/  LDL.LU R187, [R1+0x1104] ;  /* 0x0011040001bb7983 */ /* 0x000ea20000300800 */
[----:B---3--:R-:W-:Y:S01]  /*12380*/  PRMT R176, RZ, 0x7610, R176 ;  /* 0x00007610ffb07816 */ /* 0x008fe200000000b0 */
[----:B------:R-:W-:-:S02]  /*12390*/  @!P1 IMAD.MOV.U32 R3, RZ, RZ, R92 ;  /* 0x000000ffff039224 */ /* 0x000fc400078e005c */
[----:B------:R-:W3:Y:S04]  /*123a0*/  LDL R134, [R1+0x27c] ;  /* 0x00027c0001867983 */ /* 0x000ee80000100800 */
[----:B------:R0:W3:Y:S02]  /*123b0*/  @!P1 LDG.E.U8 R176, desc[UR56][R2.64] ;  /* 0x0000003802b09981 */ /* 0x0000e4000c1e1100 */
[----:B0-----:R-:W-:Y:S01]  /*123c0*/  LOP3.LUT R2, R131, 0xffff, RZ, 0xc0, !PT ;  /* 0x0000ffff83027812 */ /* 0x001fe200078ec0ff */
[----:B------:R-:W-:Y:S01]  /*123d0*/  @!P1 IMAD.MOV.U32 R3, RZ, RZ, R88 ;  /* 0x000000ffff039224 */ /* 0x000fe200078e0058 */
[----:B------:R-:W3:Y:S02]  /*123e0*/  LDL R131, [R1+0x284] ;  /* 0x0002840001837983 */ /* 0x000ee40000100800 */
[----:B------:R-:W-:Y:S01]  /*123f0*/  PRMT R101, R2, 0x3340, R0 ;  /* 0x0000334002657816 */ /* 0x000fe20000000000 */
[----:B------:R-:W-:Y:S01]  /*12400*/  @!P1 IMAD.MOV.U32 R2, RZ, RZ, R4 ;  /* 0x000000ffff029224 */ /* 0x000fe200078e0004 */
[----:B------:R-:W3:Y:S01]  /*12410*/  LDL R88, [R1+0x288] ;  /* 0x0002880001587983 */ /* 0x000ee20000100800 */
[----:B------:R-:W-:-:S03]  /*12420*/  LOP3.LUT R0, R169, 0xffff, RZ, 0xc0, !PT ;  /* 0x0000ffffa9007812 */ /* 0x000fc600078ec0ff */
[----:B------:R-:W3:Y:S04]  /*12430*/  LDL R4, [R1+0x280] ;  /* 0x0002800001047983 */ /* 0x000ee80000100800 */
[----:B------:R-:W3:Y:S04]  /*12440*/  LDL.LU R122, [R1+0x19c] ;  /* 0x00019c00017a7983 */ /* 0x000ee80000300800 */
[----:B------:R-:W3:Y:S04]  /*12450*/  LDL.LU R169, [R1+0x1100] ;  /* 0x0011000001a97983 */ /* 0x000ee80000300800 */
[----:B------:R-:W3:Y:S01]  /*12460*/  LDL R132, [R1+0x278] ;  /* 0x0002780001847983 */ /* 0x000ee20000100800 */
[----:B----4-:R-:W-:-:S06]  /*12470*/  PRMT R195, RZ, 0x7610, R195 ;  /* 0x00007610ffc37816 */ /* 0x010fcc00000000c3 */
[----:B------:R0:W4:Y:S02]  /*12480*/  @!P1 LDG.E.U8 R195, desc[UR56][R2.64] ;  /* 0x0000003802c39981 */ /* 0x000124000c1e1100 */
[----:B0-----:R-:W-:Y:S01]  /*12490*/  LOP3.LUT R2, R133, 0xffff, RZ, 0xc0, !PT ;  /* 0x0000ffff85027812 */ /* 0x001fe200078ec0ff */
[----:B--2---:R-:W-:Y:S01]  /*124a0*/  @!P1 IMAD.MOV.U32 R3, RZ, RZ, R120 ;  /* 0x000000ffff039224 */ /* 0x004fe200078e0078 */
[----:B------:R-:W2:Y:S02]  /*124b0*/  LDL R133, [R1+0x274] ;  /* 0x0002740001857983 */ /* 0x000ea40000100800 */
[----:B------:R-:W-:Y:S01]  /*124c0*/  PRMT R92, R2, 0x3340, R0 ;  /* 0x00003340025c7816 */ /* 0x000fe20000000000 */
[----:B------:R-:W-:Y:S01]  /*124d0*/  @!P1 IMAD.MOV.U32 R2, RZ, RZ, R90 ;  /* 0x000000ffff029224 */ /* 0x000fe200078e005a */
[----:B------:R-:W4:Y:S01]  /*124e0*/  LDL.LU R120, [R1+0x1d0] ;  /* 0x0001d00001787983 */ /* 0x000f220000300800 */
[----:B------:R-:W-:-:S06]  /*124f0*/  PRMT R187, RZ, 0x7610, R187 ;  /* 0x00007610ffbb7816 */ /* 0x000fcc00000000bb */
[----:B------:R0:W4:Y:S02]  /*12500*/  @!P1 LDG.E.U8 R187, desc[UR56][R2.64] ;  /* 0x0000003802bb9981 */ /* 0x000124000c1e1100 */
[----:B0-----:R-:W-:Y:S02]  /*12510*/  LOP3.LUT R2, R177, 0xffff, RZ, 0xc0, !PT ;  /* 0x0000ffffb1027812 */ /* 0x001fe400078ec0ff */
[----:B------:R-:W2:Y:S01]  /*12520*/  LDL.LU R177, [R1+0x10fc] ;  /* 0x0010fc0001b17983 */ /* 0x000ea20000300800 */
[----:B------:R-:W-:Y:S01]  /*12530*/  LOP3.LUT R0, R138, 0xffff, RZ, 0xc0, !PT ;  /* 0x0000ffff8a007812 */ /* 0x000fe200078ec0ff */
[----:B---3--:R-:W-:Y:S02]  /*12540*/  @!P1 IMAD.MOV.U32 R3, RZ, RZ, R131 ;  /* 0x000000ffff039224 */ /* 0x008fe400078e0083 */
[----:B------:R-:W3:Y:S01]  /*12550*/  LDL.LU R131, [R1+0x1e4] ;  /* 0x0001e40001837983 */ /* 0x000ee20000300800 */
[----:B------:R-:W-:Y:S01]  /*12560*/  PRMT R90, R2, 0x3340, R0 ;  /* 0x00003340025a7816 */ /* 0x000fe20000000000 */
[----:B------:R-:W-:Y:S01]  /*12570*/  @!P1 IMAD.MOV.U32 R2, RZ, RZ, R88 ;  /* 0x000000ffff029224 */ /* 0x000fe200078e0058 */
[----:B------:R-:W-:-:S02]  /*12580*/  LOP3.LUT R0, R194, 0xffff, RZ, 0xc0, !PT ;  /* 0x0000ffffc2007812 */ /* 0x000fc400078ec0ff */
[----:B------:R-:W4:Y:S01]  /*12590*/  LDL.LU R194, [R1+0x10f8] ;  /* 0x0010f80001c27983 */ /* 0x000f220000300800 */
[----:B------:R-:W-:-:S06]  /*125a0*/  PRMT R169, RZ, 0x7610, R169 ;  /* 0x00007610ffa97816 */ /* 0x000fcc00000000a9 */
[----:B------:R0:W3:Y:S02]  /*125b0*/  @!P1 LDG.E.U8 R169, desc[UR56][R2.64] ;  /* 0x0000003802a99981 */ /* 0x0000e4000c1e1100 */
[----:B0-----:R-:W-:Y:S01]  /*125c0*/  LOP3.LUT R2, R136, 0xffff, RZ, 0xc0, !PT ;  /* 0x0000ffff88027812 */ /* 0x001fe200078ec0ff */
[----:B------:R-:W-:Y:S01]  /*125d0*/  @!P1 IMAD.MOV.U32 R3, RZ, RZ, R134 ;  /* 0x000000ffff039224 */ /* 0x000fe200078e0086 */
[----:B------:R-:W3:Y:S02]  /*125e0*/  LDL R136, [R1+0x26c] ;  /* 0x00026c0001887983 */ /* 0x000ee40000100800 */
[----:B------:R-:W-:Y:S01]  /*125f0*/  PRMT R88, R2, 0x3340, R0 ;  /* 0x0000334002587816 */ /* 0x000fe20000000000 */
[----:B------:R-:W-:Y:S02]  /*12600*/  @!P1 IMAD.MOV.U32 R2, RZ, RZ, R4 ;  /* 0x000000ffff029224 */ /* 0x000fe400078e0004 */
[----:B------:R-:W3:Y:S01]  /*12610*/  LDL R4, [R1+0x270] ;  /* 0x0002700001047983 */ /* 0x000ee20000100800 */
[----:B--2---:R-:W-:-:S06]  /*12620*/  PRMT R177, RZ, 0x7610, R177 ;  /* 0x00007610ffb17816 */ /* 0x004fcc00000000b1 */
[----:B------:R0:W2:Y:S02]  /*12630*/  @!P1 LDG.E.U8 R177, desc[UR56][R2.64] ;  /* 0x0000003802b19981 */ /* 0x0000a4000c1e1100 */
[----:B0-----:R-:W-:Y:S02]  /*12640*/  LOP3.LUT R2, R186, 0xffff, RZ, 0xc0, !PT ;  /* 0x0000ffffba027812 */ /* 0x001fe400078ec0ff */
[----:B------:R-:W2:Y:S01]  /*12650*/  LDL.LU R186, [R1+0x10f4] ;  /* 0x0010f40001ba7983 */ /* 0x000ea20000300800 */
[----:B------:R-:W-:Y:S01]  /*12660*/  LOP3.LUT R0, R204, 0xffff, RZ, 0xc0, !PT ;  /* 0x0000ffffcc007812 */ /* 0x000fe200078ec0ff */
[----:B------:R-:W-:Y:S01]  /*12670*/  @!P1 IMAD.MOV.U32 R3, RZ, RZ, R133 ;  /* 0x000000ffff039224 */ /* 0x000fe200078e0085 */
[----:B----4-:R-:W-:Y:S01]  /*12680*/  PRMT R194, RZ, 0x7610, R194 ;  /* 0x00007610ffc27816 */ /* 0x010fe200000000c2 */
[----:B------:R-:W4:Y:S01]  /*12690*/  LDL R138, [R1+0x264] ;  /* 0x00026400018a7983 */ /* 0x000f220000100800 */
[----:B------:R-:W-:Y:S01]  /*126a0*/  PRMT R204, R2, 0x3340, R0 ;  /* 0x0000334002cc7816 */ /* 0x000fe20000000000 */
[----:B------:R-:W-:Y:S01]  /*126b0*/  @!P1 IMAD.MOV.U32 R2, RZ, RZ, R132 ;  /* 0x000000ffff029224 */ /* 0x000fe200078e0084 */
[----:B------:R-:W-:Y:S01]  /*126c0*/  LOP3.LUT R0, R170, 0xffff, RZ, 0xc0, !PT ;  /* 0x0000ffffaa007812 */ /* 0x000fe200078ec0ff */
[----:B------:R-:W4:Y:S04]  /*126d0*/  LDL R134, [R1+0x268] ;  /* 0x0002680001867983 */ /* 0x000f280000100800 */
[----:B------:R0:W4:Y:S04]  /*126e0*/  @!P1 LDG.E.U8 R194, desc[UR56][R2.64] ;  /* 0x0000003802c29981 */ /* 0x000128000c1e1100 */
[----:B------:R-:W4:Y:S04]  /*126f0*/  LDL.LU R132, [R1+0x1d8] ;  /* 0x0001d80001847983 */ /* 0x000f280000300800 */
[----:B------:R-:W4:Y:S01]  /*12700*/  LDL.LU R170, [R1+0x10f0] ;  /* 0x0010f00001aa7983 */ /* 0x000f220000300800 */
[----:B0-----:R-:W-:Y:S01]  /*12710*/  LOP3.LUT R2, R122, 0xffff, RZ, 0xc0, !PT ;  /* 0x0000ffff7a027812 */ /* 0x001fe200078ec0ff */
[----:B---3--:R-:W-:-:S02]  /*12720*/  @!P1 IMAD.MOV.U32 R3, RZ, RZ, R136 ;  /* 0x000000ffff039224 */ /* 0x008fc400078e0088 */
[----:B------:R-:W3:Y:S01]  /*12730*/  LDL R133, [R1+0x25c] ;  /* 0x00025c0001857983 */ /* 0x000ee20000100800 */
[----:B------:R-:W-:Y:S01]  /*12740*/  PRMT R148, R2, 0x3340, R0 ;  /* 0x0000334002947816 */ /* 0x000fe20000000000 */
[----:B------:R-:W-:Y:S02]  /*12750*/  @!P1 IMAD.MOV.U32 R2, RZ, RZ, R4 ;  /* 0x000000ffff029224 */ /* 0x000fe400078e0004 */
[----:B------:R-:W3:Y:S01]  /*12760*/  LDL R122, [R1+0x260] ;  /* 0x00026000017a7983 */ /* 0x000ee20000100800 */
[----:B------:R-:W-:Y:S02]  /*12770*/  LOP3.LUT R0, R178, 0xffff, RZ, 0xc0, !PT ;  /* 0x0000ffffb2007812 */ /* 0x000fe400078ec0ff */
[----:B--2---:R-:W-:-:S06]  /*12780*/  PRMT R186, RZ, 0x7610, R186 ;  /* 0x00007610ffba7816 */ /* 0x004fcc00000000ba */
[----:B------:R0:W2:Y:S02]  /*12790*/  @!P1 LDG.E.U8 R186, desc[UR56][R2.64] ;  /* 0x0000003802ba9981 */ /* 0x0000a4000c1e1100 */
[----:B0-----:R-:W-:Y:S02]  /*127a0*/  LOP3.LUT R2, R120, 0xffff, RZ, 0xc0, !PT ;  /* 0x0000ffff78027812 */ /* 0x001fe400078ec0ff */
[----:B------:R-:W2:Y:S04]  /*127b0*/  LDL.LU R120, [R1+0x1ec] ;  /* 0x0001ec0001787983 */ /* 0x000ea80000300800 */
[----:B------:R-:W2:Y:S01]  /*127c0*/  LDL.LU R178, [R1+0x10ec] ;  /* 0x0010ec0001b27983 */ /* 0x000ea20000300800 */
[----:B------:R-:W-:Y:S01]  /*127d0*/  PRMT R144, R2, 0x3340, R0 ;  /* 0x0000334002907816 */ /* 0x000fe20000000000 */
[----:B----4-:R-:W-:Y:S01]  /*127e0*/  @!P1 IMAD.MOV.U32 R2, RZ, RZ, R134 ;  /* 0x000000ffff029224 */ /* 0x010fe200078e0086 */
[----:B------:R-:W-:Y:S01]  /*127f0*/  PRMT R170, RZ, 0x7610, R170 ;  /* 0x00007610ffaa7816 */ /* 0x000fe200000000aa */
[----:B------:R-:W-:Y:S01]  /*12800*/  @!P1 IMAD.MOV.U32 R3, RZ, RZ, R138 ;  /* 0x000000ffff039224 */ /* 0x000fe200078e008a */
[----:B------:R-:W4:Y:S01]  /*12810*/  LDL R136, [R1+0x254] ;  /* 0x0002540001887983 */ /* 0x000f220000100800 */
[----:B------:R-:W-:-:S03]  /*12820*/  LOP3.LUT R0, R193, 0xffff, RZ, 0xc0, !PT ;  /* 0x0000ffffc1007812 */ /* 0x000fc600078ec0ff */
[----:B------:R0:W4:Y:S04]  /*12830*/  @!P1 LDG.E.U8 R170, desc[UR56][R2.64] ;  /* 0x0000003802aa9981 */ /* 0x000128000c1e1100 */
[----:B------:R-:W4:Y:S01]  /*12840*/  LDL R4, [R1+0x258] ;  /* 0x0002580001047983 */ /* 0x000f220000100800 */
[----:B0-----:R-:W-:-:S03]  /*12850*/  LOP3.LUT R2, R131, 0xffff, RZ, 0xc0, !PT ;  /* 0x0000ffff83027812 */ /* 0x001fc600078ec0ff */
[----:B------:R-:W4:Y:S04]  /*12860*/  LDL.LU R131, [R1+0x204] ;  /* 0x0002040001837983 */ /* 0x000f280000300800 */
[----:B------:R-:W4:Y:S01]  /*12870*/  LDL.LU R193, [R1+0x10e8] ;  /* 0x0010e80001c17983 */ /* 0x000f220000300800 */
[----:B------:R-:W-:Y:S01]  /*12880*/  PRMT R140, R2, 0x3340, R0 ;  /* 0x00003340028c7816 */ /* 0x000fe20000000000 */
[----:B---3--:R-:W-:Y:S02]  /*12890*/  @!P1 IMAD.MOV.U32 R2, RZ, RZ, R122 ;  /* 0x000000ffff029224 */ /* 0x008fe400078e007a */
[----:B------:R-:W-:Y:S01]  /*128a0*/  @!P1 IMAD.MOV.U32 R3, RZ, RZ, R133 ;  /* 0x000000ffff039224 */ /* 0x000fe200078e0085 */
[----:B------:R-:W3:Y:S04]  /*128b0*/  LDL R122, [R1+0x250] ;  /* 0x00025000017a7983 */ /* 0x000ee80000100800 */
[----:B------:R-:W3:Y:S04]  /*128c0*/  LDL R133, [R1+0x24c] ;  /* 0x00024c0001857983 */ /* 0x000ee80000100800 */
[----:B------:R-:W3:Y:S01]  /*128d0*/  LDL.LU R134, [R1+0x1e0] ;  /* 0x0001e00001867983 */ /* 0x000ee20000300800 */
[----:B--2---:R-:W-:-:S06]  /*128e0*/  PRMT R178, RZ, 0x7610, R178 ;  /* 0x00007610ffb27816 */ /* 0x004fcc00000000b2 */
[----:B------:R0:W2:Y:S02]  /*128f0*/  @!P1 LDG.E.U8 R178, desc[UR56][R2.64] ;  /* 0x0000003802b29981 */ /* 0x0000a4000c1e1100 */
[----:B0-----:R-:W-:Y:S02]  /*12900*/  LOP3.LUT R2, R185, 0xffff, RZ, 0xc0, !PT ;  /* 0x0000ffffb9027812 */ /* 0x001fe400078ec0ff */
[----:B------:R-:W2:Y:S01]  /*12910*/  LDL.LU R185, [R1+0x10e4] ;  /* 0x0010e40001b97983 */ /* 0x000ea20000300800 */
[----:B------:R-:W-:Y:S01]  /*12920*/  LOP3.LUT R0, R206, 0xffff, RZ, 0xc0, !PT ;  /* 0x0000ffffce007812 */ /* 0x000fe200078ec0ff */
[----:B----4-:R-:W-:Y:S02]  /*12930*/  @!P1 IMAD.MOV.U32 R3, RZ, RZ, R136 ;  /* 0x000000ffff039224 */ /* 0x010fe400078e0088 */
[----:B------:R-:W4:Y:S01]  /*12940*/  LDL R142, [R1+0x244] ;  /* 0x00024400018e7983 */ /* 0x000f220000100800 */
[----:B------:R-:W-:Y:S01]  /*12950*/  PRMT R206, R2, 0x3340, R0 ;  /* 0x0000334002ce7816 */ /* 0x000fe20000000000 */
[----:B------:R-:W-:Y:S01]  /*12960*/  @!P1 IMAD.MOV.U32 R2, RZ, RZ, R4 ;  /* 0x000000ffff029224 */ /* 0x000fe200078e0004 */
[----:B------:R-:W-:Y:S01]  /*12970*/  PRMT R193, RZ, 0x7610, R193 ;  /* 0x00007610ffc17816 */ /* 0x000fe200000000c1 */
[----:B------:R-:W4:Y:S01]  /*12980*/  LDL R138, [R1+0x248] ;  /* 0x00024800018a7983 */ /* 0x000f220000100800 */
[----:B------:R-:W-:-:S03]  /*12990*/  LOP3.LUT R0, R171, 0xffff, RZ, 0xc0, !PT ;  /* 0x0000ffffab007812 */ /* 0x000fc600078ec0ff */
[----:B------:R-:W4:Y:S04]  /*129a0*/  LDL.LU R171, [R1+0x10e0] ;  /* 0x0010e00001ab7983 */ /* 0x000f280000300800 */
[----:B------:R0:W4:Y:S04]  /*129b0*/  @!P1 LDG.E.U8 R193, desc[UR56][R2.64] ;  /* 0x0000003802c19981 */ /* 0x000128000c1e1100 */
[----:B------:R-:W4:Y:S04]  /*129c0*/  LDL R136, [R1+0x23c] ;  /* 0x00023c0001887983 */ /* 0x000f280000100800 */
[----:B------:R-:W4:Y:S01]  /*129d0*/  LDL R4, [R1+0x240] ;  /* 0x0002400001047983 */ /* 0x000f220000100800 */
[----:B0-----:R-:W-:Y:S01]  /*129e0*/  LOP3.LUT R2, R132, 0xffff, RZ, 0xc0, !PT ;  /* 0x0000ffff84027812 */ /* 0x001fe200078ec0ff */
[----:B---3--:R-:W-:-:S02]  /*129f0*/  @!P1 IMAD.MOV.U32 R3, RZ, RZ, R133 ;  /* 0x000000ffff039224 */ /* 0x008fc400078e0085 */
[----:B------:R-:W3:Y:S01]  /*12a00*/  LDL.LU R132, [R1+0x1f8] ;  /* 0x0001f80001847983 */ /* 0x000ee20000300800 */
[----:B------:R-:W-:Y:S01]  /*12a10*/  PRMT R150, R2, 0x3340, R0 ;  /* 0x0000334002967816 */ /* 0x000fe20000000000 */
[----:B------:R-:W-:Y:S01]  /*12a20*/  @!P1 IMAD.MOV.U32 R2, RZ, RZ, R122 ;  /* 0x000000ffff029224 */ /* 0x000fe200078e007a */
[----:B------:R-:W-:Y:S02]  /*12a30*/  LOP3.LUT R0, R179, 0xffff, RZ, 0xc0, !PT ;  /* 0x0000ffffb3007812 */ /* 0x000fe400078ec0ff */
[----:B------:R-:W3:Y:S04]  /*12a40*/  LDL.LU R179, [R1+0x10dc] ;  /* 0x0010dc0001b37983 */ /* 0x000ee80000300800 */
[----:B------:R-:W3:Y:S01]  /*12a50*/  LDL R122, [R1+0x234] ;  /* 0x00023400017a7983 */ /* 0x000ee20000100800 */
[----:B--2---:R-:W-:-:S06]  /*12a60*/  PRMT R185, RZ, 0x7610, R185 ;  /* 0x00007610ffb97816 */ /* 0x004fcc00000000b9 */
[----:B------:R0:W2:Y:S02]  /*12a70*/  @!P1 LDG.E.U8 R185, desc[UR56][R2.64] ;  /* 0x0000003802b99981 */ /* 0x0000a4000c1e1100 */
[----:B0-----:R-:W-:Y:S02]  /*12a80*/  LOP3.LUT R2, R120, 0xffff, RZ, 0xc0, !PT ;  /* 0x0000ffff78027812 */ /* 0x001fe400078ec0ff */
[----:B------:R-:W2:Y:S02]  /*12a90*/  LDL R120, [R1+0x238] ;  /* 0x0002380001787983 */ /* 0x000ea40000100800 */
[----:B------:R-:W-:Y:S02]  /*12aa0*/  PRMT R146, R2, 0x3340, R0 ;  /* 0x0000334002927816 */ /* 0x000fe40000000000 */
[----:B------:R-:W2:Y:S01]  /*12ab0*/  LDL.LU R133, [R1+0x208] ;  /* 0x0002080001857983 */ /* 0x000ea20000300800 */
[----:B------:R-:W-:-:S03]  /*12ac0*/  LOP3.LUT R0, R192, 0xffff, RZ, 0xc0, !PT ;  /* 0x0000ffffc0007812 */ /* 0x000fc600078ec0ff */
[----:B------:R-:W2:Y:S01]  /*12ad0*/  LDL.LU R192, [R1+0x10d8] ;  /* 0x0010d80001c07983 */ /* 0x000ea20000300800 */
[----:B----4-:R-:W-:Y:S01]  /*12ae0*/  PRMT R171, RZ, 0x7610, R171 ;  /* 0x00007610ffab7816 */ /* 0x010fe200000000ab */
[----:B------:R-:W-:Y:S02]  /*12af0*/  @!P1 IMAD.MOV.U32 R2, RZ, RZ, R138 ;  /* 0x000000ffff029224 */ /* 0x000fe400078e008a */
[----:B------:R-:W-:-:S05]  /*12b00*/  @!P1 IMAD.MOV.U32 R3, RZ, RZ, R142 ;  /* 0x000000ffff039224 */ /* 0x000fca00078e008e */
[----:B------:R0:W4:Y:S01]  /*12b10*/  @!P1 LDG.E.U8 R171, desc[UR56][R2.64] ;  /* 0x0000003802ab9981 */ /* 0x000122000c1e1100 */
[----:B---3--:R-:W-:Y:S02]  /*12b20*/  PRMT R179, RZ, 0x7610, R179 ;  /* 0x00007610ffb37816 */ /* 0x008fe400000000b3 */
[----:B0-----:R-:W-:Y:S01]  /*12b30*/  LOP3.LUT R2, R131, 0xffff, RZ, 0xc0, !PT ;  /* 0x0000ffff83027812 */ /* 0x001fe200078ec0ff */
[----:B------:R-:W-:Y:S01]  /*12b40*/  @!P1 IMAD.MOV.U32 R3, RZ, RZ, R136 ;  /* 0x000000ffff039224 */ /* 0x000fe200078e0088 */
[----:B------:R-:W3:Y:S02]  /*12b50*/  LDL.LU R131, [R1+0x1e8] ;  /* 0x0001e80001837983 */ /* 0x000ee40000300800 */
[----:B------:R-:W-:Y:S01]  /*12b60*/  PRMT R142, R2, 0x3340, R0 ;  /* 0x00003340028e7816 */ /* 0x000fe20000000000 */
[----:B------:R-:W-:Y:S01]  /*12b70*/  @!P1 IMAD.MOV.U32 R2, RZ, RZ, R4 ;  /* 0x000000ffff029224 */ /* 0x000fe200078e0004 */
[----:B------:R-:W-:Y:S01]  /*12b80*/  LOP3.LUT R0, R184, 0xffff, RZ, 0xc0, !PT ;  /* 0x0000ffffb8007812 */ /* 0x000fe200078ec0ff */
[----:B------:R-:W4:Y:S04]  /*12b90*/  LDL.LU R4, [R1+0x200] ;  /* 0x0002000001047983 */ /* 0x000f280000300800 */
[----:B------:R0:W4:Y:S04]  /*12ba0*/  @!P1 LDG.E.U8 R179, desc[UR56][R2.64] ;  /* 0x0000003802b39981 */ /* 0x000128000c1e1100 */
[----:B------:R-:W4:Y:S04]  /*12bb0*/  LDL.LU R151, [R1+0x1c8] ;  /* 0x0001c80001977983 */ /* 0x000f280000300800 */
[----:B------:R-:W4:Y:S01]  /*12bc0*/  LDL.LU R149, [R1+0x1b4] ;  /* 0x0001b40001957983 */ /* 0x000f220000300800 */
[----:B0-----:R-:W-:Y:S01]  /*12bd0*/  LOP3.LUT R2, R134, 0xffff, RZ, 0xc0, !PT ;  /* 0x0000ffff86027812 */ /* 0x001fe200078ec0ff */
[----:B------:R-:W-:-:S02]  /*12be0*/  @!P1 IMAD.MOV.U32 R3, RZ, RZ, R122 ;  /* 0x000000ffff039224 */ /* 0x000fc400078e007a */
[----:B------:R-:W3:Y:S01]  /*12bf0*/  LDL.LU R184, [R1+0x10d4] ;  /* 0x0010d40001b87983 */ /* 0x000ee20000300800 */
[----:B------:R-:W-:-:S03]  /*12c00*/  PRMT R138, R2, 0x3340, R0 ;  /* 0x00003340028a7816 */ /* 0x000fc60000000000 */
[----:B------:R-:W4:Y:S01]  /*12c10*/  LDL.LU R122, [R1+0x1c4] ;  /* 0x0001c400017a7983 */ /* 0x000f220000300800 */
[----:B------:R-:W-:Y:S01]  /*12c20*/  LOP3.LUT R0, R172, 0xffff, RZ, 0xc0, !PT ;  /* 0x0000ffffac007812 */ /* 0x000fe200078ec0ff */
[----:B--2---:R-:W-:Y:S02]  /*12c30*/  @!P1 IMAD.MOV.U32 R2, RZ, RZ, R120 ;  /* 0x000000ffff029224 */ /* 0x004fe400078e0078 */
[----:B------:R-:W2:Y:S01]  /*12c40*/  LDL.LU R120, [R1+0x1b0] ;  /* 0x0001b00001787983 */ /* 0x000ea20000300800 */
[----:B------:R-:W-:-:S06]  /*12c50*/  PRMT R192, RZ, 0x7610, R192 ;  /* 0x00007610ffc07816 */ /* 0x000fcc00000000c0 */
[----:B------:R0:W2:Y:S02]  /*12c60*/  @!P1 LDG.E.U8 R192, desc[UR56][R2.64] ;  /* 0x0000003802c09981 */ /* 0x0000a4000c1e1100 */
[----:B0-----:R-:W-:Y:S02]  /*12c70*/  LOP3.LUT R2, R132, 0xffff, RZ, 0xc0, !PT ;  /* 0x0000ffff84027812 */ /* 0x001fe400078ec0ff */
[----:B------:R-:W4:Y:S04]  /*12c80*/  LDL R3, [R1+0x230] ;  /* 0x0002300001037983 */ /* 0x000f280000100800 */
[----:B------:R-:W2:Y:S01]  /*12c90*/  LDL.LU R172, [R1+0x10d0] ;  /* 0x0010d00001ac7983 */ /* 0x000ea20000300800 */
[----:B------:R-:W-:-:S03]  /*12ca0*/  PRMT R136, R2, 0x3340, R0 ;  /* 0x0000334002887816 */ /* 0x000fc60000000000 */
[----:B------:R-:W2:Y:S04]  /*12cb0*/  LDL.LU R134, [R1+0x16c] ;  /* 0x00016c0001867983 */ /* 0x000ea80000300800 */
[----:B------:R-:W2:Y:S04]  /*12cc0*/  LDL.LU R132, [R1+0x168] ;  /* 0x0001680001847983 */ /* 0x000ea80000300800 */
[----:B------:R-:W2:Y:S01]  /*12cd0*/  LDL R0, [R1+0x22c] ;  /* 0x00022c0001007983 */ /* 0x000ea20000100800 */
[----:B---3--:R-:W-:Y:S01]  /*12ce0*/  PRMT R184, RZ, 0x7610, R184 ;  /* 0x00007610ffb87816 */ /* 0x008fe200000000b8 */
[----:B----4-:R-:W-:-:S02]  /*12cf0*/  @!P1 IMAD.MOV.U32 R2, RZ, RZ, R3 ;  /* 0x000000ffff029224 */ /* 0x010fc400078e0003 */
[----:B--2---:R-:W-:Y:S01]  /*12d00*/  @!P1 IMAD.MOV.U32 R3, RZ, RZ, R0 ;  /* 0x000000ffff039224 */ /* 0x004fe200078e0000 */
[----:B------:R-:W-:-:S04]  /*12d10*/  LOP3.LUT R0, R180, 0xffff, RZ, 0xc0, !PT ;  /* 0x0000ffffb4007812 */ /* 0x000fc800078ec0ff */
[----:B------:R0:W2:Y:S02]  /*12d20*/  @!P1 LDG.E.U8 R184, desc[UR56][R2.64] ;  /* 0x0000003802b89981 */ /* 0x0000a4000c1e1100 */
[----:B0-----:R-:W-:Y:S02]  /*12d30*/  LOP3.LUT R2, R133, 0xffff, RZ, 0xc0, !PT ;  /* 0x0000ffff85027812 */ /* 0x001fe400078ec0ff */
[----:B------:R-:W3:Y:S02]  /*12d40*/  LDL R3, [R1+0x228] ;  /* 0x0002280001037983 */ /* 0x000ee40000100800 */
[----:B------:R-:W-:Y:S02]  /*12d50*/  PRMT R133, R2, 0x3340, R0 ;  /* 0x0000334002857816 */ /* 0x000fe40000000000 */
[----:B------:R-:W4:Y:S04]  /*12d60*/  LDL.LU R180, [R1+0x10cc] ;  /* 0x0010cc0001b47983 */ /* 0x000f280000300800 */
[----:B------:R-:W3:Y:S04]  /*12d70*/  LDL R2, [R1+0x224] ;  /* 0x0002240001027983 */ /* 0x000ee80000100800 */
[----:B------:R-:W2:Y:S01]  /*12d80*/  LDL.LU R0, [R1+0x20c] ;  /* 0x00020c0001007983 */ /* 0x000ea20000300800 */
[----:B------:R-:W-:-:S02]  /*12d90*/  PRMT R172, RZ, 0x7610, R172 ;  /* 0x00007610ffac7816 */ /* 0x000fc400000000ac */
[----:B---3--:R-:W-:-:S04]  /*12da0*/  @!P1 LOP3.LUT R3, R3, R2, RZ, 0x3c, !PT ;  /* 0x0000000203039212 */ /* 0x008fc800078e3cff */
[----:B------:R-:W-:-:S04]  /*12db0*/  @!P1 LOP3.LUT R2, R3, R2, RZ, 0x3c, !PT ;  /* 0x0000000203029212 */ /* 0x000fc800078e3cff */
[----:B------:R-:W-:-:S05]  /*12dc0*/  @!P1 LOP3.LUT R3, R3, R2, RZ, 0x3c, !PT ;  /* 0x0000000203039212 */ /* 0x000fca00078e3cff */
[----:B------:R2:W3:Y:S02]  /*12dd0*/  @!P1 LDG.E.U8 R172, desc[UR56][R2.64] ;  /* 0x0000003802ac9981 */ /* 0x0004e4000c1e1100 */
[----:B--2---:R-:W-:Y:S02]  /*12de0*/  LOP3.LUT R2, R0, 0xffff, RZ, 0xc0, !PT ;  /* 0x0000ffff00027812 */ /* 0x004fe400078ec0ff */
[----:B------:R-:W2:Y:S01]  /*12df0*/  LDL R3, [R1+0x220] ;  /* 0x0002200001037983 */ /* 0x000ea20000100800 */
[----:B------:R-:W-:-:S04]  /*12e00*/  LOP3.LUT R0, R131, 0xffff, RZ, 0xc0, !PT ;  /* 0x0000ffff83007812 */ /* 0x000fc800078ec0ff */
[----:B------:R-:W-:Y:S02]  /*12e10*/  PRMT R131, R2, 0x3340, R0 ;  /* 0x0000334002837816 */ /* 0x000fe40000000000 */
[----:B------:R-:W2:Y:S01]  /*12e20*/  LDL R2, [R1+0x21c] ;  /* 0x00021c0001027983 */ /* 0x000ea20000100800 */
[----:B----4-:R-:W-:Y:S02]  /*12e30*/  PRMT R180, RZ, 0x7610, R180 ;  /* 0x00007610ffb47816 */ /* 0x010fe400000000b4 */
[----:B------:R-:W-:Y:S01]  /*12e40*/  LOP3.LUT R4, R4, 0xffff, RZ, 0xc0, !PT ;  /* 0x0000ffff04047812 */ /* 0x000fe200078ec0ff */
[----:B------:R-:W4:Y:S01]  /*12e50*/  LDL.LU R0, [R1+0x1f4] ;  /* 0x0001f40001007983 */ /* 0x000f220000300800 */
[----:B--2---:R-:W-:-:S04]  /*12e60*/  @!P1 LOP3.LUT R3, R3, R2, RZ, 0x3c, !PT ;  /* 0x0000000203039212 */ /* 0x004fc800078e3cff */
[----:B------:R-:W-:-:S04]  /*12e70*/  @!P1 LOP3.LUT R2, R3, R2, RZ, 0x3c, !PT ;  /* 0x0000000203029212 */ /* 0x000fc800078e3cff */
[----:B------:R-:W-:-:S05]  /*12e80*/  @!P1 LOP3.LUT R3, R3, R2, RZ, 0x3c, !PT ;  /* 0x0000000203039212 */ /* 0x000fca00078e3cff */
[----:B------:R0:W2:Y:S02]  /*12e90*/  @!P1 LDG.E.U8 R180, desc[UR56][R2.64] ;  /* 0x0000003802b49981 */ /* 0x0000a4000c1e1100 */
[----:B0-----:R-:W-:-:S04]  /*12ea0*/  LOP3.LUT R3, R151, 0xffff, RZ, 0xc0, !PT ;  /* 0x0000ffff97037812 */ /* 0x001fc800078ec0ff */
[----:B------:R-:W-:Y:S02]  /*12eb0*/  PRMT R151, R4, 0x3340, R3 ;  /* 0x0000334004977816 */ /* 0x000fe40000000003 */
[----:B------:R-:W3:Y:S04]  /*12ec0*/  LDL.LU R4, [R1+0x1fc] ;  /* 0x0001fc0001047983 */ /* 0x000ee80000300800 */
[----:B------:R-:W2:Y:S01]  /*12ed0*/  LDL.LU R3, [R1+0x1f0] ;  /* 0x0001f00001037983 */ /* 0x000ea20000300800 */
[----:B----4-:R-:W-:Y:S02]  /*12ee0*/  LOP3.LUT R2, R0, 0xffff, RZ, 0xc0, !PT ;  /* 0x0000ffff00027812 */ /* 0x010fe400078ec0ff */
[----:B------:R-:W-:-:S04]  /*12ef0*/  LOP3.LUT R0, R149, 0xffff, RZ, 0xc0, !PT ;  /* 0x0000ffff95007812 */ /* 0x000fc800078ec0ff */
[----:B------:R-:W-:Y:S02]  /*12f00*/  PRMT R149, R2, 0x3340, R0 ;  /* 0x0000334002957816 */ /* 0x000fe40000000000 */
[----:B---3--:R-:W-:Y:S02]  /*12f10*/  LOP3.LUT R4, R4, 0xffff, RZ, 0xc0, !PT ;  /* 0x0000ffff04047812 */ /* 0x008fe400078ec0ff */
[----:B--2---:R-:W-:Y:S02]  /*12f20*/  LOP3.LUT R2, R3, 0xffff, RZ, 0xc0, !PT ;  /* 0x0000ffff03027812 */ /* 0x004fe400078ec0ff */
[----:B------:R-:W-:-:S04]  /*12f30*/  LOP3.LUT R3, R122, 0xffff, RZ, 0xc0, !PT ;  /* 0x0000ffff7a037812 */ /* 0x000fc800078ec0ff */
[----:B------:R-:W-:Y:S02]  /*12f40*/  PRMT R122, R4, 0x3340, R3 ;  /* 0x00003340047a7816 */ /* 0x000fe40000000003 */
[----:B------:R-:W2:Y:S04]  /*12f50*/  LDL.LU R4, [R1+0x1a8] ;  /* 0x0001a80001047983 */ /* 0x000ea80000300800 */
[----:B------:R-:W3:Y:S01]  /*12f60*/  LDL.LU R3, [R1+0x198] ;  /* 0x0001980001037983 */ /* 0x000ee20000300800 */
[----:B------:R-:W-:-:S04]  /*12f70*/  LOP3.LUT R0, R120, 0xffff, RZ, 0xc0, !PT ;  /* 0x0000ffff78007812 */ /* 0x000fc800078ec0ff */
[----:B------:R-:W-:Y:S02]  /*12f80*/  PRMT R120, R2, 0x3340, R0 ;  /* 0x0000334002787816 */ /* 0x000fe40000000000 */
[----:B--2---:R-:W-:Y:S02]  /*12f90*/  LOP3.LUT R4, R4, 0xffff, RZ, 0xc0, !PT ;  /* 0x0000ffff04047812 */ /* 0x004fe400078ec0ff */
[----:B---3--:R-:W-:Y:S02]  /*12fa0*/  LOP3.LUT R2, R3, 0xffff, RZ, 0xc0, !PT ;  /* 0x0000ffff03027812 */ /* 0x008fe400078ec0ff */
        /* <DEDUP_REMOVED lines=54> */
[----:B------:R-:W-:Y:S02]  /*13310*/  LOP3.LUT R0, R125, 0xffff, RZ, 0xc0, !PT ;  /* 0x0000ffff7d007812 */ /* 0x000fe400078ec0ff */
[----:B--2---:R-:W-:Y:S02]  /*13320*/  LOP3.LUT R4, R4, 0xffff, RZ, 0xc0, !PT ;  /* 0x0000ffff04047812 */ /* 0x004fe400078ec0ff */
[----:B---3--:R-:W-:Y:S02]  /*13330*/  LOP3.LUT R2, R3, 0xffff, RZ, 0xc0, !PT ;  /* 0x0000ffff03027812 */ /* 0x008fe400078ec0ff */
[----:B------:R-:W-:-:S04]  /*13340*/  LOP3.LUT R3, R251, 0xffff, RZ, 0xc0, !PT ;  /* 0x0000fffffb037812 */ /* 0x000fc800078ec0ff */
[----:B------:R-:W-:Y:S02]  /*13350*/  PRMT R125, R4, 0x3340, R3 ;  /* 0x00003340047d7816 */ /* 0x000fe40000000003 */
[----:B------:R-:W2:Y:S04]  /*13360*/  LDL.LU R4, [R1+0x128] ;  /* 0x0001280001047983 */ /* 0x000ea80000300800 */
[----:B------:R-:W3:Y:S01]  /*13370*/  LDL.LU R3, [R1+0x120] ;  /* 0x0001200001037983 */ /* 0x000ee20000300800 */
[----:B------:R-:W-:Y:S02]  /*13380*/  PRMT R251, R2, 0x3340, R0 ;  /* 0x0000334002fb7816 */ /* 0x000fe40000000000 */
[----:B--2---:R-:W-:Y:S02]  /*13390*/  LOP3.LUT R4, R4, 0xffff, RZ, 0xc0, !PT ;  /* 0x0000ffff04047812 */ /* 0x004fe400078ec0ff */
[----:B---3--:R-:W-:-:S02]  /*133a0*/  LOP3.LUT R2, R3, 0xffff, RZ, 0xc0, !PT ;  /* 0x0000ffff03027812 */ /* 0x008fc400078ec0ff */
        /* <DEDUP_REMOVED lines=38> */
[----:B------:R-:W-:Y:S02]  /*13610*/  LOP3.LUT R0, R219, 0xffff, RZ, 0xc0, !PT ;  /* 0x0000ffffdb007812 */ /* 0x000fe400078ec0ff */
[----:B--2---:R-:W-:-:S02]  /*13620*/  LOP3.LUT R4, R4, 0xffff, RZ, 0xc0, !PT ;  /* 0x0000ffff04047812 */ /* 0x004fc400078ec0ff */
        /* <DEDUP_REMOVED lines=63> */
[----:B------:R-:W-:-:S02]  /*13a20*/  LOP3.LUT R6, R6, 0xffff, RZ, 0xc0, !PT ;  /* 0x0000ffff06067812 */ /* 0x000fc400078ec0ff */
[----:B------:R-:W-:Y:S02]  /*13a30*/  LOP3.LUT R5, R5, 0xffff, RZ, 0xc0, !PT ;  /* 0x0000ffff05057812 */ /* 0x000fe400078ec0ff */
[----:B------:R-:W-:Y:S02]  /*13a40*/  LOP3.LUT R8, R8, 0xffff, RZ, 0xc0, !PT ;  /* 0x0000ffff08087812 */ /* 0x000fe400078ec0ff */
[----:B------:R-:W-:Y:S02]  /*13a50*/  LOP3.LUT R7, R7, 0xffff, RZ, 0xc0, !PT ;  /* 0x0000ffff07077812 */ /* 0x000fe400078ec0ff */
[----:B--2---:R-:W-:Y:S02]  /*13a60*/  LOP3.LUT R4, R4, 0xffff, RZ, 0xc0, !PT ;  /* 0x0000ffff04047812 */ /* 0x004fe400078ec0ff */
[----:B---3--:R-:W-:Y:S02]  /*13a70*/  LOP3.LUT R2, R3, 0xffff, RZ, 0xc0, !PT ;  /* 0x0000ffff03027812 */ /* 0x008fe400078ec0ff */
[----:B------:R-:W-:-:S04]  /*13a80*/  LOP3.LUT R3, R243, 0xffff, RZ, 0xc0, !PT ;  /* 0x0000fffff3037812 */ /* 0x000fc800078ec0ff */
[----:B------:R-:W-:Y:S02]  /*13a90*/  PRMT R231, R4, 0x3340, R3 ;  /* 0x0000334004e77816 */ /* 0x000fe40000000003 */
[----:B------:R-:W-:Y:S02]  /*13aa0*/  LOP3.LUT R4, R69, 0xffff, RZ, 0xc0, !PT ;  /* 0x0000ffff45047812 */ /* 0x000fe400078ec0ff */
[----:B------:R-:W-:Y:S01]  /*13ab0*/  LOP3.LUT R3, R228, 0xffff, RZ, 0xc0, !PT ;  /* 0x0000ffffe4037812 */ /* 0x000fe200078ec0ff */
[----:B------:R-:W2:Y:S01]  /*13ac0*/  LDL.LU R69, [R1+0x10c8] ;  /* 0x0010c80001457983 */ /* 0x000ea20000300800 */
[----:B------:R-:W-:Y:S02]  /*13ad0*/  PRMT R243, R2, 0x3340, R0 ;  /* 0x0000334002f37816 */ /* 0x000fe40000000000 */
[----:B------:R-:W-:Y:S02]  /*13ae0*/  LOP3.LUT R2, R80, 0xffff, RZ, 0xc0, !PT ;  /* 0x0000ffff50027812 */ /* 0x000fe400078ec0ff */
[----:B------:R-:W-:Y:S01]  /*13af0*/  LOP3.LUT R0, R226, 0xffff, RZ, 0xc0, !PT ;  /* 0x0000ffffe2007812 */ /* 0x000fe200078ec0ff */
[----:B------:R-:W3:Y:S01]  /*13b00*/  LDL.LU R80, [R1+0x10c4] ;  /* 0x0010c40001507983 */ /* 0x000ee20000300800 */
[----:B------:R-:W-:-:S02]  /*13b10*/  PRMT R226, R4, 0x3340, R3 ;  /* 0x0000334004e27816 */ /* 0x000fc40000000003 */
[----:B------:R-:W-:Y:S02]  /*13b20*/  LOP3.LUT R4, R67, 0xffff, RZ, 0xc0, !PT ;  /* 0x0000ffff43047812 */ /* 0x000fe400078ec0ff */
[----:B------:R-:W-:Y:S01]  /*13b30*/  LOP3.LUT R3, R242, 0xffff, RZ, 0xc0, !PT ;  /* 0x0000fffff2037812 */ /* 0x000fe200078ec0ff */
[----:B------:R-:W4:Y:S01]  /*13b40*/  LDL.LU R67, [R1+0x10c0] ;  /* 0x0010c00001437983 */ /* 0x000f220000300800 */
[----:B------:R-:W-:Y:S02]  /*13b50*/  PRMT R228, R2, 0x3340, R0 ;  /* 0x0000334002e47816 */ /* 0x000fe40000000000 */
[----:B------:R-:W-:Y:S02]  /*13b60*/  LOP3.LUT R2, R78, 0xffff, RZ, 0xc0, !PT ;  /* 0x0000ffff4e027812 */ /* 0x000fe400078ec0ff */
[----:B------:R-:W-:Y:S01]  /*13b70*/  LOP3.LUT R0, R230, 0xffff, RZ, 0xc0, !PT ;  /* 0x0000ffffe6007812 */ /* 0x000fe200078ec0ff */
[----:B------:R-:W3:Y:S01]  /*13b80*/  LDL.LU R78, [R1+0x10bc] ;  /* 0x0010bc00014e7983 */ /* 0x000ee20000300800 */
[----:B------:R-:W-:-:S02]  /*13b90*/  PRMT R230, R4, 0x3340, R3 ;  /* 0x0000334004e67816 */ /* 0x000fc40000000003 */
        /* <DEDUP_REMOVED lines=18> */
[----:B------:R-:W3:Y:S01]  /*13cc0*/  LDL.LU R61, [R1+0x10a8] ;  /* 0x0010a800013d7983 */ /* 0x000ee20000300800 */
        /* <DEDUP_REMOVED lines=46> */
[----:B------:R-:W-:Y:S02]  /*13fb0*/  LOP3.LUT R3, R161, 0xffff, RZ, 0xc0, !PT ;  /* 0x0000ffffa1037812 */ /* 0x000fe400078ec0ff */
[----:B------:R-:W-:Y:S02]  /*13fc0*/  PRMT R156, R2, 0x3340, R0 ;  /* 0x00003340029c7816 */ /* 0x000fe40000000000 */
[----:B------:R-:W-:Y:S02]  /*13fd0*/  LOP3.LUT R2, R163, 0xffff, RZ, 0xc0, !PT ;  /* 0x0000ffffa3027812 */ /* 0x000fe400078ec0ff */
[----:B------:R-:W-:Y:S02]  /*13fe0*/  LOP3.LUT R0, R159, 0xffff, RZ, 0xc0, !PT ;  /* 0x0000ffff9f007812 */ /* 0x000fe400078ec0ff */
[----:B------:R-:W-:-:S02]  /*13ff0*/  PRMT R163, R4, 0x3340, R3 ;  /* 0x0000334004a37816 */ /* 0x000fc40000000003 */
[----:B------:R-:W-:Y:S02]  /*14000*/  LOP3.LUT R4, R115, 0xffff, RZ, 0xc0, !PT ;  /* 0x0000ffff73047812 */ /* 0x000fe400078ec0ff */
[----:B------:R-:W-:Y:S02]  /*14010*/  LOP3.LUT R3, R160, 0xffff, RZ, 0xc0, !PT ;  /* 0x0000ffffa0037812 */ /* 0x000fe400078ec0ff */
[----:B------:R-:W-:Y:S02]  /*14020*/  PRMT R161, R6, 0x3340, R5 ;  /* 0x0000334006a17816 */ /* 0x000fe40000000005 */
[----:B------:R-:W-:Y:S02]  /*14030*/  PRMT R215, R2, 0x3340, R0 ;  /* 0x0000334002d77816 */ /* 0x000fe40000000000 */
[----:B------:R-:W-:Y:S02]  /*14040*/  LOP3.LUT R2, R113, 0xffff, RZ, 0xc0, !PT ;  /* 0x0000ffff71027812 */ /* 0x000fe400078ec0ff */
[----:B------:R-:W-:-:S02]  /*14050*/  LOP3.LUT R5, R162, 0xffff, RZ, 0xc0, !PT ;  /* 0x0000ffffa2057812 */ /* 0x000fc400078ec0ff */
[----:B------:R-:W-:Y:S02]  /*14060*/  LOP3.LUT R0, R158, 0xffff, RZ, 0xc0, !PT ;  /* 0x0000ffff9e007812 */ /* 0x000fe400078ec0ff */
[----:B------:R-:W-:Y:S02]  /*14070*/  PRMT R162, R4, 0x3340, R3 ;  /* 0x0000334004a27816 */ /* 0x000fe40000000003 */
[----:B------:R-:W-:Y:S02]  /*14080*/  PRMT R159, R8, 0x3340, R7 ;  /* 0x00003340089f7816 */ /* 0x000fe40000000007 */
[----:B------:R-:W-:Y:S02]  /*14090*/  LOP3.LUT R4, R107, 0xffff, RZ, 0xc0, !PT ;  /* 0x0000ffff6b047812 */ /* 0x000fe400078ec0ff */
[----:B------:R-:W-:Y:S02]  /*140a0*/  LOP3.LUT R3, R209, 0xffff, RZ, 0xc0, !PT ;  /* 0x0000ffffd1037812 */ /* 0x000fe400078ec0ff */
[----:B------:R-:W-:-:S02]  /*140b0*/  LOP3.LUT R7, R164, 0xffff, RZ, 0xc0, !PT ;  /* 0x0000ffffa4077812 */ /* 0x000fc400078ec0ff */
[----:B------:R-:W-:Y:S02]  /*140c0*/  PRMT R164, R2, 0x3340, R0 ;  /* 0x0000334002a47816 */ /* 0x000fe40000000000 */
[----:B------:R-:W-:Y:S02]  /*140d0*/  LOP3.LUT R2, R118, 0xffff, RZ, 0xc0, !PT ;  /* 0x0000ffff76027812 */ /* 0x000fe400078ec0ff */
[----:B------:R-:W-:Y:S02]  /*140e0*/  LOP3.LUT R0, R207, 0xffff, RZ, 0xc0, !PT ;  /* 0x0000ffffcf007812 */ /* 0x000fe400078ec0ff */
[----:B------:R-:W-:Y:S02]  /*140f0*/  LOP3.LUT R8, R119, 0xffff, RZ, 0xc0, !PT ;  /* 0x0000ffff77087812 */ /* 0x000fe400078ec0ff */
[----:B------:R-:W-:Y:S01]  /*14100*/  PRMT R209, R4, 0x3340, R3 ;  /* 0x0000334004d17816 */ /* 0x000fe20000000003 */
[----:B------:R-:W4:Y:S01]  /*14110*/  LDL.LU R119, [R1+0x1078] ;  /* 0x0010780001777983 */ /* 0x000f220000300800 */
[----:B------:R-:W-:-:S02]  /*14120*/  LOP3.LUT R4, R212, 0xffff, RZ, 0xc0, !PT ;  /* 0x0000ffffd4047812 */ /* 0x000fc400078ec0ff */
[----:B------:R-:W-:Y:S02]  /*14130*/  LOP3.LUT R3, R203, 0xffff, RZ, 0xc0, !PT ;  /* 0x0000ffffcb037812 */ /* 0x000fe400078ec0ff */
[----:B------:R-:W-:Y:S02]  /*14140*/  LOP3.LUT R6, R117, 0xffff, RZ, 0xc0, !PT ;  /* 0x0000ffff75067812 */ /* 0x000fe400078ec0ff */
[----:B------:R-:W-:Y:S01]  /*14150*/  PRMT R207, R2, 0x3340, R0 ;  /* 0x0000334002cf7816 */ /* 0x000fe20000000000 */
[----:B------:R-:W2:Y:S01]  /*14160*/  LDL.LU R117, [R1+0x1074] ;  /* 0x0010740001757983 */ /* 0x000ea20000300800 */
[----:B------:R-:W-:Y:S02]  /*14170*/  PRMT R158, R8, 0x3340, R7 ;  /* 0x00003340089e7816 */ /* 0x000fe40000000007 */
[----:B------:R-:W-:Y:S01]  /*14180*/  LOP3.LUT R2, R210, 0xffff, RZ, 0xc0, !PT ;  /* 0x0000ffffd2027812 */ /* 0x000fe200078ec0ff */
[----:B------:R-:W3:Y:S01]  /*14190*/  LDL.LU R115, [R1+0x1070] ;  /* 0x0010700001737983 */ /* 0x000ee20000300800 */
[----:B------:R-:W-:-:S02]  /*141a0*/  LOP3.LUT R8, R111, 0xffff, RZ, 0xc0, !PT ;  /* 0x0000ffff6f087812 */ /* 0x000fc400078ec0ff */
[----:B------:R-:W-:Y:S01]  /*141b0*/  LOP3.LUT R7, R213, 0xffff, RZ, 0xc0, !PT ;  /* 0x0000ffffd5077812 */ /* 0x000fe200078ec0ff */
[----:B------:R-:W4:Y:S01]  /*141c0*/  LDL.LU R113, [R1+0x106c] ;  /* 0x00106c0001717983 */ /* 0x000f220000300800 */
[----:B------:R-:W-:Y:S02]  /*141d0*/  PRMT R210, R4, 0x3340, R3 ;  /* 0x0000334004d27816 */ /* 0x000fe40000000003 */
[----:B------:R-:W-:Y:S01]  /*141e0*/  PRMT R160, R6, 0x3340, R5 ;  /* 0x0000334006a07816 */ /* 0x000fe20000000005 */
[----:B------:R-:W2:Y:S01]  /*141f0*/  LDL.LU R111, [R1+0x1068] ;  /* 0x00106800016f7983 */ /* 0x000ea20000300800 */
[----:B------:R-:W-:Y:S02]  /*14200*/  LOP3.LUT R4, R22, 0xffff, RZ, 0xc0, !PT ;  /* 0x0000ffff16047812 */ /* 0x000fe400078ec0ff */
[----:B------:R-:W-:Y:S02]  /*14210*/  LOP3.LUT R3, R12, 0xffff, RZ, 0xc0, !PT ;  /* 0x0000ffff0c037812 */ /* 0x000fe400078ec0ff */
[----:B------:R-:W-:-:S02]  /*14220*/  LOP3.LUT R6, R109, 0xffff, RZ, 0xc0, !PT ;  /* 0x0000ffff6d067812 */ /* 0x000fc400078ec0ff */
[----:B------:R-:W3:Y:S01]  /*14230*/  LDL.LU R109, [R1+0x1064] ;  /* 0x00106400016d7983 */ /* 0x000ee20000300800 */
[----:B------:R-:W-:Y:S02]  /*14240*/  PRMT R213, R8, 0x3340, R7 ;  /* 0x0000334008d57816 */ /* 0x000fe40000000007 */
[----:B------:R-:W-:Y:S01]  /*14250*/  LOP3.LUT R0, R202, 0xffff, RZ, 0xc0, !PT ;  /* 0x0000ffffca007812 */ /* 0x000fe200078ec0ff */
[----:B------:R-:W4:Y:S01]  /*14260*/  LDL.LU R107, [R1+0x1060] ;  /* 0x00106000016b7983 */ /* 0x000f220000300800 */
[----:B------:R-:W-:Y:S02]  /*14270*/  LOP3.LUT R8, R105, 0xffff, RZ, 0xc0, !PT ;  /* 0x0000ffff69087812 */ /* 0x000fe400078ec0ff */
[----:B------:R-:W-:Y:S01]  /*14280*/  PRMT R202, R4, 0x3340, R3 ;  /* 0x0000334004ca7816 */ /* 0x000fe20000000003 */
[----:B------:R-:W2:Y:S01]  /*14290*/  LDL.LU R118, [R1+0x105c] ;  /* 0x00105c0001767983 */ /* 0x000ea20000300800 */
[----:B------:R-:W-:-:S03]  /*142a0*/  PRMT R4, R135, 0x5410, R116 ;  /* 0x0000541087047816 */ /* 0x000fc60000000074 */
[----:B------:R-:W3:Y:S04]  /*142b0*/  LDL.LU R105, [R1+0x1058] ;  /* 0x0010580001697983 */ /* 0x000ee80000300800 */
[----:B------:R-:W2:Y:S04]  /*142c0*/  LDL.LU R116, [R1+0x1054] ;  /* 0x0010540001747983 */ /* 0x000ea80000300800 */
[----:B------:R-:W4:Y:S01]  /*142d0*/  LDL R135, [R1+0x150] ;  /* 0x0001500001877983 */ /* 0x000f220000100800 */
[----:B------:R-:W-:-:S04]  /*142e0*/  LOP3.LUT R5, R211, 0xffff, RZ, 0xc0, !PT ;  /* 0x0000ffffd3057812 */ /* 0x000fc800078ec0ff */
[----:B------:R-:W-:Y:S02]  /*142f0*/  PRMT R211, R6, 0x3340, R5 ;  /* 0x0000334006d37816 */ /* 0x000fe40000000005 */
[----:B------:R-:W-:Y:S02]  /*14300*/  LOP3.LUT R6, R214, 0xffff, RZ, 0xc0, !PT ;  /* 0x0000ffffd6067812 */ /* 0x000fe400078ec0ff */
[----:B------:R-:W-:Y:S02]  /*14310*/  LOP3.LUT R5, R205, 0xffff, RZ, 0xc0, !PT ;  /* 0x0000ffffcd057812 */ /* 0x000fe400078ec0ff */
[----:B------:R-:W-:Y:S02]  /*14320*/  LOP3.LUT R7, R208, 0xffff, RZ, 0xc0, !PT ;  /* 0x0000ffffd0077812 */ /* 0x000fe400078ec0ff */
[----:B------:R-:W-:Y:S02]  /*14330*/  PRMT R212, R6, 0x3340, R5 ;  /* 0x0000334006d47816 */ /* 0x000fe40000000005 */
[----:B------:R-:W-:-:S02]  /*14340*/  LOP3.LUT R6, R23, 0xffff, RZ, 0xc0, !PT ;  /* 0x0000ffff17067812 */ /* 0x000fc400078ec0ff */
[----:B------:R-:W-:Y:S02]  /*14350*/  LOP3.LUT R5, R18, 0xffff, RZ, 0xc0, !PT ;  /* 0x0000ffff12057812 */ /* 0x000fe400078ec0ff */
[----:B------:R-:W-:Y:S02]  /*14360*/  PRMT R214, R8, 0x3340, R7 ;  /* 0x0000334008d67816 */ /* 0x000fe40000000007 */
[----:B------:R-:W-:Y:S02]  /*14370*/  PRMT R203, R6, 0x3340, R5 ;  /* 0x0000334006cb7816 */ /* 0x000fe40000000005 */
[----:B------:R-:W-:Y:S02]  /*14380*/  LOP3.LUT R8, R201, 0xffff, RZ, 0xc0, !PT ;  /* 0x0000ffffc9087812 */ /* 0x000fe400078ec0ff */
[----:B------:R-:W-:Y:S02]  /*14390*/  LOP3.LUT R7, R20, 0xffff, RZ, 0xc0, !PT ;  /* 0x0000ffff14077812 */ /* 0x000fe400078ec0ff */
[----:B------:R-:W-:-:S02]  /*143a0*/  PRMT R5, R114, 0x5410, R103 ;  /* 0x0000541072057816 */ /* 0x000fc40000000067 */
[----:B------:R-:W3:Y:S01]  /*143b0*/  LDL.LU R103, [R1+0x1050] ;  /* 0x0010500001677983 */ /* 0x000ee20000300800 */
[----:B------:R-:W-:Y:S02]  /*143c0*/  PRMT R6, R112, 0x5410, R101 ;  /* 0x0000541070067816 */ /* 0x000fe40000000065 */
[----:B------:R-:W-:Y:S01]  /*143d0*/  LOP3.LUT R12, R19, 0xffff, RZ, 0xc0, !PT ;  /* 0x0000ffff130c7812 */ /* 0x000fe200078ec0ff */
[----:B------:R-:W2:Y:S01]  /*143e0*/  LDL.LU R114, [R1+0x104c] ;  /* 0x00104c0001727983 */ /* 0x000ea20000300800 */
[----:B------:R-:W-:Y:S02]  /*143f0*/  LOP3.LUT R11, R11, 0xffff, RZ, 0xc0, !PT ;  /* 0x0000ffff0b0b7812 */ /* 0x000fe400078ec0ff */
[----:B------:R-:W-:Y:S01]  /*14400*/  PRMT R205, R8, 0x3340, R7 ;  /* 0x0000334008cd7816 */ /* 0x000fe20000000007 */
[----:B------:R-:W3:Y:S01]  /*14410*/  LDL.LU R101, [R1+0x1048] ;  /* 0x0010480001657983 */ /* 0x000ee20000300800 */
[----:B------:R-:W-:Y:S02]  /*14420*/  PRMT R20, R110, 0x5410, R99 ;  /* 0x000054106e147816 */ /* 0x000fe40000000063 */
[----:B------:R-:W-:Y:S01]  /*14430*/  LOP3.LUT R8, R16, 0xffff, RZ, 0xc0, !PT ;  /* 0x0000ffff10087812 */ /* 0x000fe200078ec0ff */
[----:B------:R-:W2:Y:S01]  /*14440*/  LDL.LU R112, [R1+0x1044] ;  /* 0x0010440001707983 */ /* 0x000ea20000300800 */
[----:B------:R-:W-:-:S02]  /*14450*/  PRMT R7, R204, 0x5410, R206 ;  /* 0x00005410cc077816 */ /* 0x000fc400000000ce */
[----:B------:R-:W-:Y:S01]  /*14460*/  PRMT R16, R108, 0x5410, R97 ;  /* 0x000054106c107816 */ /* 0x000fe20000000061 */
[----:B------:R-:W3:Y:S01]  /*14470*/  LDL.LU R99, [R1+0x1040] ;  /* 0x0010400001637983 */ /* 0x000ee20000300800 */
[----:B------:R-:W-:Y:S02]  /*14480*/  PRMT R208, R2, 0x3340, R0 ;  /* 0x0000334002d07816 */ /* 0x000fe40000000000 */
[----:B------:R-:W-:Y:S01]  /*14490*/  PRMT R206, R12, 0x3340, R11 ;  /* 0x000033400cce7816 */ /* 0x000fe2000000000b */
[----:B------:R-:W2:Y:S01]  /*144a0*/  LDL.LU R110, [R1+0x103c] ;  /* 0x00103c00016e7983 */ /* 0x000ea20000300800 */
[----:B------:R-:W-:Y:S02]  /*144b0*/  LOP3.LUT R2, R21, 0xffff, RZ, 0xc0, !PT ;  /* 0x0000ffff15027812 */ /* 0x000fe400078ec0ff */
[----:B------:R-:W-:Y:S01]  /*144c0*/  LOP3.LUT R0, R10, 0xffff, RZ, 0xc0, !PT ;  /* 0x0000ffff0a007812 */ /* 0x000fe200078ec0ff */
[----:B------:R-:W3:Y:S01]  /*144d0*/  LDL.LU R97, [R1+0x1038] ;  /* 0x0010380001617983 */ /* 0x000ee20000300800 */
[----:B------:R-:W-:-:S03]  /*144e0*/  PRMT R12, R106, 0x5410, R95 ;  /* 0x000054106a0c7816 */ /* 0x000fc6000000005f */
[----:B------:R-:W2:Y:S01]  /*144f0*/  LDL.LU R108, [R1+0x1034] ;  /* 0x00103400016c7983 */ /* 0x000ea20000300800 */
[----:B------:R-:W-:-:S03]  /*14500*/  PRMT R21, R104, 0x5410, R93 ;  /* 0x0000541068157816 */ /* 0x000fc6000000005d */
[----:B------:R-:W3:Y:S01]  /*14510*/  LDL.LU R95, [R1+0x1030] ;  /* 0x00103000015f7983 */ /* 0x000ee20000300800 */
[----:B------:R-:W-:-:S03]  /*14520*/  LOP3.LUT R10, R17, 0xffff, RZ, 0xc0, !PT ;  /* 0x0000ffff110a7812 */ /* 0x000fc600078ec0ff */
[----:B------:R-:W2:Y:S01]  /*14530*/  LDL.LU R106, [R1+0x102c] ;  /* 0x00102c00016a7983 */ /* 0x000ea20000300800 */
[----:B------:R-:W-:Y:S02]  /*14540*/  PRMT R201, R2, 0x3340, R0 ;  /* 0x0000334002c97816 */ /* 0x000fe40000000000 */
[----:B------:R-:W-:Y:S01]  /*14550*/  PRMT R17, R102, 0x5410, R91 ;  /* 0x0000541066117816 */ /* 0x000fe2000000005b */
[----:B------:R-:W2:Y:S01]  /*14560*/  LDL.LU R93, [R1+0x1028] ;  /* 0x00102800015d7983 */ /* 0x000ea20000300800 */
[----:B------:R-:W-:-:S03]  /*14570*/  LOP3.LUT R0, R13, 0xffff, RZ, 0xc0, !PT ;  /* 0x0000ffff0d007812 */ /* 0x000fc600078ec0ff */
[----:B------:R-:W2:Y:S01]  /*14580*/  LDL.LU R104, [R1+0x1024] ;  /* 0x0010240001687983 */ /* 0x000ea20000300800 */
[----:B------:R-:W-:-:S03]  /*14590*/  PRMT R13, R100, 0x5410, R89 ;  /* 0x00005410640d7816 */ /* 0x000fc60000000059 */
[----:B------:R-:W2:Y:S01]  /*145a0*/  LDL.LU R91, [R1+0x1020] ;  /* 0x00102000015b7983 */ /* 0x000ea20000300800 */
[----:B------:R-:W-:-:S03]  /*145b0*/  LOP3.LUT R2, R15, 0xffff, RZ, 0xc0, !PT ;  /* 0x0000ffff0f027812 */ /* 0x000fc600078ec0ff */
[----:B------:R-:W2:Y:S01]  /*145c0*/  LDL.LU R102, [R1+0x101c] ;  /* 0x00101c0001667983 */ /* 0x000ea20000300800 */
[----:B------:R-:W-:-:S03]  /*145d0*/  PRMT R22, R98, 0x5410, R92 ;  /* 0x0000541062167816 */ /* 0x000fc6000000005c */
[----:B------:R-:W2:Y:S01]  /*145e0*/  LDL.LU R89, [R1+0x1018] ;  /* 0x0010180001597983 */ /* 0x000ea20000300800 */
[----:B------:R-:W-:-:S03]  /*145f0*/  PRMT R18, R96, 0x5410, R90 ;  /* 0x0000541060127816 */ /* 0x000fc6000000005a */
[----:B------:R-:W2:Y:S01]  /*14600*/  LDL.LU R100, [R1+0x1014] ;  /* 0x0010140001647983 */ /* 0x000ea20000300800 */
[----:B------:R-:W-:-:S03]  /*14610*/  LOP3.LUT R3, R14, 0xffff, RZ, 0xc0, !PT ;  /* 0x0000ffff0e037812 */ /* 0x000fc600078ec0ff */
[----:B------:R-:W3:Y:S01]  /*14620*/  LDL.LU R92, [R1+0x1010] ;  /* 0x00101000015c7983 */ /* 0x000ee20000300800 */
[----:B------:R-:W-:-:S03]  /*14630*/  PRMT R0, R2, 0x3340, R0 ;  /* 0x0000334002007816 */ /* 0x000fc60000000000 */
[----:B------:R-:W2:Y:S01]  /*14640*/  LDL.LU R98, [R1+0x100c] ;  /* 0x00100c0001627983 */ /* 0x000ea20000300800 */
[----:B------:R-:W-:-:S03]  /*14650*/  PRMT R14, R94, 0x5410, R88 ;  /* 0x000054105e0e7816 */ /* 0x000fc60000000058 */
[----:B------:R-:W3:Y:S01]  /*14660*/  LDL.LU R90, [R1+0x1008] ;  /* 0x00100800015a7983 */ /* 0x000ee20000300800 */
[----:B------:R-:W-:-:S03]  /*14670*/  PRMT R23, R148, 0x5410, R150 ;  /* 0x0000541094177816 */ /* 0x000fc60000000096 */
[----:B------:R-:W2:Y:S04]  /*14680*/  LDL.LU R96, [R1+0x1004] ;  /* 0x0010040001607983 */ /* 0x000ea80000300800 */
[----:B------:R-:W3:Y:S01]  /*14690*/  LDL R2, [R1+0x218] ;  /* 0x0002180001027983 */ /* 0x000ee20000100800 */
[----:B------:R-:W-:-:S03]  /*146a0*/  PRMT R19, R144, 0x5410, R146 ;  /* 0x0000541090137816 */ /* 0x000fc60000000092 */
[----:B------:R-:W2:Y:S04]  /*146b0*/  LDL.LU R88, [R1+0x1000] ;  /* 0x0010000001587983 */ /* 0x000ea80000300800 */
        /* <DEDUP_REMOVED lines=8> */
[----:B------:R-:W2:Y:S04]  /*14740*/  LDL.LU R144, [R1+0xfec] ;  /* 0x000fec0001907983 */ /* 0x000ea80000300800 */
[----:B------:R-:W2:Y:S01]  /*14750*/  LDL.LU R142, [R1+0xfe8] ;  /* 0x000fe800018e7983 */ /* 0x000ea20000300800 */
[----:B------:R-:W-:-:S03]  /*14760*/  PRMT R204, R10, 0x3340, R9 ;  /* 0x000033400acc7816 */ /* 0x000fc60000000009 */
[----:B------:R-:W2:Y:S01]  /*14770*/  LDL.LU R140, [R1+0xfe4] ;  /* 0x000fe400018c7983 */ /* 0x000ea20000300800 */
[----:B------:R-:W-:-:S03]  /*14780*/  PRMT R9, R134, 0x5410, R147 ;  /* 0x0000541086097816 */ /* 0x000fc60000000093 */
[----:B------:R-:W2:Y:S04]  /*14790*/  LDL.LU R151, [R1+0xfe0] ;  /* 0x000fe00001977983 */ /* 0x000ea80000300800 */
[----:B------:R-:W2:Y:S01]  /*147a0*/  LDL.LU R138, [R1+0xfdc] ;  /* 0x000fdc00018a7983 */ /* 0x000ea20000300800 */
[----:B------:R-:W-:Y:S02]  /*147b0*/  PRMT R10, R130, 0x5410, R143 ;  /* 0x00005410820a7816 */ /* 0x000fe4000000008f */
[----:B------:R-:W-:Y:S01]  /*147c0*/  PRMT R11, R126, 0x5410, R139 ;  /* 0x000054107e0b7816 */ /* 0x000fe2000000008b */
[----:B----4-:R0:W-:Y:S04]  /*147d0*/  STS.128 [R135+UR58], R4 ;  /* 0x0000000487007988 */ /* 0x0101e80008000c3a */
[----:B------:R1:W-:Y:S01]  /*147e0*/  STS.128 [R135+UR58+0x2000], R20 ;  /* 0x0020001487007988 */ /* 0x0003e20008000c3a */
[----:B0-----:R-:W-:-:S03]  /*147f0*/  PRMT R4, R136, 0x5410, R149 ;  /* 0x0000541088047816 */ /* 0x001fc60000000095 */
[----:B------:R-:W4:Y:S01]  /*14800*/  LDL.LU R149, [R1+0xfd8] ;  /* 0x000fd80001957983 */ /* 0x000f220000300800 */
[----:B------:R-:W-:-:S03]  /*14810*/  PRMT R5, R132, 0x5410, R145 ;  /* 0x0000541084057816 */ /* 0x000fc60000000091 */
[----:B------:R-:W2:Y:S04]  /*14820*/  LDL.LU R136, [R1+0xfd4] ;  /* 0x000fd40001887983 */ /* 0x000ea80000300800 */
[----:B------:R-:W4:Y:S04]  /*14830*/  LDL.LU R147, [R1+0xfd0] ;  /* 0x000fd00001937983 */ /* 0x000f280000300800 */
[----:B------:R-:W2:Y:S01]  /*14840*/  LDL.LU R134, [R1+0xfcc] ;  /* 0x000fcc0001867983 */ /* 0x000ea20000300800 */
[----:B------:R-:W-:-:S03]  /*14850*/  PRMT R6, R128, 0x5410, R141 ;  /* 0x0000541080067816 */ /* 0x000fc6000000008d */
[----:B------:R-:W4:Y:S04]  /*14860*/  LDL.LU R145, [R1+0xfc8] ;  /* 0x000fc80001917983 */ /* 0x000f280000300800 */
[----:B------:R-:W2:Y:S04]  /*14870*/  LDL.LU R132, [R1+0xfc4] ;  /* 0x000fc40001847983 */ /* 0x000ea80000300800 */
[----:B------:R-:W4:Y:S01]  /*14880*/  LDL.LU R143, [R1+0xfc0] ;  /* 0x000fc000018f7983 */ /* 0x000f220000300800 */
[----:B-1----:R-:W-:-:S03]  /*14890*/  IMAD.MOV.U32 R23, RZ, RZ, R135 ;  /* 0x000000ffff177224 */ /* 0x002fc600078e0087 */
[----:B------:R-:W2:Y:S01]  /*148a0*/  LDL.LU R130, [R1+0xfbc] ;  /* 0x000fbc0001827983 */ /* 0x000ea20000300800 */
[----:B------:R-:W-:-:S03]  /*148b0*/  PRMT R7, R124, 0x5410, R137 ;  /* 0x000054107c077816 */ /* 0x000fc60000000089 */
[----:B------:R-:W4:Y:S04]  /*148c0*/  LDL.LU R141, [R1+0xfb8] ;  /* 0x000fb800018d7983 */ /* 0x000f280000300800 */
[----:B------:R-:W2:Y:S04]  /*148d0*/  LDL.LU R128, [R1+0xfb4] ;  /* 0x000fb40001807983 */ /* 0x000ea80000300800 */
[----:B------:R-:W4:Y:S01]  /*148e0*/  LDL.LU R139, [R1+0xfb0] ;  /* 0x000fb000018b7983 */ /* 0x000f220000300800 */
[----:B------:R-:W-:-:S03]  /*148f0*/  PRMT R20, R133, 0x5410, R122 ;  /* 0x0000541085147816 */ /* 0x000fc6000000007a */
[----:B------:R-:W2:Y:S04]  /*14900*/  LDL.LU R126, [R1+0xfac] ;  /* 0x000fac00017e7983 */ /* 0x000ea80000300800 */
[----:B------:R-:W4:Y:S04]  /*14910*/  LDL.LU R137, [R1+0xfa8] ;  /* 0x000fa80001897983 */ /* 0x000f280000300800 */
[----:B------:R-:W4:Y:S04]  /*14920*/  LDL.LU R124, [R1+0xfa4] ;  /* 0x000fa400017c7983 */ /* 0x000f280000300800 */
[----:B------:R-:W4:Y:S01]  /*14930*/  LDL.LU R135, [R1+0xfa0] ;  /* 0x000fa00001877983 */ /* 0x000f220000300800 */
[----:B------:R-:W-:-:S03]  /*14940*/  PRMT R21, R129, 0x5410, R123 ;  /* 0x0000541081157816 */ /* 0x000fc6000000007b */
[----:B------:R0:W-:Y:S04]  /*14950*/  STS.128 [R23+UR58+0x4000], R16 ;  /* 0x0040001017007988 */ /* 0x0001e80008000c3a */
[----:B------:R-:W4:Y:S04]  /*14960*/  LDL.LU R122, [R1+0xf9c] ;  /* 0x000f9c00017a7983 */ /* 0x000f280000300800 */
[----:B------:R-:W4:Y:S01]  /*14970*/  LDL.LU R133, [R1+0xf98] ;  /* 0x000f980001857983 */ /* 0x000f220000300800 */
[----:B------:R-:W-:Y:S02]  /*14980*/  PRMT R22, R252, 0x5410, R125 ;  /* 0x00005410fc167816 */ /* 0x000fe4000000007d */
[----:B0-----:R-:W-:-:S02]  /*14990*/  PRMT R16, R131, 0x5410, R120 ;  /* 0x0000541083107816 */ /* 0x001fc40000000078 */
[----:B------:R-:W4:Y:S01]  /*149a0*/  LDL.LU R120, [R1+0xf94] ;  /* 0x000f940001787983 */ /* 0x000f220000300800 */
        /* <DEDUP_REMOVED lines=8> */
[----:B------:R-:W2:Y:S04]  /*14a30*/  LDL.LU R252, [R1+0xf78] ;  /* 0x000f780001fc7983 */ /* 0x000ea80000300800 */
[----:B------:R0:W-:Y:S04]  /*14a40*/  STS.128 [R23+UR58+0x6000], R12 ;  /* 0x0060000c17007988 */ /* 0x0001e80008000c3a */
[----:B------:R-:W4:Y:S04]  /*14a50*/  LDL.LU R251, [R1+0xf74] ;  /* 0x000f740001fb7983 */ /* 0x000f280000300800 */
[----:B------:R-:W2:Y:S01]  /*14a60*/  LDL.LU R250, [R1+0xf70] ;  /* 0x000f700001fa7983 */ /* 0x000ea20000300800 */
[----:B0-----:R-:W-:-:S03]  /*14a70*/  PRMT R23, R200, 0x5410, R249 ;  /* 0x00005410c8177816 */ /* 0x001fc600000000f9 */
[----:B------:R-:W4:Y:S04]  /*14a80*/  LDL.LU R249, [R1+0xf6c] ;  /* 0x000f6c0001f97983 */ /* 0x000f280000300800 */
[----:B------:R-:W2:Y:S01]  /*14a90*/  LDL R200, [R1+0x214] ;  /* 0x0002140001c87983 */ /* 0x000ea20000100800 */
[----:B------:R-:W-:Y:S02]  /*14aa0*/  PRMT R19, R183, 0x5410, R248 ;  /* 0x00005410b7137816 */ /* 0x000fe400000000f8 */
[----:B------:R-:W-:Y:S01]  /*14ab0*/  PRMT R12, R181, 0x5410, R182 ;  /* 0x00005410b50c7816 */ /* 0x000fe200000000b6 */
[----:B------:R-:W4:Y:S04]  /*14ac0*/  LDL.LU R248, [R1+0xf68] ;  /* 0x000f680001f87983 */ /* 0x000f280000300800 */
[----:B------:R-:W4:Y:S04]  /*14ad0*/  LDL.LU R183, [R1+0xf64] ;  /* 0x000f640001b77983 */ /* 0x000f280000300800 */
[----:B---3--:R0:W-:Y:S04]  /*14ae0*/  STS.128 [R2+UR58], R8 ;  /* 0x0000000802007988 */ /* 0x0081e80008000c3a */
[----:B------:R-:W3:Y:S04]  /*14af0*/  LDL.LU R182, [R1+0xf60] ;  /* 0x000f600001b67983 */ /* 0x000ee80000300800 */
[----:B------:R-:W4:Y:S01]  /*14b00*/  LDL.LU R181, [R1+0xf5c] ;  /* 0x000f5c0001b57983 */ /* 0x000f220000300800 */
[----:B------:R-:W-:-:S03]  /*14b10*/  PRMT R13, R221, 0x5410, R220 ;  /* 0x00005410dd0d7816 */ /* 0x000fc600000000dc */
[----:B------:R1:W-:Y:S01]  /*14b20*/  STS.128 [R2+UR58+0x2000], R4 ;  /* 0x0020000402007988 */ /* 0x0003e20008000c3a */
[----:B0-----:R-:W-:-:S03]  /*14b30*/  PRMT R8, R217, 0x5410, R216 ;  /* 0x00005410d9087816 */ /* 0x001fc600000000d8 */
[----:B------:R-:W3:Y:S04]  /*14b40*/  LDL.LU R216, [R1+0xf58] ;  /* 0x000f580001d87983 */ /* 0x000ee80000300800 */
[----:B------:R-:W3:Y:S01]  /*14b50*/  LDL.LU R217, [R1+0xf54] ;  /* 0x000f540001d97983 */ /* 0x000ee20000300800 */
[----:B------:R-:W-:Y:S02]  /*14b60*/  PRMT R9, R223, 0x5410, R222 ;  /* 0x00005410df097816 */ /* 0x000fe400000000de */
[----:B-1----:R-:W-:Y:S02]  /*14b70*/  PRMT R4, R219, 0x5410, R218 ;  /* 0x00005410db047816 */ /* 0x002fe400000000da */
[----:B------:R-:W3:Y:S04]  /*14b80*/  LDL.LU R218, [R1+0xf50] ;  /* 0x000f500001da7983 */ /* 0x000ee80000300800 */
[----:B------:R-:W3:Y:S01]  /*14b90*/  LDL.LU R219, [R1+0xf4c] ;  /* 0x000f4c0001db7983 */ /* 0x000ee20000300800 */
[----:B------:R-:W-:-:S03]  /*14ba0*/  PRMT R5, R225, 0x5410, R224 ;  /* 0x00005410e1057816 */ /* 0x000fc600000000e0 */
        /* <DEDUP_REMOVED lines=19> */
[----:B------:R-:W3:Y:S04]  /*14ce0*/  LDL.LU R233, [R1+0xf14] ;  /* 0x000f140001e97983 */ /* 0x000ee80000300800 */
[----:B------:R-:W3:Y:S04]  /*14cf0*/  LDL.LU R234, [R1+0xf10] ;  /* 0x000f100001ea7983 */ /* 0x000ee80000300800 */
[----:B------:R-:W3:Y:S04]  /*14d00*/  LDL.LU R235, [R1+0xf0c] ;  /* 0x000f0c0001eb7983 */ /* 0x000ee80000300800 */
[----:B------:R-:W3:Y:S04]  /*14d10*/  LDL.LU R236, [R1+0xf08] ;  /* 0x000f080001ec7983 */ /* 0x000ee80000300800 */
[----:B------:R0:W-:Y:S04]  /*14d20*/  STS.128 [R2+UR58+0x4000], R20 ;  /* 0x0040001402007988 */ /* 0x0001e80008000c3a */
[----:B------:R-:W3:Y:S04]  /*14d30*/  LDL.LU R237, [R1+0xf04] ;  /* 0x000f040001ed7983 */ /* 0x000ee80000300800 */
[----:B------:R1:W-:Y:S01]  /*14d40*/  STS.128 [R2+UR58+0x6000], R16 ;  /* 0x0060001002007988 */ /* 0x0003e20008000c3a */
[----:B0-----:R-:W-:-:S03]  /*14d50*/  PRMT R20, R239, 0x5410, R238 ;  /* 0x00005410ef147816 */ /* 0x001fc600000000ee */
[----:B------:R-:W3:Y:S01]  /*14d60*/  LDL.LU R238, [R1+0xf00] ;  /* 0x000f000001ee7983 */ /* 0x000ee20000300800 */
[----:B------:R-:W-:-:S03]  /*14d70*/  PRMT R21, R241, 0x5410, R240 ;  /* 0x00005410f1157816 */ /* 0x000fc600000000f0 */
[----:B------:R-:W3:Y:S01]  /*14d80*/  LDL.LU R239, [R1+0xefc] ;  /* 0x000efc0001ef7983 */ /* 0x000ee20000300800 */
[----:B------:R-:W-:-:S03]  /*14d90*/  PRMT R22, R243, 0x5410, R242 ;  /* 0x00005410f3167816 */ /* 0x000fc600000000f2 */
[----:B------:R-:W3:Y:S01]  /*14da0*/  LDL.LU R240, [R1+0xef8] ;  /* 0x000ef80001f07983 */ /* 0x000ee20000300800 */
[----:B------:R-:W-:-:S03]  /*14db0*/  PRMT R23, R245, 0x5410, R244 ;  /* 0x00005410f5177816 */ /* 0x000fc600000000f4 */
[----:B------:R-:W3:Y:S01]  /*14dc0*/  LDL.LU R241, [R1+0xef4] ;  /* 0x000ef40001f17983 */ /* 0x000ee20000300800 */
[----:B-1----:R-:W-:-:S03]  /*14dd0*/  PRMT R16, R247, 0x5410, R246 ;  /* 0x00005410f7107816 */ /* 0x002fc600000000f6 */
[----:B------:R-:W3:Y:S04]  /*14de0*/  LDL.LU R242, [R1+0xef0] ;  /* 0x000ef00001f27983 */ /* 0x000ee80000300800 */
[----:B------:R-:W3:Y:S04]  /*14df0*/  LDL.LU R243, [R1+0xeec] ;  /* 0x000eec0001f37983 */ /* 0x000ee80000300800 */
[----:B------:R-:W3:Y:S04]  /*14e00*/  LDL.LU R244, [R1+0xee8] ;  /* 0x000ee80001f47983 */ /* 0x000ee80000300800 */
[----:B------:R-:W3:Y:S04]  /*14e10*/  LDL.LU R245, [R1+0xee4] ;  /* 0x000ee40001f57983 */ /* 0x000ee80000300800 */
[----:B------:R-:W3:Y:S04]  /*14e20*/  LDL.LU R246, [R1+0xee0] ;  /* 0x000ee00001f67983 */ /* 0x000ee80000300800 */
[----:B------:R-:W3:Y:S04]  /*14e30*/  LDL.LU R247, [R1+0xedc] ;  /* 0x000edc0001f77983 */ /* 0x000ee80000300800 */
[----:B--2---:R0:W-:Y:S02]  /*14e40*/  STS.128 [R200+UR58], R12 ;  /* 0x0000000cc8007988 */ /* 0x0041e40008000c3a */
[----:B0-----:R-:W-:-:S02]  /*14e50*/  PRMT R12, R153, 0x5410, R152 ;  /* 0x00005410990c7816 */ /* 0x001fc40000000098 */
[----:B------:R-:W2:Y:S04]  /*14e60*/  LDL.LU R152, [R1+0xed8] ;  /* 0x000ed80001987983 */ /* 0x000ea80000300800 */
[----:B------:R-:W2:Y:S04]  /*14e70*/  LDL.LU R153, [R1+0xed4] ;  /* 0x000ed40001997983 */ /* 0x000ea80000300800 */
[----:B------:R-:W4:Y:S04]  /*14e80*/  LDL R2, [R1+0x210] ;  /* 0x0002100001027983 */ /* 0x000f280000100800 */
[----:B------:R0:W-:Y:S04]  /*14e90*/  STS.128 [R200+UR58+0x2000], R8 ;  /* 0x00200008c8007988 */ /* 0x0001e80008000c3a */
[----:B------:R1:W-:Y:S01]  /*14ea0*/  STS.128 [R200+UR58+0x4000], R4 ;  /* 0x00400004c8007988 */ /* 0x0003e20008000c3a */
[----:B0-----:R-:W-:-:S02]  /*14eb0*/  PRMT R11, R202, 0x5410, R3 ;  /* 0x00005410ca0b7816 */ /* 0x001fc40000000003 */
[----:B------:R-:W0:Y:S01]  /*14ec0*/  S2R R3, SR_TID.X ;  /* 0x0000000000037919 */ /* 0x000e220000002100 */
[----:B-1----:R-:W-:Y:S02]  /*14ed0*/  PRMT R5, R215, 0x5410, R164 ;  /* 0x00005410d7057816 */ /* 0x002fe400000000a4 */
[----:B------:R-:W1:Y:S01]  /*14ee0*/  S2R R215, SR_TID.X ;  /* 0x0000000000d77919 */ /* 0x000e620000002100 */
[----:B------:R-:W-:Y:S02]  /*14ef0*/  PRMT R17, R159, 0x5410, R158 ;  /* 0x000054109f117816 */ /* 0x000fe4000000009e */
[----:B------:R-:W-:Y:S02]  /*14f00*/  PRMT R18, R213, 0x5410, R214 ;  /* 0x00005410d5127816 */ /* 0x000fe400000000d6 */
[----:B------:R-:W-:Y:S02]  /*14f10*/  PRMT R19, R205, 0x5410, R206 ;  /* 0x00005410cd137816 */ /* 0x000fe400000000ce */
[----:B------:R-:W-:-:S02]  /*14f20*/  PRMT R13, R161, 0x5410, R160 ;  /* 0x00005410a10d7816 */ /* 0x000fc400000000a0 */
[----:B------:R-:W-:Y:S02]  /*14f30*/  PRMT R14, R211, 0x5410, R212 ;  /* 0x00005410d30e7816 */ /* 0x000fe400000000d4 */
[----:B------:R-:W-:Y:S02]  /*14f40*/  PRMT R15, R203, 0x5410, R204 ;  /* 0x00005410cb0f7816 */ /* 0x000fe400000000cc */
[----:B------:R-:W-:Y:S02]  /*14f50*/  PRMT R8, R155, 0x5410, R154 ;  /* 0x000054109b087816 */ /* 0x000fe4000000009a */
[----:B------:R-:W-:Y:S02]  /*14f60*/  PRMT R9, R163, 0x5410, R162 ;  /* 0x00005410a3097816 */ /* 0x000fe400000000a2 */
[----:B------:R-:W-:Y:S01]  /*14f70*/  PRMT R10, R209, 0x5410, R210 ;  /* 0x00005410d10a7816 */ /* 0x000fe200000000d2 */
[----:B------:R-:W-:Y:S01]  /*14f80*/  STS.128 [R200+UR58+0x6000], R20 ;  /* 0x00600014c8007988 */ /* 0x000fe20008000c3a */
[----:B------:R-:W-:-:S02]  /*14f90*/  PRMT R4, R157, 0x5410, R156 ;  /* 0x000054109d047816 */ /* 0x000fc4000000009c */
[----:B------:R-:W-:Y:S01]  /*14fa0*/  PRMT R6, R207, 0x5410, R208 ;  /* 0x00005410cf067816 */ /* 0x000fe200000000d0 */
[----:B------:R-:W2:Y:S01]  /*14fb0*/  LDL.LU R154, [R1+0xed0] ;  /* 0x000ed000019a7983 */ /* 0x000ea20000300800 */
[----:B------:R-:W-:-:S03]  /*14fc0*/  PRMT R7, R201, 0x5410, R0 ;  /* 0x00005410c9077816 */ /* 0x000fc60000000000 */
[----:B------:R-:W2:Y:S01]  /*14fd0*/  LDL.LU R155, [R1+0xecc] ;  /* 0x000ecc00019b7983 */ /* 0x000ea20000300800 */
[----:B0-----:R-:W-:-:S03]  /*14fe0*/  LOP3.LUT R3, R3, 0x7f, RZ, 0xc0, !PT ;  /* 0x0000007f03037812 */ /* 0x001fc600078ec0ff */
[----:B------:R-:W2:Y:S01]  /*14ff0*/  LDL.LU R156, [R1+0xec8] ;  /* 0x000ec800019c7983 */ /* 0x000ea20000300800 */
[----:B-1----:R-:W-:-:S03]  /*15000*/  LOP3.LUT R215, R215, 0x7f, RZ, 0xc0, !PT ;  /* 0x0000007fd7d77812 */ /* 0x002fc600078ec0ff */
[----:B------:R-:W2:Y:S04]  /*15010*/  LDL.LU R157, [R1+0xec4] ;  /* 0x000ec400019d7983 */ /* 0x000ea80000300800 */
[----:B------:R-:W2:Y:S04]  /*15020*/  LDL.LU R158, [R1+0xec0] ;  /* 0x000ec000019e7983 */ /* 0x000ea80000300800 */
[----:B------:R-:W2:Y:S04]  /*15030*/  LDL.LU R159, [R1+0xebc] ;  /* 0x000ebc00019f7983 */ /* 0x000ea80000300800 */
[----:B------:R-:W2:Y:S04]  /*15040*/  LDL.LU R160, [R1+0xeb8] ;  /* 0x000eb80001a07983 */ /* 0x000ea80000300800 */
[----:B------:R-:W2:Y:S04]  /*15050*/  LDL.LU R161, [R1+0xeb4] ;  /* 0x000eb40001a17983 */ /* 0x000ea80000300800 */
[----:B------:R-:W2:Y:S04]  /*15060*/  LDL.LU R162, [R1+0xeb0] ;  /* 0x000eb00001a27983 */ /* 0x000ea80000300800 */
[----:B------:R-:W2:Y:S04]  /*15070*/  LDL.LU R163, [R1+0xeac] ;  /* 0x000eac0001a37983 */ /* 0x000ea80000300800 */
[----:B------:R-:W2:Y:S04]  /*15080*/  LDL.LU R164, [R1+0xea8] ;  /* 0x000ea80001a47983 */ /* 0x000ea80000300800 */
[----:B----4-:R-:W-:Y:S04]  /*15090*/  STS.128 [R2+UR58], R16 ;  /* 0x0000001002007988 */ /* 0x010fe80008000c3a */
[----:B------:R-:W-:Y:S04]  /*150a0*/  STS.128 [R2+UR58+0x2000], R12 ;  /* 0x0020000c02007988 */ /* 0x000fe80008000c3a */
[----:B------:R-:W-:Y:S04]  /*150b0*/  STS.128 [R2+UR58+0x4000], R8 ;  /* 0x0040000802007988 */ /* 0x000fe80008000c3a */
[----:B------:R0:W-:Y:S04]  /*150c0*/  STS.128 [R2+UR58+0x6000], R4 ;  /* 0x0060000402007988 */ /* 0x0001e80008000c3a */
[----:B------:R-:W-:Y:S04]  /*150d0*/  STS.U8 [R3+UR58+0x8000], R199 ;  /* 0x008000c703007988 */ /* 0x000fe8000800003a */
[----:B------:R-:W-:Y:S04]  /*150e0*/  STS.U8 [R3+UR58+0x8200], R198 ;  /* 0x008200c603007988 */ /* 0x000fe8000800003a */
[----:B------:R-:W-:Y:S04]  /*150f0*/  STS.U8 [R3+UR58+0x8400], R197 ;  /* 0x008400c503007988 */ /* 0x000fe8000800003a */
[----:B------:R-:W-:Y:S01]  /*15100*/  STS.U8 [R3+UR58+0x8600], R196 ;  /* 0x008600c403007988 */ /* 0x000fe2000800003a */
[----:B0-----:R-:W-:-:S03]  /*15110*/  LOP3.LUT R2, R215, 0x10, RZ, 0x3c, !PT ;  /* 0x00000010d7027812 */ /* 0x001fc600078e3cff */
[----:B------:R-:W-:Y:S04]  /*15120*/  STS.U8 [R3+UR58+0x8800], R195 ;  /* 0x008800c303007988 */ /* 0x000fe8000800003a */
        /* <DEDUP_REMOVED lines=10> */
[----:B------:R0:W-:Y:S04]  /*151d0*/  STS.U8 [R2+UR58+0x8e80], R184 ;  /* 0x008e80b802007988 */ /* 0x0001e8000800003a */
[----:B0-----:R-:W4:Y:S04]  /*151e0*/  LDL.LU.64 R184, [R1] ;  /* 0x0000000001b87983 */ /* 0x001f280000300a00 */
[----:B------:R-:W4:Y:S04]  /*151f0*/  LDL.LU.64 R186, [R1+0x8] ;  /* 0x0000080001ba7983 */ /* 0x000f280000300a00 */
        /* <DEDUP_REMOVED lines=13> */
[----:B------:R-:W4:Y:S01]  /*152d0*/  LDL.LU.64 R214, [R1+0x78] ;  /* 0x0000780001d67983 */ /* 0x000f220000300a00 */
[----:B------:R-:W-:-:S02]  /*152e0*/  LOP3.LUT R2, R3, 0x20, RZ, 0x3c, !PT ;  /* 0x0000002003027812 */ /* 0x000fc400078e3cff */
[----:B------:R-:W-:-:S03]  /*152f0*/  LOP3.LUT R0, R3, 0x30, RZ, 0x3c, !PT ;  /* 0x0000003003007812 */ /* 0x000fc600078e3cff */
[----:B------:R0:W-:Y:S04]  /*15300*/  STS.U8 [R2+UR58+0x8100], R165 ;  /* 0x008100a502007988 */ /* 0x0001e8000800003a */
        /* <DEDUP_REMOVED lines=14> */
[----:B------:R2:W-:Y:S01]  /*153f0*/  STS.U8 [R0+UR58+0x8f80], R180 ;  /* 0x008f80b400007988 */ /* 0x0005e2000800003a */
[----:B------:R0:W-:Y:S06]  /*15400*/  MEMBAR.ALL.CTA ;  /* 0x0000000000007992 */ /* 0x0001ec0000008000 */
[----:B0-----:R-:W0:Y:S01]  /*15410*/  FENCE.VIEW.ASYNC.S ;  /* 0x00000000000073c6 */ /* 0x001e220000000000 */
[----:B------:R-:W-:-:S03]  /*15420*/  UMOV UR13, 0x80000020 ;  /* 0x80000020000d7882 */ /* 0x000fc60000000000 */
[----:B------:R-:W4:Y:S04]  /*15430*/  LDL.LU R165, [R1+0xea4] ;  /* 0x000ea40001a57983 */ /* 0x000f280000300800 */
[----:B-1----:R-:W4:Y:S04]  /*15440*/  LDL.LU R166, [R1+0xea0] ;  /* 0x000ea00001a67983 */ /* 0x002f280000300800 */
[----:B---3--:R-:W3:Y:S04]  /*15450*/  LDL.LU R167, [R1+0xe9c] ;  /* 0x000e9c0001a77983 */ /* 0x008ee80000300800 */
[----:B--2---:R-:W3:Y:S04]  /*15460*/  LDL.LU R168, [R1+0xe98] ;  /* 0x000e980001a87983 */ /* 0x004ee80000300800 */
[----:B------:R-:W3:Y:S01]  /*15470*/  LDL.LU R169, [R1+0xe94] ;  /* 0x000e940001a97983 */ /* 0x000ee20000300800 */
[----:B0-----:R-:W-:Y:S06]  /*15480*/  BAR.SYNC.DEFER_BLOCKING 0x0 ;  /* 0x0000000000007b1d */ /* 0x001fec0000010000 */
[----:B------:R-:W3:Y:S04]  /*15490*/  LDL.LU R170, [R1+0xe90] ;  /* 0x000e900001aa7983 */ /* 0x000ee80000300800 */
[----:B------:R-:W3:Y:S04]  /*154a0*/  LDL.LU R171, [R1+0xe8c] ;  /* 0x000e8c0001ab7983 */ /* 0x000ee80000300800 */
[----:B------:R-:W3:Y:S04]  /*154b0*/  LDL.LU R172, [R1+0xe88] ;  /* 0x000e880001ac7983 */ /* 0x000ee80000300800 */
[----:B------:R-:W3:Y:S04]  /*154c0*/  LDL.LU R173, [R1+0xe84] ;  /* 0x000e840001ad7983 */ /* 0x000ee80000300800 */
[----:B------:R-:W3:Y:S04]  /*154d0*/  LDL.LU R174, [R1+0xe80] ;  /* 0x000e800001ae7983 */ /* 0x000ee80000300800 */
[----:B------:R-:W3:Y:S04]  /*154e0*/  LDL.LU R175, [R1+0xe7c] ;  /* 0x000e7c0001af7983 */ /* 0x000ee80000300800 */
[----:B------:R-:W3:Y:S04]  /*154f0*/  LDL.LU R176, [R1+0xe78] ;  /* 0x000e780001b07983 */ /* 0x000ee80000300800 */
[----:B------:R-:W3:Y:S04]  /*15500*/  LDL.LU R177, [R1+0xe74] ;  /* 0x000e740001b17983 */ /* 0x000ee80000300800 */
[----:B------:R-:W2:Y:S04]  /*15510*/  LDL.LU R21, [R1+0xb18] ;  /* 0x000b180001157983 */ /* 0x000ea80000300800 */
[----:B------:R-:W3:Y:S04]  /*15520*/  LDL.LU R178, [R1+0xe70] ;  /* 0x000e700001b27983 */ /* 0x000ee80000300800 */
[----:B------:R-:W3:Y:S04]  /*15530*/  LDL.LU R179, [R1+0xe6c] ;  /* 0x000e6c0001b37983 */ /* 0x000ee80000300800 */
[----:B------:R-:W3:Y:S04]  /*15540*/  LDL.LU R180, [R1+0xe68] ;  /* 0x000e680001b47983 */ /* 0x000ee80000300800 */
[----:B------:R-:W3:Y:S04]  /*15550*/  LDL.LU R22, [R1+0xb08] ;  /* 0x000b080001167983 */ /* 0x000ee80000300800 */
[----:B------:R-:W3:Y:S04]  /*15560*/  LDL.LU R23, [R1+0xb04] ;  /* 0x000b040001177983 */ /* 0x000ee80000300800 */
[----:B------:R-:W3:Y:S04]  /*15570*/  LDL.LU R0, [R1+0xb00] ;  /* 0x000b000001007983 */ /* 0x000ee80000300800 */
[----:B------:R-:W3:Y:S01]  /*15580*/  LDL.LU R2, [R1+0xafc] ;  /* 0x000afc0001027983 */ /* 0x000ee20000300800 */
[----:B----4-:R-:W-:-:S06]  /*15590*/  WARPGROUP.ARRIVE ;  /* 0x00000000000079c5 */ /* 0x010fcc0000000000 */
[----:B------:R-:W-:Y:S03]  /*155a0*/  QGMMA.64x64x32.F32.E5M2.E5M2 R184, gdesc[UR12], R184, gsb0 ;  /* 0x00e000000cb879f3 */ /* 0x000fe600080038b8 */
[----:B------:R-:W-:Y:S02]  /*155b0*/  WARPGROUP.DEPBAR.LE gsb0, 0x0 ;  /* 0x00008000000079c5 */ /* 0x000fe40000010000 */
[----:B------:R-:W-:-:S06]  /*155c0*/  WARPGROUP.ARRIVE ;  /* 0x00000000000079c5 */ /* 0x000fcc0000000000 */
[----:B------:R-:W-:Y:S03]  /*155d0*/  QGMMA.64x64x32.F32.E5M2.E5M2 R184, gdesc[UR8], R184, gsb0 ;  /* 0x00e0000008b879f3 */ /* 0x000fe600080038b8 */
[----:B------:R-:W-:Y:S02]  /*155e0*/  WARPGROUP.DEPBAR.LE gsb0, 0x0 ;  /* 0x00008000000079c5 */ /* 0x000fe40000010000 */
[----:B------:R-:W-:Y:S04]  /*155f0*/  STL.64 [R1], R184 ;  /* 0x000000b801007387 */ /* 0x000fe80000100a00 */
        /* <DEDUP_REMOVED lines=14> */
[----:B------:R0:W-:Y:S04]  /*156e0*/  STL.64 [R1+0x78], R214 ;  /* 0x000078d601007387 */ /* 0x0001e80000100a00 */
[----:B0-----:R-:W4:Y:S04]  /*156f0*/  LDL.LU.64 R214, [R1+0xe60] ;  /* 0x000e600001d67983 */ /* 0x001f280000300a00 */
        /* <DEDUP_REMOVED lines=15> */
[----:B------:R-:W2:Y:S04]  /*157f0*/  LDL R4, [R1+0xb78] ;  /* 0x000b780001047983 */ /* 0x000ea80000100800 */
[----:B------:R-:W3:Y:S01]  /*15800*/  LDL.LU R3, [R1+0x1dc] ;  /* 0x0001dc0001037983 */ /* 0x000ee20000300800 */
[----:B------:R-:W-:Y:S01]  /*15810*/  UIADD3.64 UR52, UR8, 0xfe, URZ ;  /* 0x000000fe08347897 */ /* 0x000fe2000fffe03f */
[----:B------:R-:W-:Y:S01]  /*15820*/  WARPGROUP.ARRIVE ;  /* 0x00000000000079c5 */ /* 0x000fe20000000000 */
[----:B------:R-:W-:Y:S01]  /*15830*/  UMOV UR54, UR14 ;  /* 0x0000000e00367c82 */ /* 0x000fe20008000000 */
[----:B------:R-:W-:-:S06]  /*15840*/  UMOV UR55, UR15 ;  /* 0x0000000f00377c82 */ /* 0x000fcc0008000000 */
[----:B------:R-:W-:Y:S01]  /*15850*/  QGMMA.64x64x32.F32.E5M2.E5M2 R216, gdesc[UR52], R216, gsb0 ;  /* 0x00e0000034d879f3 */ /* 0x000fe200080038d8 */
[----:B------:R-:W-:Y:S01]  /*15860*/  UIADD3.64 UR48, UR8, 0x100, URZ ;  /* 0x0000010008307897 */ /* 0x000fe2000fffe03f */
[----:B------:R-:W-:Y:S01]  /*15870*/  UMOV UR50, UR10 ;  /* 0x0000000a00327c82 */ /* 0x000fe20008000000 */
[----:B------:R-:W-:Y:S01]  /*15880*/  UMOV UR51, UR11 ;  /* 0x0000000b00337c82 */ /* 0x000fe20008000000 */
[----:B------:R-:W-:Y:S02]  /*15890*/  WARPGROUP.DEPBAR.LE gsb0, 0x0 ;  /* 0x00008000000079c5 */ /* 0x000fe40000010000 */
[----:B------:R-:W-:-:S06]  /*158a0*/  WARPGROUP.ARRIVE ;  /* 0x00000000000079c5 */ /* 0x000fcc0000000000 */
[----:B------:R-:W-:Y:S01]  /*158b0*/  QGMMA.64x64x32.F32.E5M2.E5M2 R216, gdesc[UR48], R216, gsb0 ;  /* 0x00e0000030d879f3 */ /* 0x000fe200080038d8 */
[----:B------:R-:W-:Y:S01]  /*158c0*/  UIADD3.64 UR52, UR8, 0x1fe, URZ ;  /* 0x000001fe08347897 */ /* 0x000fe2000fffe03f */
[----:B------:R-:W-:Y:S01]  /*158d0*/  UMOV UR54, UR14 ;  /* 0x0000000e00367c82 */ /* 0x000fe20008000000 */
[----:B------:R-:W-:Y:S01]  /*158e0*/  UMOV UR55, UR15 ;  /* 0x0000000f00377c82 */ /* 0x000fe20008000000 */
[----:B------:R-:W-:Y:S02]  /*158f0*/  WARPGROUP.DEPBAR.LE gsb0, 0x0 ;  /* 0x00008000000079c5 */ /* 0x000fe40000010000 */
[----:B------:R-:W-:Y:S01]  /*15900*/  UIADD3.64 UR4, UR8, 0x200, URZ ;  /* 0x0000020008047897 */ /* 0x000fe2000fffe03f */
[----:B------:R-:W-:Y:S04]  /*15910*/  STL [R1+0xbac], R240 ;  /* 0x000bacf001007387 */ /* 0x000fe80000100800 */
[----:B------:R-:W-:Y:S04]  /*15920*/  STL [R1+0xba8], R241 ;  /* 0x000ba8f101007387 */ /* 0x000fe80000100800 */
[----:B------:R0:W-:Y:S04]  /*15930*/  STL [R1+0xba4], R242 ;  /* 0x000ba4f201007387 */ /* 0x0001e80000100800 */
[----:B------:R-:W-:Y:S01]  /*15940*/  STL [R1+0xba0], R243 ;  /* 0x000ba0f301007387 */ /* 0x000fe20000100800 */
[----:B------:R-:W-:-:S03]  /*15950*/  R2UR UR48, R181 ;  /* 0x00000000b53072ca */ /* 0x000fc600000e0000 */
[----:B------:R-:W-:Y:S01]  /*15960*/  STL [R1+0xb9c], R244 ;  /* 0x000b9cf401007387 */ /* 0x000fe20000100800 */
[----:B------:R-:W-:Y:S01]  /*15970*/  UMOV UR6, UR10 ;  /* 0x0000000a00067c82 */ /* 0x000fe20008000000 */
[----:B------:R-:W-:Y:S02]  /*15980*/  UMOV UR7, UR11 ;  /* 0x0000000b00077c82 */ /* 0x000fe40008000000 */
[----:B------:R-:W-:Y:S04]  /*15990*/  STL [R1+0xb98], R245 ;  /* 0x000b98f501007387 */ /* 0x000fe80000100800 */
[----:B------:R-:W-:Y:S04]  /*159a0*/  STL [R1+0xb94], R246 ;  /* 0x000b94f601007387 */ /* 0x000fe80000100800 */
[----:B------:R-:W-:Y:S04]  /*159b0*/  STL [R1+0xb90], R247 ;  /* 0x000b90f701007387 */ /* 0x000fe80000100800 */
[----:B------:R-:W2:Y:S01]  /*159c0*/  LDL.LU R181, [R1+0xde4] ;  /* 0x000de40001b57983 */ /* 0x000ea20000300800 */
[----:B----4-:R-:W-:-:S06]  /*159d0*/  WARPGROUP.ARRIVE ;  /* 0x00000000000079c5 */ /* 0x010fcc0000000000 */
[----:B------:R-:W-:Y:S01]  /*159e0*/  QGMMA.64x64x32.F32.E5M2.E5M2 R184, gdesc[UR52], R184, gsb0 ;  /* 0x00e0000034b879f3 */ /* 0x000fe200080038b8 */
[----:B------:R-:W-:Y:S02]  /*159f0*/  R2UR UR53, R182 ;  /* 0x00000000b63572ca */ /* 0x000fe400000e0000 */
[----:B------:R-:W4:Y:S01]  /*15a00*/  LDL.LU R182, [R1+0xde0] ;  /* 0x000de00001b67983 */ /* 0x000f220000300800 */
[----:B------:R-:W-:-:S03]  /*15a10*/  R2UR UR52, R183 ;  /* 0x00000000b73472ca */ /* 0x000fc600000e0000 */
[----:B------:R-:W4:Y:S01]  /*15a20*/  LDL.LU R183, [R1+0xddc] ;  /* 0x000ddc0001b77983 */ /* 0x000f220000300800 */
[----:B---3--:R-:W-:-:S05]  /*15a30*/  VIADD R3, R3, 0x1 ;  /* 0x0000000103037836 */ /* 0x008fca0000000000 */
[----:B--2---:R-:W-:Y:S02]  /*15a40*/  ISETP.NE.U32.AND P0, PT, R3, R4, PT ;  /* 0x000000040300720c */ /* 0x004fe40003f05070 */
[----:B------:R-:W-:Y:S01]  /*15a50*/  R2UR UR49, R21 ;  /* 0x00000000153172ca */ /* 0x000fe200000e0000 */
[----:B------:R-:W-:Y:S02]  /*15a60*/  WARPGROUP.DEPBAR.LE gsb0, 0x0 ;  /* 0x00008000000079c5 */ /* 0x000fe40000010000 */
[----:B------:R-:W-:-:S06]  /*15a70*/  WARPGROUP.ARRIVE ;  /* 0x00000000000079c5 */ /* 0x000fcc0000000000 */
[----:B------:R-:W-:Y:S01]  /*15a80*/  QGMMA.64x64x32.F32.E5M2.E5M2 R184, gdesc[UR4], R184, gsb0 ;  /* 0x00e0000004b879f3 */ /* 0x000fe200080038b8 */
[----:B------:R-:W-:Y:S02]  /*15a90*/  R2UR UR4, R2 ;  /* 0x00000000020472ca */ /* 0x000fe400000e0000 */
[----:B------:R-:W2:Y:S01]  /*15aa0*/  LDL.LU R2, [R1+0x80] ;  /* 0x0000800001027983 */ /* 0x000ea20000300800 */
[----:B------:R-:W-:-:S03]  /*15ab0*/  R2UR UR5, R0 ;  /* 0x00000000000572ca */ /* 0x000fc600000e0000 */
[----:B------:R-:W3:Y:S04]  /*15ac0*/  LDL.LU R0, [R1+0x88] ;  /* 0x0000880001007983 */ /* 0x000ee80000300800 */
[----:B0-----:R-:W4:Y:S04]  /*15ad0*/  LDL.LU R242, [R1+0xaf8] ;  /* 0x000af80001f27983 */ /* 0x001f280000300800 */
[----:B------:R-:W4:Y:S04]  /*15ae0*/  LDL.LU R241, [R1+0xaf0] ;  /* 0x000af00001f17983 */ /* 0x000f280000300800 */
[----:B------:R0:W-:Y:S04]  /*15af0*/  STL [R1+0x1dc], R3 ;  /* 0x0001dc0301007387 */ /* 0x0001e80000100800 */
[----:B------:R-:W4:Y:S04]  /*15b00*/  LDL.LU R240, [R1+0xae8] ;  /* 0x000ae80001f07983 */ /* 0x000f280000300800 */
        /* <DEDUP_REMOVED lines=13> */
[----:B------:R-:W4:Y:S01]  /*15be0*/  LDL.LU R17, [R1+0xaa8] ;  /* 0x000aa80001117983 */ /* 0x000f220000300800 */
[----:B------:R-:W-:-:S03]  /*15bf0*/  R2UR UR7, R22 ;  /* 0x00000000160772ca */ /* 0x000fc600000e0000 */
[----:B------:R-:W4:Y:S01]  /*15c00*/  LDL.LU R18, [R1+0xacc] ;  /* 0x000acc0001127983 */ /* 0x000f220000300800 */
[----:B------:R-:W-:-:S03]  /*15c10*/  R2UR UR6, R23 ;  /* 0x00000000170672ca */ /* 0x000fc600000e0000 */
[----:B------:R-:W4:Y:S04]  /*15c20*/  LDL.LU R19, [R1+0xaa0] ;  /* 0x000aa00001137983 */ /* 0x000f280000300800 */
[----:B------:R-:W4:Y:S04]  /*15c30*/  LDL.LU R20, [R1+0xac4] ;  /* 0x000ac40001147983 */ /* 0x000f280000300800 */
[----:B------:R-:W4:Y:S04]  /*15c40*/  LDL.LU R21, [R1+0xa98] ;  /* 0x000a980001157983 */ /* 0x000f280000300800 */
[----:B------:R-:W4:Y:S04]  /*15c50*/  LDL.LU R22, [R1+0xabc] ;  /* 0x000abc0001167983 */ /* 0x000f280000300800 */
[----:B------:R-:W4:Y:S04]  /*15c60*/  LDL.LU R23, [R1+0xa90] ;  /* 0x000a900001177983 */ /* 0x000f280000300800 */
[----:B0-----:R-:W4:Y:S01]  /*15c70*/  LDL.LU R3, [R1+0xab4] ;  /* 0x000ab40001037983 */ /* 0x001f220000300800 */
[----:B------:R-:W-:-:S02]  /*15c80*/  IADD3 R249, P4, R249, UR6, RZ ;  /* 0x00000006f9f97c10 */ /* 0x000fc4000ff9e0ff */
[----:B------:R-:W-:Y:S02]  /*15c90*/  IADD3 R251, P5, R251, UR6, RZ ;  /* 0x00000006fbfb7c10 */ /* 0x000fe4000ffbe0ff */
[----:B------:R-:W-:Y:S02]  /*15ca0*/  IADD3.X R248, R248, UR5, RZ, P4, !PT ;  /* 0x00000005f8f87c10 */ /* 0x000fe4000a7fe4ff */
[----:B------:R-:W-:Y:S02]  /*15cb0*/  IADD3.X R250, R250, UR5, RZ, P5, !PT ;  /* 0x00000005fafa7c10 */ /* 0x000fe4000affe4ff */
[----:B--2---:R-:W-:Y:S02]  /*15cc0*/  IADD3 R2, P6, R2, UR6, RZ ;  /* 0x0000000602027c10 */ /* 0x004fe4000ffde0ff */
[----:B---3--:R-:W-:-:S03]  /*15cd0*/  IADD3 R0, P1, R0, UR6, RZ ;  /* 0x0000000600007c10 */ /* 0x008fc6000ff3e0ff */
[----:B------:R0:W-:Y:S01]  /*15ce0*/  STL [R1+0x80], R2 ;  /* 0x0000800201007387 */ /* 0x0001e20000100800 */
[----:B----4-:R-:W-:-:S03]  /*15cf0*/  IADD3 R242, P2, R242, UR6, RZ ;  /* 0x00000006f2f27c10 */ /* 0x010fc6000ff5e0ff */
[----:B0-----:R-:W2:Y:S01]  /*15d00*/  LDL.LU R2, [R1+0xa88] ;  /* 0x000a880001027983 */ /* 0x001ea20000300800 */
[----:B------:R-:W-:-:S03]  /*15d10*/  IADD3 R241, P3, R241, UR6, RZ ;  /* 0x00000006f1f17c10 */ /* 0x000fc6000ff7e0ff */
[----:B------:R0:W-:Y:S01]  /*15d20*/  STL [R1+0x88], R0 ;  /* 0x0000880001007387 */ /* 0x0001e20000100800 */
[----:B------:R-:W-:Y:S02]  /*15d30*/  IADD3 R240, P4, R240, UR6, RZ ;  /* 0x00000006f0f07c10 */ /* 0x000fe4000ff9e0ff */
[----:B------:R-:W-:Y:S02]  /*15d40*/  IADD3.X R252, R252, UR5, RZ, P6, !PT ;  /* 0x00000005fcfc7c10 */ /* 0x000fe4000b7fe4ff */
[----:B------:R-:W-:Y:S01]  /*15d50*/  IADD3 R4, P5, R4, UR6, RZ ;  /* 0x0000000604047c10 */ /* 0x000fe2000ffbe0ff */
[----:B0-----:R-:W3:Y:S01]  /*15d60*/  LDL.LU R0, [R1+0xaac] ;  /* 0x000aac0001007983 */ /* 0x001ee20000300800 */
[----:B------:R-:W-:Y:S02]  /*15d70*/  IADD3 R5, P6, R5, UR6, RZ ;  /* 0x0000000605057c10 */ /* 0x000fe4000ffde0ff */
[----:B------:R-:W-:Y:S01]  /*15d80*/  IADD3.X R6, R6, UR5, RZ, P1, !PT ;  /* 0x0000000506067c10 */ /* 0x000fe20008ffe4ff */
[----:B------:R-:W-:Y:S01]  /*15d90*/  STL [R1+0xaf8], R242 ;  /* 0x000af8f201007387 */ /* 0x000fe20000100800 */
[----:B------:R-:W-:-:S03]  /*15da0*/  IADD3 R7, P1, R7, UR6, RZ ;  /* 0x0000000607077c10 */ /* 0x000fc6000ff3e0ff */
[----:B------:R-:W-:Y:S01]  /*15db0*/  STL [R1+0xaf0], R241 ;  /* 0x000af0f101007387 */ /* 0x000fe20000100800 */
[----:B------:R-:W-:-:S03]  /*15dc0*/  IADD3.X R8, R8, UR5, RZ, P2, !PT ;  /* 0x0000000508087c10 */ /* 0x000fc600097fe4ff */
        /* <DEDUP_REMOVED lines=28> */
[----:B------:R-:W-:Y:S04]  /*15f90*/  STL [R1+0xaa8], R17 ;  /* 0x000aa81101007387 */ /* 0x000fe80000100800 */
[----:B------:R-:W-:Y:S01]  /*15fa0*/  STL [R1+0xacc], R18 ;  /* 0x000acc1201007387 */ /* 0x000fe20000100800 */
[----:B------:R-:W-:-:S03]  /*15fb0*/  IADD3.X R3, R3, UR5, RZ, P4, !PT ;  /* 0x0000000503037c10 */ /* 0x000fc6000a7fe4ff */
[----:B------:R-:W-:Y:S04]  /*15fc0*/  STL [R1+0xaa0], R19 ;  /* 0x000aa01301007387 */ /* 0x000fe80000100800 */
[----:B------:R-:W-:Y:S04]  /*15fd0*/  STL [R1+0xac4], R20 ;  /* 0x000ac41401007387 */ /* 0x000fe80000100800 */
[----:B------:R-:W-:Y:S04]  /*15fe0*/  STL [R1+0xa98], R21 ;  /* 0x000a981501007387 */ /* 0x000fe80000100800 */
[----:B------:R0:W-:Y:S04]  /*15ff0*/  STL [R1+0xab4], R3 ;  /* 0x000ab40301007387 */ /* 0x0001e80000100800 */
[----:B------:R-:W-:Y:S04]  /*16000*/  STL [R1+0xabc], R22 ;  /* 0x000abc1601007387 */ /* 0x000fe80000100800 */
[----:B0-----:R-:W4:Y:S01]  /*16010*/  LDL.LU R3, [R1+0xa80] ;  /* 0x000a800001037983 */ /* 0x001f220000300800 */
[----:B------:R-:W-:-:S05]  /*16020*/  IADD3 R23, P3, R23, UR6, RZ ;  /* 0x0000000617177c10 */ /* 0x000fca000ff7e0ff */
[----:B------:R-:W-:Y:S01]  /*16030*/  STL [R1+0xa90], R23 ;  /* 0x000a901701007387 */ /* 0x000fe20000100800 */
[----:B--2---:R-:W-:-:S05]  /*16040*/  IADD3 R2, P4, R2, UR6, RZ ;  /* 0x0000000602027c10 */ /* 0x004fca000ff9e0ff */
[----:B------:R0:W-:Y:S01]  /*16050*/  STL [R1+0xa88], R2 ;  /* 0x000a880201007387 */ /* 0x0001e20000100800 */
[----:B---3--:R-:W-:-:S03]  /*16060*/  IADD3.X R0, R0, UR5, RZ, P5, !PT ;  /* 0x0000000500007c10 */ /* 0x008fc6000affe4ff */
[----:B0-----:R-:W2:Y:S04]  /*16070*/  LDL.LU R2, [R1+0xaa4] ;  /* 0x000aa40001027983 */ /* 0x001ea80000300800 */
[----:B------:R-:W3:Y:S04]  /*16080*/  LDL.LU R245, [R1+0xa78] ;  /* 0x000a780001f57983 */ /* 0x000ee80000300800 */
[----:B------:R-:W3:Y:S04]  /*16090*/  LDL.LU R244, [R1+0xa9c] ;  /* 0x000a9c0001f47983 */ /* 0x000ee80000300800 */
[----:B------:R-:W3:Y:S04]  /*160a0*/  LDL.LU R243, [R1+0xa70] ;  /* 0x000a700001f37983 */ /* 0x000ee80000300800 */
[----:B------:R0:W-:Y:S04]  /*160b0*/  STL [R1+0xaac], R0 ;  /* 0x000aac0001007387 */ /* 0x0001e80000100800 */
        /* <DEDUP_REMOVED lines=19> */
[----:B------:R-:W3:Y:S01]  /*161f0*/  LDL.LU R20, [R1+0xa20] ;  /* 0x000a200001147983 */ /* 0x000ee20000300800 */
[----:B----4-:R-:W-:-:S03]  /*16200*/  IADD3 R3, P5, R3, UR6, RZ ;  /* 0x0000000603037c10 */ /* 0x010fc6000ffbe0ff */
[----:B------:R-:W4:Y:S04]  /*16210*/  LDL.LU R21, [R1+0xa44] ;  /* 0x000a440001157983 */ /* 0x000f280000300800 */
[----:B------:R-:W4:Y:S04]  /*16220*/  LDL.LU R22, [R1+0xa18] ;  /* 0x000a180001167983 */ /* 0x000f280000300800 */
[----:B------:R-:W4:Y:S04]  /*16230*/  LDL.LU R23, [R1+0xa3c] ;  /* 0x000a3c0001177983 */ /* 0x000f280000300800 */
[----:B0-----:R-:W4:Y:S04]  /*16240*/  LDL.LU R0, [R1+0xa10] ;  /* 0x000a100001007983 */ /* 0x001f280000300800 */
[----:B------:R0:W-:Y:S04]  /*16250*/  STL [R1+0xa80], R3 ;  /* 0x000a800301007387 */ /* 0x0001e80000100800 */
[----:B0-----:R-:W4:Y:S01]  /*16260*/  LDL.LU R3, [R1+0xa34] ;  /* 0x000a340001037983 */ /* 0x001f220000300800 */
[----:B--2---:R-:W-:-:S02]  /*16270*/  IADD3.X R2, R2, UR5, RZ, P6, !PT ;  /* 0x0000000502027c10 */ /* 0x004fc4000b7fe4ff */
[----:B---3--:R-:W-:-:S03]  /*16280*/  IADD3 R245, P6, R245, UR6, RZ ;  /* 0x00000006f5f57c10 */ /* 0x008fc6000ffde0ff */
[----:B------:R0:W-:Y:S01]  /*16290*/  STL [R1+0xaa4], R2 ;  /* 0x000aa40201007387 */ /* 0x0001e20000100800 */
[----:B------:R-:W-:Y:S02]  /*162a0*/  IADD3.X R244, R244, UR5, RZ, P1, !PT ;  /* 0x00000005f4f47c10 */ /* 0x000fe40008ffe4ff */
[----:B------:R-:W-:Y:S01]  /*162b0*/  IADD3 R243, P1, R243, UR6, RZ ;  /* 0x00000006f3f37c10 */ /* 0x000fe2000ff3e0ff */
[----:B0-----:R-:W2:Y:S01]  /*162c0*/  LDL.LU R2, [R1+0xa08] ;  /* 0x000a080001027983 */ /* 0x001ea20000300800 */
        /* <DEDUP_REMOVED lines=40> */
[----:B----4-:R-:W-:-:S03]  /*16550*/  IADD3.X R21, R21, UR5, RZ, P6, !PT ;  /* 0x0000000515157c10 */ /* 0x010fc6000b7fe4ff */
[----:B------:R-:W-:Y:S01]  /*16560*/  STL [R1+0xa28], R18 ;  /* 0x000a281201007387 */ /* 0x000fe20000100800 */
[----:B------:R-:W-:-:S03]  /*16570*/  IADD3 R22, P6, R22, UR6, RZ ;  /* 0x0000000616167c10 */ /* 0x000fc6000ffde0ff */
[----:B------:R-:W-:Y:S01]  /*16580*/  STL [R1+0xa4c], R19 ;  /* 0x000a4c1301007387 */ /* 0x000fe20000100800 */
[----:B------:R-:W-:-:S03]  /*16590*/  IADD3.X R23, R23, UR5, RZ, P1, !PT ;  /* 0x0000000517177c10 */ /* 0x000fc60008ffe4ff */
[----:B------:R-:W-:Y:S01]  /*165a0*/  STL [R1+0xa20], R20 ;  /* 0x000a201401007387 */ /* 0x000fe20000100800 */
[----:B------:R-:W-:-:S03]  /*165b0*/  IADD3 R0, P1, R0, UR6, RZ ;  /* 0x0000000600007c10 */ /* 0x000fc6000ff3e0ff */
[----:B------:R-:W-:Y:S04]  /*165c0*/  STL [R1+0xa44], R21 ;  /* 0x000a441501007387 */ /* 0x000fe80000100800 */
[----:B------:R0:W-:Y:S04]  /*165d0*/  STL [R1+0xa10], R0 ;  /* 0x000a100001007387 */ /* 0x0001e80000100800 */
[----:B------:R-:W-:Y:S01]  /*165e0*/  STL [R1+0xa18], R22 ;  /* 0x000a181601007387 */ /* 0x000fe20000100800 */
[----:B------:R-:W-:-:S03]  /*165f0*/  IADD3.X R3, R3, UR5, RZ, P2, !PT ;  /* 0x0000000503037c10 */ /* 0x000fc600097fe4ff */
[----:B0-----:R-:W3:Y:S04]  /*16600*/  LDL.LU R0, [R1+0xa2c] ;  /* 0x000a2c0001007983 */ /* 0x001ee80000300800 */
[----:B------:R-:W-:Y:S04]  /*16610*/  STL [R1+0xa3c], R23 ;  /* 0x000a3c1701007387 */ /* 0x000fe80000100800 */
[----:B------:R0:W-:Y:S04]  /*16620*/  STL [R1+0xa34], R3 ;  /* 0x000a340301007387 */ /* 0x0001e80000100800 */
[----:B0-----:R-:W4:Y:S04]  /*16630*/  LDL.LU R3, [R1+0xa00] ;  /* 0x000a000001037983 */ /* 0x001f280000300800 */
[----:B------:R-:W4:Y:S04]  /*16640*/  LDL.LU R245, [R1+0xa24] ;  /* 0x000a240001f57983 */ /* 0x000f280000300800 */
[----:B------:R-:W4:Y:S04]  /*16650*/  LDL.LU R244, [R1+0x9f8] ;  /* 0x0009f80001f47983 */ /* 0x000f280000300800 */
[----:B------:R-:W4:Y:S01]  /*16660*/  LDL.LU R243, [R1+0xa1c] ;  /* 0x000a1c0001f37983 */ /* 0x000f220000300800 */
[----:B--2---:R-:W-:-:S05]  /*16670*/  IADD3 R2, P2, R2, UR6, RZ ;  /* 0x0000000602027c10 */ /* 0x004fca000ff5e0ff */
[----:B------:R0:W-:Y:S04]  /*16680*/  STL [R1+0xa08], R2 ;  /* 0x000a080201007387 */ /* 0x0001e80000100800 */
        /* <DEDUP_REMOVED lines=23> */
[----:B0-----:R-:W2:Y:S01]  /*16800*/  LDL.LU R2, [R1+0x9bc] ;  /* 0x0009bc0001027983 */ /* 0x001ea20000300800 */
[----:B---3--:R-:W-:-:S05]  /*16810*/  IADD3.X R0, R0, UR5, RZ, P3, !PT ;  /* 0x0000000500007c10 */ /* 0x008fca0009ffe4ff */
[----:B------:R0:W-:Y:S04]  /*16820*/  STL [R1+0xa2c], R0 ;  /* 0x000a2c0001007387 */ /* 0x0001e80000100800 */
[----:B0-----:R-:W3:Y:S01]  /*16830*/  LDL.LU R0, [R1+0x990] ;  /* 0x0009900001007983 */ /* 0x001ee20000300800 */
[----:B----4-:R-:W-:-:S05]  /*16840*/  IADD3 R3, P3, R3, UR6, RZ ;  /* 0x0000000603037c10 */ /* 0x010fca000ff7e0ff */
[----:B------:R0:W-:Y:S04]  /*16850*/  STL [R1+0xa00], R3 ;  /* 0x000a000301007387 */ /* 0x0001e80000100800 */
[----:B0-----:R-:W4:Y:S01]  /*16860*/  LDL.LU R3, [R1+0x9b4] ;  /* 0x0009b40001037983 */ /* 0x001f220000300800 */
[----:B------:R-:W-:Y:S02]  /*16870*/  IADD3.X R245, R245, UR5, RZ, P4, !PT ;  /* 0x00000005f5f57c10 */ /* 0x000fe4000a7fe4ff */
[----:B------:R-:W-:Y:S02]  /*16880*/  IADD3 R244, P4, R244, UR6, RZ ;  /* 0x00000006f4f47c10 */ /* 0x000fe4000ff9e0ff */
[----:B------:R-:W-:Y:S01]  /*16890*/  IADD3.X R243, R243, UR5, RZ, P5, !PT ;  /* 0x00000005f3f37c10 */ /* 0x000fe2000affe4ff */
[----:B------:R-:W-:Y:S04]  /*168a0*/  STL [R1+0xa24], R245 ;  /* 0x000a24f501007387 */ /* 0x000fe80000100800 */
[----:B------:R-:W-:Y:S04]  /*168b0*/  STL [R1+0x9f8], R244 ;  /* 0x0009f8f401007387 */ /* 0x000fe80000100800 */
[----:B------:R-:W-:Y:S01]  /*168c0*/  STL [R1+0xa1c], R243 ;  /* 0x000a1cf301007387 */ /* 0x000fe20000100800 */
[----:B--2---:R-:W-:-:S02]  /*168d0*/  IADD3 R242, P5, R242, UR6, RZ ;  /* 0x00000006f2f27c10 */ /* 0x004fc4000ffbe0ff */
        /* <DEDUP_REMOVED lines=42> */
[----:B------:R-:W-:Y:S02]  /*16b80*/  IADD3 R23, P4, R23, UR6, RZ ;  /* 0x0000000617177c10 */ /* 0x000fe4000ff9e0ff */
[----:B------:R-:W-:-:S05]  /*16b90*/  IADD3.X R2, R2, UR5, RZ, P5, !PT ;  /* 0x0000000502027c10 */ /* 0x000fca000affe4ff */
[----:B------:R0:W-:Y:S04]  /*16ba0*/  STL [R1+0x9bc], R2 ;  /* 0x0009bc0201007387 */ /* 0x0001e80000100800 */
[----:B------:R-:W-:Y:S04]  /*16bb0*/  STL [R1+0x9c4], R22 ;  /* 0x0009c41601007387 */ /* 0x000fe80000100800 */
[----:B0-----:R-:W2:Y:S04]  /*16bc0*/  LDL.LU R2, [R1+0x988] ;  /* 0x0009880001027983 */ /* 0x001ea80000300800 */
[----:B------:R-:W-:Y:S01]  /*16bd0*/  STL [R1+0x998], R23 ;  /* 0x0009981701007387 */ /* 0x000fe20000100800 */
[----:B---3--:R-:W-:-:S05]  /*16be0*/  IADD3 R0, P5, R0, UR6, RZ ;  /* 0x0000000600007c10 */ /* 0x008fca000ffbe0ff */
[----:B------:R0:W-:Y:S04]  /*16bf0*/  STL [R1+0x990], R0 ;  /* 0x0009900001007387 */ /* 0x0001e80000100800 */
[----:B0-----:R-:W3:Y:S01]  /*16c00*/  LDL.LU R0, [R1+0x9ac] ;  /* 0x0009ac0001007983 */ /* 0x001ee20000300800 */
[----:B----4-:R-:W-:-:S03]  /*16c10*/  IADD3.X R3, R3, UR5, RZ, P6, !PT ;  /* 0x0000000503037c10 */ /* 0x010fc6000b7fe4ff */
[----:B------:R-:W4:Y:S04]  /*16c20*/  LDL.LU R245, [R1+0x980] ;  /* 0x0009800001f57983 */ /* 0x000f280000300800 */
[----:B------:R-:W4:Y:S04]  /*16c30*/  LDL.LU R244, [R1+0x9a4] ;  /* 0x0009a40001f47983 */ /* 0x000f280000300800 */
        /* <DEDUP_REMOVED lines=25> */
[----:B0-----:R-:W4:Y:S01]  /*16dd0*/  LDL.LU R3, [R1+0x918] ;  /* 0x0009180001037983 */ /* 0x001f220000300800 */
[----:B--2---:R-:W-:-:S05]  /*16de0*/  IADD3 R2, P6, R2, UR6, RZ ;  /* 0x0000000602027c10 */ /* 0x004fca000ffde0ff */
[----:B------:R0:W-:Y:S04]  /*16df0*/  STL [R1+0x988], R2 ;  /* 0x0009880201007387 */ /* 0x0001e80000100800 */
[----:B0-----:R-:W2:Y:S01]  /*16e00*/  LDL.LU R2, [R1+0x93c] ;  /* 0x00093c0001027983 */ /* 0x001ea20000300800 */
[----:B---3--:R-:W-:Y:S02]  /*16e10*/  IADD3.X R0, R0, UR5, RZ, P1, !PT ;  /* 0x0000000500007c10 */ /* 0x008fe40008ffe4ff */
[----:B----4-:R-:W-:-:S03]  /*16e20*/  IADD3 R245, P1, R245, UR6, RZ ;  /* 0x00000006f5f57c10 */ /* 0x010fc6000ff3e0ff */
[----:B------:R0:W-:Y:S01]  /*16e30*/  STL [R1+0x9ac], R0 ;  /* 0x0009ac0001007387 */ /* 0x0001e20000100800 */
[----:B------:R-:W-:Y:S02]  /*16e40*/  IADD3.X R244, R244, UR5, RZ, P2, !PT ;  /* 0x00000005f4f47c10 */ /* 0x000fe400097fe4ff */
[----:B------:R-:W-:Y:S01]  /*16e50*/  IADD3 R243, P2, R243, UR6, RZ ;  /* 0x00000006f3f37c10 */ /* 0x000fe2000ff5e0ff */
[----:B0-----:R-:W3:Y:S01]  /*16e60*/  LDL.LU R0, [R1+0x910] ;  /* 0x0009100001007983 */ /* 0x001ee20000300800 */
        /* <DEDUP_REMOVED lines=49> */
[----:B------:R-:W-:Y:S04]  /*17180*/  STL [R1+0x920], R22 ;  /* 0x0009201601007387 */ /* 0x000fe80000100800 */
[----:B0-----:R-:W4:Y:S04]  /*17190*/  LDL.LU R3, [R1+0x934] ;  /* 0x0009340001037983 */ /* 0x001f280000300800 */
[----:B------:R-:W-:Y:S01]  /*171a0*/  STL [R1+0x944], R23 ;  /* 0x0009441701007387 */ /* 0x000fe20000100800 */
[----:B--2---:R-:W-:-:S05]  /*171b0*/  IADD3.X R2, R2, UR5, RZ, P3, !PT ;  /* 0x0000000502027c10 */ /* 0x004fca0009ffe4ff */
[----:B------:R0:W-:Y:S04]  /*171c0*/  STL [R1+0x93c], R2 ;  /* 0x00093c0201007387 */ /* 0x0001e80000100800 */
[----:B0-----:R-:W2:Y:S04]  /*171d0*/  LDL.LU R2, [R1+0x908] ;  /* 0x0009080001027983 */ /* 0x001ea80000300800 */
[----:B------:R-:W2:Y:S04]  /*171e0*/  LDL.LU R245, [R1+0x92c] ;  /* 0x00092c0001f57983 */ /* 0x000ea80000300800 */
[----:B------:R-:W2:Y:S01]  /*171f0*/  LDL.LU R244, [R1+0x900] ;  /* 0x0009000001f47983 */ /* 0x000ea20000300800 */
[----:B---3--:R-:W-:-:S03]  /*17200*/  IADD3 R0, P3, R0, UR6, RZ ;  /* 0x0000000600007c10 */ /* 0x008fc6000ff7e0ff */
        /* <DEDUP_REMOVED lines=25> */
[----:B0-----:R-:W3:Y:S01]  /*173a0*/  LDL.LU R0, [R1+0x8c4] ;  /* 0x0008c40001007983 */ /* 0x001ee20000300800 */
[----:B----4-:R-:W-:-:S05]  /*173b0*/  IADD3.X R3, R3, UR5, RZ, P4, !PT ;  /* 0x0000000503037c10 */ /* 0x010fca000a7fe4ff */
[----:B------:R0:W-:Y:S04]  /*173c0*/  STL [R1+0x934], R3 ;  /* 0x0009340301007387 */ /* 0x0001e80000100800 */
[----:B0-----:R-:W4:Y:S01]  /*173d0*/  LDL.LU R3, [R1+0x8bc] ;  /* 0x0008bc0001037983 */ /* 0x001f220000300800 */
[----:B--2---:R-:W-:Y:S02]  /*173e0*/  IADD3 R2, P4, R2, UR6, RZ ;  /* 0x0000000602027c10 */ /* 0x004fe4000ff9e0ff */
[----:B------:R-:W-:-:S03]  /*173f0*/  IADD3.X R245, R245, UR5, RZ, P5, !PT ;  /* 0x00000005f5f57c10 */ /* 0x000fc6000affe4ff */
[----:B------:R0:W-:Y:S01]  /*17400*/  STL [R1+0x908], R2 ;  /* 0x0009080201007387 */ /* 0x0001e20000100800 */
[----:B------:R-:W-:Y:S02]  /*17410*/  IADD3 R244, P5, R244, UR6, RZ ;  /* 0x00000006f4f47c10 */ /* 0x000fe4000ffbe0ff */
[----:B---3--:R-:W-:Y:S01]  /*17420*/  IADD3.X R243, R243, UR5, RZ, P6, !PT ;  /* 0x00000005f3f37c10 */ /* 0x008fe2000b7fe4ff */
[----:B0-----:R-:W2:Y:S01]  /*17430*/  LDL.LU R2, [R1+0x8b4] ;  /* 0x0008b40001027983 */ /* 0x001ea20000300800 */
        /* <DEDUP_REMOVED lines=46> */
[----:B------:R-:W-:Y:S02]  /*17720*/  IADD3.X R0, R0, UR5, RZ, P6, !PT ;  /* 0x0000000500007c10 */ /* 0x000fe4000b7fe4ff */
[----:B------:R-:W-:Y:S01]  /*17730*/  IADD3 R121, P6, R121, UR6, RZ ;  /* 0x0000000679797c10 */ /* 0x000fe2000ffde0ff */
[----:B------:R-:W-:Y:S04]  /*17740*/  STL [R1+0x8a8], R21 ;  /* 0x0008a81501007387 */ /* 0x000fe80000100800 */
[----:B------:R-:W-:Y:S04]  /*17750*/  STL [R1+0x8cc], R22 ;  /* 0x0008cc1601007387 */ /* 0x000fe80000100800 */
[----:B------:R0:W-:Y:S04]  /*17760*/  STL [R1+0x898], R121 ;  /* 0x0008987901007387 */ /* 0x0001e80000100800 */
[----:B------:R-:W-:Y:S04]  /*17770*/  STL [R1+0x8a0], R23 ;  /* 0x0008a01701007387 */ /* 0x000fe80000100800 */
[----:B0-----:R-:W3:Y:S01]  /*17780*/  LDL.LU R121, [R1+0xdd8] ;  /* 0x000dd80001797983 */ /* 0x001ee20000300800 */
[----:B----4-:R-:W-:-:S02]  /*17790*/  IADD3.X R3, R3, UR5, RZ, P1, !PT ;  /* 0x0000000503037c10 */ /* 0x010fc40008ffe4ff */
[----:B------:R-:W-:Y:S01]  /*177a0*/  IADD3 R123, P1, R123, UR6, RZ ;  /* 0x000000067b7b7c10 */ /* 0x000fe2000ff3e0ff */
[----:B------:R-:W-:Y:S04]  /*177b0*/  STL [R1+0x8c4], R0 ;  /* 0x0008c40001007387 */ /* 0x000fe80000100800 */
[----:B------:R0:W-:Y:S04]  /*177c0*/  STL [R1+0x890], R123 ;  /* 0x0008907b01007387 */ /* 0x0001e80000100800 */
[----:B0-----:R-:W4:Y:S04]  /*177d0*/  LDL.LU R123, [R1+0xdd4] ;  /* 0x000dd400017b7983 */ /* 0x001f280000300800 */
[----:B------:R-:W-:Y:S01]  /*177e0*/  STL [R1+0x8bc], R3 ;  /* 0x0008bc0301007387 */ /* 0x000fe20000100800 */
[----:B------:R-:W-:-:S02]  /*177f0*/  IADD3.X R125, R125, UR5, RZ, P5, !PT ;  /* 0x000000057d7d7c10 */ /* 0x000fc4000affe4ff */
[----:B------:R-:W-:Y:S02]  /*17800*/  IADD3 R126, P5, R126, UR6, RZ ;  /* 0x000000067e7e7c10 */ /* 0x000fe4000ffbe0ff */
[----:B------:R-:W-:Y:S02]  /*17810*/  IADD3.X R127, R127, UR5, RZ, P6, !PT ;  /* 0x000000057f7f7c10 */ /* 0x000fe4000b7fe4ff */
[----:B------:R-:W-:Y:S02]  /*17820*/  IADD3 R128, P6, R128, UR6, RZ ;  /* 0x0000000680807c10 */ /* 0x000fe4000ffde0ff */
[----:B------:R-:W-:Y:S02]  /*17830*/  IADD3.X R129, R129, UR5, RZ, P1, !PT ;  /* 0x0000000581817c10 */ /* 0x000fe40008ffe4ff */
[----:B------:R-:W-:Y:S02]  /*17840*/  IADD3 R130, P1, R130, UR6, RZ ;  /* 0x0000000682827c10 */ /* 0x000fe4000ff3e0ff */
[----:B--2---:R-:W-:-:S02]  /*17850*/  IADD3.X R2, R2, UR5, RZ, P2, !PT ;  /* 0x0000000502027c10 */ /* 0x004fc400097fe4ff */
[----:B------:R-:W-:-:S05]  /*17860*/  IADD3 R120, P2, R120, UR6, RZ ;  /* 0x0000000678787c10 */ /* 0x000fca000ff5e0ff */
[----:B------:R0:W-:Y:S04]  /*17870*/  STL [R1+0x888], R120 ;  /* 0x0008887801007387 */ /* 0x0001e80000100800 */
[----:B0-----:R-:W2:Y:S04]  /*17880*/  LDL.LU R120, [R1+0xdd0] ;  /* 0x000dd00001787983 */ /* 0x001ea80000300800 */
[----:B------:R-:W-:Y:S01]  /*17890*/  STL [R1+0x8b4], R2 ;  /* 0x0008b40201007387 */ /* 0x000fe20000100800 */
[----:B------:R-:W-:Y:S02]  /*178a0*/  IADD3.X R131, R131, UR5, RZ, P2, !PT ;  /* 0x0000000583837c10 */ /* 0x000fe400097fe4ff */
[----:B------:R-:W-:-:S02]  /*178b0*/  IADD3 R132, P2, R132, UR6, RZ ;  /* 0x0000000684847c10 */ /* 0x000fc4000ff5e0ff */
[----:B---3--:R-:W-:Y:S02]  /*178c0*/  IADD3.X R121, R121, UR5, RZ, P3, !PT ;  /* 0x0000000579797c10 */ /* 0x008fe40009ffe4ff */
[----:B------:R-:W-:-:S03]  /*178d0*/  IADD3 R122, P3, R122, UR6, RZ ;  /* 0x000000067a7a7c10 */ /* 0x000fc6000ff7e0ff */
[----:B------:R0:W-:Y:S04]  /*178e0*/  STL [R1+0x8ac], R121 ;  /* 0x0008ac7901007387 */ /* 0x0001e80000100800 */
[----:B0-----:R-:W2:Y:S04]  /*178f0*/  LDL.LU R121, [R1+0xdcc] ;  /* 0x000dcc0001797983 */ /* 0x001ea80000300800 */
[----:B------:R0:W-:Y:S01]  /*17900*/  STL [R1+0x880], R122 ;  /* 0x0008807a01007387 */ /* 0x0001e20000100800 */
[----:B----4-:R-:W-:Y:S02]  /*17910*/  IADD3.X R123, R123, UR5, RZ, P4, !PT ;  /* 0x000000057b7b7c10 */ /* 0x010fe4000a7fe4ff */
[----:B------:R-:W-:Y:S01]  /*17920*/  IADD3 R124, P4, R124, UR6, RZ ;  /* 0x000000067c7c7c10 */ /* 0x000fe2000ff9e0ff */
[----:B0-----:R-:W2:Y:S04]  /*17930*/  LDL.LU R122, [R1+0xdc8] ;  /* 0x000dc800017a7983 */ /* 0x001ea80000300800 */
[----:B------:R0:W-:Y:S04]  /*17940*/  STL [R1+0x8a4], R123 ;  /* 0x0008a47b01007387 */ /* 0x0001e80000100800 */
[----:B0-----:R-:W2:Y:S04]  /*17950*/  LDL.LU R123, [R1+0xdc4] ;  /* 0x000dc400017b7983 */ /* 0x001ea80000300800 */
[----:B------:R0:W-:Y:S04]  /*17960*/  STL [R1+0x878], R124 ;  /* 0x0008787c01007387 */ /* 0x0001e80000100800 */
[----:B0-----:R-:W2:Y:S04]  /*17970*/  LDL.LU R124, [R1+0xdc0] ;  /* 0x000dc000017c7983 */ /* 0x001ea80000300800 */
[----:B------:R0:W-:Y:S04]  /*17980*/  STL [R1+0x89c], R125 ;  /* 0x00089c7d01007387 */ /* 0x0001e80000100800 */
[----:B0-----:R-:W2:Y:S04]  /*17990*/  LDL.LU R125, [R1+0xdbc] ;  /* 0x000dbc00017d7983 */ /* 0x001ea80000300800 */
[----:B------:R0:W-:Y:S01]  /*179a0*/  STL [R1+0x870], R126 ;  /* 0x0008707e01007387 */ /* 0x0001e20000100800 */
[----:B------:R-:W-:-:S03]  /*179b0*/  IADD3.X R133, R133, UR5, RZ, P3, !PT ;  /* 0x0000000585857c10 */ /* 0x000fc60009ffe4ff */
        /* <DEDUP_REMOVED lines=8> */
[----:B------:R-:W-:-:S03]  /*17a40*/  IADD3 R134, P3, R134, UR6, RZ ;  /* 0x0000000686867c10 */ /* 0x000fc6000ff7e0ff */
[----:B0-----:R-:W2:Y:S04]  /*17a50*/  LDL.LU R130, [R1+0xda8] ;  /* 0x000da80001827983 */ /* 0x001ea80000300800 */
[----:B------:R0:W-:Y:S04]  /*17a60*/  STL [R1+0x884], R131 ;  /* 0x0008848301007387 */ /* 0x0001e80000100800 */
[----:B0-----:R-:W2:Y:S04]  /*17a70*/  LDL.LU R131, [R1+0xda4] ;  /* 0x000da40001837983 */ /* 0x001ea80000300800 */
[----:B------:R0:W-:Y:S04]  /*17a80*/  STL [R1+0x858], R132 ;  /* 0x0008588401007387 */ /* 0x0001e80000100800 */
[----:B0-----:R-:W2:Y:S04]  /*17a90*/  LDL.LU R132, [R1+0xda0] ;  /* 0x000da00001847983 */ /* 0x001ea80000300800 */
[----:B------:R0:W-:Y:S04]  /*17aa0*/  STL [R1+0x87c], R133 ;  /* 0x00087c8501007387 */ /* 0x0001e80000100800 */
[----:B0-----:R-:W2:Y:S04]  /*17ab0*/  LDL.LU R133, [R1+0xd9c] ;  /* 0x000d9c0001857983 */ /* 0x001ea80000300800 */
[----:B------:R-:W3:Y:S04]  /*17ac0*/  LDL.LU R14, [R1+0x808] ;  /* 0x00080800010e7983 */ /* 0x000ee80000300800 */
[----:B------:R-:W4:Y:S04]  /*17ad0*/  LDL.LU R15, [R1+0x82c] ;  /* 0x00082c00010f7983 */ /* 0x000f280000300800 */
[----:B------:R-:W2:Y:S04]  /*17ae0*/  LDL.LU R16, [R1+0x800] ;  /* 0x0008000001107983 */ /* 0x000ea80000300800 */
[----:B------:R-:W2:Y:S04]  /*17af0*/  LDL.LU R17, [R1+0x824] ;  /* 0x0008240001117983 */ /* 0x000ea80000300800 */
[----:B------:R-:W2:Y:S04]  /*17b00*/  LDL.LU R18, [R1+0x7f8] ;  /* 0x0007f80001127983 */ /* 0x000ea80000300800 */
[----:B------:R-:W2:Y:S04]  /*17b10*/  LDL.LU R19, [R1+0x81c] ;  /* 0x00081c0001137983 */ /* 0x000ea80000300800 */
[----:B------:R-:W2:Y:S01]  /*17b20*/  LDL.LU R20, [R1+0x7f0] ;  /* 0x0007f00001147983 */ /* 0x000ea20000300800 */
[----:B------:R-:W-:-:S03]  /*17b30*/  IADD3.X R135, R135, UR5, RZ, P4, !PT ;  /* 0x0000000587877c10 */ /* 0x000fc6000a7fe4ff */
[----:B------:R0:W-:Y:S04]  /*17b40*/  STL [R1+0x850], R134 ;  /* 0x0008508601007387 */ /* 0x0001e80000100800 */
[----:B0-----:R-:W2:Y:S04]  /*17b50*/  LDL.LU R134, [R1+0xd98] ;  /* 0x000d980001867983 */ /* 0x001ea80000300800 */
[----:B------:R-:W2:Y:S04]  /*17b60*/  LDL.LU R21, [R1+0x814] ;  /* 0x0008140001157983 */ /* 0x000ea80000300800 */
[----:B------:R-:W2:Y:S04]  /*17b70*/  LDL.LU R22, [R1+0x7e8] ;  /* 0x0007e80001167983 */ /* 0x000ea80000300800 */
[----:B------:R-:W2:Y:S04]  /*17b80*/  LDL.LU R23, [R1+0x80c] ;  /* 0x00080c0001177983 */ /* 0x000ea80000300800 */
[----:B------:R-:W2:Y:S04]  /*17b90*/  LDL.LU R3, [R1+0x7e0] ;  /* 0x0007e00001037983 */ /* 0x000ea80000300800 */
[----:B------:R0:W-:Y:S04]  /*17ba0*/  STL [R1+0x874], R135 ;  /* 0x0008748701007387 */ /* 0x0001e80000100800 */
[----:B0-----:R-:W2:Y:S04]  /*17bb0*/  LDL.LU R135, [R1+0xd94] ;  /* 0x000d940001877983 */ /* 0x001ea80000300800 */
[----:B------:R-:W2:Y:S01]  /*17bc0*/  LDL.LU R2, [R1+0x804] ;  /* 0x0008040001027983 */ /* 0x000ea20000300800 */
[----:B------:R-:W-:-:S02]  /*17bd0*/  IADD3 R136, P4, R136, UR6, RZ ;  /* 0x0000000688887c10 */ /* 0x000fc4000ff9e0ff */
[----:B------:R-:W-:Y:S02]  /*17be0*/  IADD3.X R137, R137, UR5, RZ, P5, !PT ;  /* 0x0000000589897c10 */ /* 0x000fe4000affe4ff */
[----:B------:R-:W-:Y:S01]  /*17bf0*/  IADD3 R138, P5, R138, UR6, RZ ;  /* 0x000000068a8a7c10 */ /* 0x000fe2000ffbe0ff */
[----:B------:R0:W-:Y:S01]  /*17c00*/  STL [R1+0x848], R136 ;  /* 0x0008488801007387 */ /* 0x0001e20000100800 */
[----:B------:R-:W-:Y:S02]  /*17c10*/  IADD3.X R139, R139, UR5, RZ, P6, !PT ;  /* 0x000000058b8b7c10 */ /* 0x000fe4000b7fe4ff */
[----:B------:R-:W-:Y:S02]  /*17c20*/  IADD3 R140, P6, R140, UR6, RZ ;  /* 0x000000068c8c7c10 */ /* 0x000fe4000ffde0ff */
[----:B------:R-:W-:Y:S01]  /*17c30*/  IADD3.X R141, R141, UR5, RZ, P1, !PT ;  /* 0x000000058d8d7c10 */ /* 0x000fe20008ffe4ff */
[----:B0-----:R-:W2:Y:S04]  /*17c40*/  LDL.LU R136, [R1+0xd90] ;  /* 0x000d900001887983 */ /* 0x001ea80000300800 */
[----:B------:R-:W2:Y:S04]  /*17c50*/  LDL.LU R0, [R1+0x7d8] ;  /* 0x0007d80001007983 */ /* 0x000ea80000300800 */
[----:B------:R0:W-:Y:S01]  /*17c60*/  STL [R1+0x86c], R137 ;  /* 0x00086c8901007387 */ /* 0x0001e20000100800 */
[----:B------:R-:W-:-:S02]  /*17c70*/  IADD3 R142, P1, R142, UR6, RZ ;  /* 0x000000068e8e7c10 */ /* 0x000fc4000ff3e0ff */
[----:B------:R-:W-:Y:S01]  /*17c80*/  IADD3.X R143, R143, UR5, RZ, P2, !PT ;  /* 0x000000058f8f7c10 */ /* 0x000fe200097fe4ff */
[----:B0-----:R-:W2:Y:S04]  /*17c90*/  LDL.LU R137, [R1+0xd8c] ;  /* 0x000d8c0001897983 */ /* 0x001ea80000300800 */
[----:B------:R0:W-:Y:S01]  /*17ca0*/  STL [R1+0x840], R138 ;  /* 0x0008408a01007387 */ /* 0x0001e20000100800 */
[----:B------:R-:W-:-:S03]  /*17cb0*/  IADD3 R144, P2, R144, UR6, RZ ;  /* 0x0000000690907c10 */ /* 0x000fc6000ff5e0ff */
[----:B0-----:R-:W2:Y:S04]  /*17cc0*/  LDL.LU R138, [R1+0xd88] ;  /* 0x000d8800018a7983 */ /* 0x001ea80000300800 */
[----:B------:R0:W-:Y:S01]  /*17cd0*/  STL [R1+0x864], R139 ;  /* 0x0008648b01007387 */ /* 0x0001e20000100800 */
[----:B------:R-:W-:-:S03]  /*17ce0*/  IADD3.X R145, R145, UR5, RZ, P3, !PT ;  /* 0x0000000591917c10 */ /* 0x000fc60009ffe4ff */
        /* <DEDUP_REMOVED lines=30> */
[----:B---3--:R-:W-:-:S03]  /*17ed0*/  IADD3 R14, P6, R14, UR6, RZ ;  /* 0x000000060e0e7c10 */ /* 0x008fc6000ffde0ff */
[----:B0-----:R-:W3:Y:S01]  /*17ee0*/  LDL.LU R151, [R1+0xd54] ;  /* 0x000d540001977983 */ /* 0x001ee20000300800 */
[----:B----4-:R-:W-:Y:S02]  /*17ef0*/  IADD3.X R15, R15, UR5, RZ, P1, !PT ;  /* 0x000000050f0f7c10 */ /* 0x010fe40008ffe4ff */
[----:B--2---:R-:W-:Y:S01]  /*17f00*/  IADD3 R16, P1, R16, UR6, RZ ;  /* 0x0000000610107c10 */ /* 0x004fe2000ff3e0ff */
        /* <DEDUP_REMOVED lines=9> */
[----:B------:R-:W-:Y:S04]  /*17fa0*/  STL [R1+0x81c], R19 ;  /* 0x00081c1301007387 */ /* 0x000fe80000100800 */
[----:B------:R-:W-:Y:S01]  /*17fb0*/  STL [R1+0x7f0], R20 ;  /* 0x0007f01401007387 */ /* 0x000fe20000100800 */
[----:B------:R-:W-:Y:S02]  /*17fc0*/  IADD3.X R21, R21, UR5, RZ, P4, !PT ;  /* 0x0000000515157c10 */ /* 0x000fe4000a7fe4ff */
[----:B------:R-:W-:-:S02]  /*17fd0*/  IADD3 R22, P4, R22, UR6, RZ ;  /* 0x0000000616167c10 */ /* 0x000fc4000ff9e0ff */
[----:B------:R-:W-:Y:S02]  /*17fe0*/  IADD3.X R23, R23, UR5, RZ, P5, !PT ;  /* 0x0000000517177c10 */ /* 0x000fe4000affe4ff */
[----:B------:R-:W-:Y:S01]  /*17ff0*/  IADD3 R3, P5, R3, UR6, RZ ;  /* 0x0000000603037c10 */ /* 0x000fe2000ffbe0ff */
[----:B------:R-:W-:Y:S04]  /*18000*/  STL [R1+0x814], R21 ;  /* 0x0008141501007387 */ /* 0x000fe80000100800 */
[----:B------:R0:W-:Y:S04]  /*18010*/  STL [R1+0x7e0], R3 ;  /* 0x0007e00301007387 */ /* 0x0001e80000100800 */
[----:B------:R-:W-:Y:S04]  /*18020*/  STL [R1+0x7e8], R22 ;  /* 0x0007e81601007387 */ /* 0x000fe80000100800 */
[----:B0-----:R-:W2:Y:S01]  /*18030*/  LDL.LU R3, [R1+0x7fc] ;  /* 0x0007fc0001037983 */ /* 0x001ea20000300800 */
[----:B------:R-:W-:-:S03]  /*18040*/  IADD3.X R2, R2, UR5, RZ, P6, !PT ;  /* 0x0000000502027c10 */ /* 0x000fc6000b7fe4ff */
[----:B------:R-:W-:Y:S04]  /*18050*/  STL [R1+0x80c], R23 ;  /* 0x00080c1701007387 */ /* 0x000fe80000100800 */
[----:B------:R0:W-:Y:S04]  /*18060*/  STL [R1+0x804], R2 ;  /* 0x0008040201007387 */ /* 0x0001e80000100800 */
[----:B0-----:R-:W4:Y:S04]  /*18070*/  LDL.LU R2, [R1+0x7d0] ;  /* 0x0007d00001027983 */ /* 0x001f280000300800 */
[----:B------:R-:W3:Y:S01]  /*18080*/  LDL.LU R245, [R1+0x7f4] ;  /* 0x0007f40001f57983 */ /* 0x000ee20000300800 */
[----:B------:R-:W-:-:S03]  /*18090*/  IADD3 R0, P6, R0, UR6, RZ ;  /* 0x0000000600007c10 */ /* 0x000fc6000ffde0ff */
        /* <DEDUP_REMOVED lines=27> */
[----:B--2---:R-:W-:-:S05]  /*18250*/  IADD3.X R3, R3, UR5, RZ, P1, !PT ;  /* 0x0000000503037c10 */ /* 0x004fca0008ffe4ff */
[----:B------:R0:W-:Y:S04]  /*18260*/  STL [R1+0x7fc], R3 ;  /* 0x0007fc0301007387 */ /* 0x0001e80000100800 */
[----:B0-----:R-:W2:Y:S01]  /*18270*/  LDL.LU R3, [R1+0x784] ;  /* 0x0007840001037983 */ /* 0x001ea20000300800 */
[----:B----4-:R-:W-:-:S05]  /*18280*/  IADD3 R2, P1, R2, UR6, RZ ;  /* 0x0000000602027c10 */ /* 0x010fca000ff3e0ff */
[----:B------:R0:W-:Y:S04]  /*18290*/  STL [R1+0x7d0], R2 ;  /* 0x0007d00201007387 */ /* 0x0001e80000100800 */
[----:B0-----:R-:W4:Y:S01]  /*182a0*/  LDL.LU R2, [R1+0x77c] ;  /* 0x00077c0001027983 */ /* 0x001f220000300800 */
[----:B---3--:R-:W-:Y:S02]  /*182b0*/  IADD3.X R245, R245, UR5, RZ, P2, !PT ;  /* 0x00000005f5f57c10 */ /* 0x008fe400097fe4ff */
[----:B------:R-:W-:Y:S02]  /*182c0*/  IADD3 R244, P2, R244, UR6, RZ ;  /* 0x00000006f4f47c10 */ /* 0x000fe4000ff5e0ff */
[----:B------:R-:W-:Y:S02]  /*182d0*/  IADD3.X R243, R243, UR5, RZ, P3, !PT ;  /* 0x00000005f3f37c10 */ /* 0x000fe40009ffe4ff */
[----:B------:R-:W-:Y:S01]  /*182e0*/  IADD3 R242, P3, R242, UR6, RZ ;  /* 0x00000006f2f27c10 */ /* 0x000fe2000ff7e0ff */
        /* <DEDUP_REMOVED lines=44> */
[----:B------:R-:W-:Y:S02]  /*185b0*/  IADD3.X R0, R0, UR5, RZ, P3, !PT ;  /* 0x0000000500007c10 */ /* 0x000fe40009ffe4ff */
[----:B------:R-:W-:Y:S01]  /*185c0*/  IADD3 R88, P3, R88, UR6, RZ ;  /* 0x0000000658587c10 */ /* 0x000fe2000ff7e0ff */
[----:B------:R-:W-:Y:S04]  /*185d0*/  STL [R1+0x79c], R20 ;  /* 0x00079c1401007387 */ /* 0x000fe80000100800 */
[----:B------:R-:W-:Y:S04]  /*185e0*/  STL [R1+0x770], R21 ;  /* 0x0007701501007387 */ /* 0x000fe80000100800 */
[----:B------:R-:W-:Y:S04]  /*185f0*/  STL [R1+0x794], R22 ;  /* 0x0007941601007387 */ /* 0x000fe80000100800 */
[----:B------:R0:W-:Y:S04]  /*18600*/  STL [R1+0x760], R88 ;  /* 0x0007605801007387 */ /* 0x0001e80000100800 */
[----:B------:R-:W-:Y:S04]  /*18610*/  STL [R1+0x768], R23 ;  /* 0x0007681701007387 */ /* 0x000fe80000100800 */
[----:B0-----:R-:W3:Y:S04]  /*18620*/  LDL.LU R88, [R1+0xd50] ;  /* 0x000d500001587983 */ /* 0x001ee80000300800 */
[----:B------:R-:W-:Y:S01]  /*18630*/  STL [R1+0x78c], R0 ;  /* 0x00078c0001007387 */ /* 0x000fe20000100800 */
[----:B--2---:R-:W-:-:S02]  /*18640*/  IADD3.X R3, R3, UR5, RZ, P4, !PT ;  /* 0x0000000503037c10 */ /* 0x004fc4000a7fe4ff */
[----:B------:R-:W-:-:S05]  /*18650*/  IADD3 R90, P4, R90, UR6, RZ ;  /* 0x000000065a5a7c10 */ /* 0x000fca000ff9e0ff */
[----:B------:R0:W-:Y:S04]  /*18660*/  STL [R1+0x758], R90 ;  /* 0x0007585a01007387 */ /* 0x0001e80000100800 */
[----:B0-----:R-:W2:Y:S01]  /*18670*/  LDL.LU R90, [R1+0xd4c] ;  /* 0x000d4c00015a7983 */ /* 0x001ea20000300800 */
[----:B----4-:R-:W-:Y:S02]  /*18680*/  IADD3.X R2, R2, UR5, RZ, P5, !PT ;  /* 0x0000000502027c10 */ /* 0x010fe4000affe4ff */
        /* <DEDUP_REMOVED lines=11> */
[----:B---3--:R-:W-:-:S02]  /*18740*/  IADD3.X R88, R88, UR5, RZ, P6, !PT ;  /* 0x0000000558587c10 */ /* 0x008fc4000b7fe4ff */
[----:B------:R-:W-:-:S03]  /*18750*/  IADD3 R89, P6, R89, UR6, RZ ;  /* 0x0000000659597c10 */ /* 0x000fc6000ffde0ff */
[----:B------:R0:W-:Y:S04]  /*18760*/  STL [R1+0x774], R88 ;  /* 0x0007745801007387 */ /* 0x0001e80000100800 */
[----:B0-----:R-:W3:Y:S04]  /*18770*/  LDL.LU R88, [R1+0xd44] ;  /* 0x000d440001587983 */ /* 0x001ee80000300800 */
[----:B------:R0:W-:Y:S04]  /*18780*/  STL [R1+0x748], R89 ;  /* 0x0007485901007387 */ /* 0x0001e80000100800 */
[----:B0-----:R-:W3:Y:S01]  /*18790*/  LDL.LU R89, [R1+0xd40] ;  /* 0x000d400001597983 */ /* 0x001ee20000300800 */
[----:B------:R-:W-:-:S02]  /*187a0*/  IADD3.X R100, R100, UR5, RZ, P6, !PT ;  /* 0x0000000564647c10 */ /* 0x000fc4000b7fe4ff */
[----:B------:R-:W-:Y:S02]  /*187b0*/  IADD3 R101, P6, R101, UR6, RZ ;  /* 0x0000000665657c10 */ /* 0x000fe4000ffde0ff */
[----:B--2---:R-:W-:Y:S02]  /*187c0*/  IADD3.X R90, R90, UR5, RZ, P1, !PT ;  /* 0x000000055a5a7c10 */ /* 0x004fe40008ffe4ff */
[----:B------:R-:W-:-:S03]  /*187d0*/  IADD3 R91, P1, R91, UR6, RZ ;  /* 0x000000065b5b7c10 */ /* 0x000fc6000ff3e0ff */
[----:B------:R0:W-:Y:S04]  /*187e0*/  STL [R1+0x76c], R90 ;  /* 0x00076c5a01007387 */ /* 0x0001e80000100800 */
[----:B0-----:R-:W3:Y:S01]  /*187f0*/  LDL.LU R90, [R1+0xd3c] ;  /* 0x000d3c00015a7983 */ /* 0x001ee20000300800 */
[----:B----4-:R-:W-:-:S03]  /*18800*/  IADD3.X R92, R92, UR5, RZ, P2, !PT ;  /* 0x000000055c5c7c10 */ /* 0x010fc600097fe4ff */
[----:B------:R0:W-:Y:S01]  /*18810*/  STL [R1+0x740], R91 ;  /* 0x0007405b01007387 */ /* 0x0001e20000100800 */
[----:B------:R-:W-:-:S03]  /*18820*/  IADD3 R93, P2, R93, UR6, RZ ;  /* 0x000000065d5d7c10 */ /* 0x000fc6000ff5e0ff */
        /* <DEDUP_REMOVED lines=14> */
[----:B------:R-:W-:-:S03]  /*18910*/  IADD3.X R102, R102, UR5, RZ, P1, !PT ;  /* 0x0000000566667c10 */ /* 0x000fc60008ffe4ff */
[----:B0-----:R-:W3:Y:S04]  /*18920*/  LDL.LU R98, [R1+0xd1c] ;  /* 0x000d1c0001627983 */ /* 0x001ee80000300800 */
[----:B------:R0:W-:Y:S04]  /*18930*/  STL [R1+0x720], R99 ;  /* 0x0007206301007387 */ /* 0x0001e80000100800 */
[----:B0-----:R-:W3:Y:S04]  /*18940*/  LDL.LU R99, [R1+0xd18] ;  /* 0x000d180001637983 */ /* 0x001ee80000300800 */
[----:B------:R0:W-:Y:S04]  /*18950*/  STL [R1+0x744], R100 ;  /* 0x0007446401007387 */ /* 0x0001e80000100800 */
[----:B0-----:R-:W3:Y:S04]  /*18960*/  LDL.LU R100, [R1+0xd14] ;  /* 0x000d140001647983 */ /* 0x001ee80000300800 */
[----:B------:R-:W2:Y:S04]  /*18970*/  LDL.LU R15, [R1+0x6f4] ;  /* 0x0006f400010f7983 */ /* 0x000ea80000300800 */
[----:B------:R-:W4:Y:S04]  /*18980*/  LDL.LU R16, [R1+0x6c8] ;  /* 0x0006c80001107983 */ /* 0x000f280000300800 */
[----:B------:R-:W3:Y:S04]  /*18990*/  LDL.LU R17, [R1+0x6ec] ;  /* 0x0006ec0001117983 */ /* 0x000ee80000300800 */
[----:B------:R0:W-:Y:S01]  /*189a0*/  STL [R1+0x718], R101 ;  /* 0x0007186501007387 */ /* 0x0001e20000100800 */
[----:B------:R-:W-:-:S03]  /*189b0*/  IADD3 R103, P1, R103, UR6, RZ ;  /* 0x0000000667677c10 */ /* 0x000fc6000ff3e0ff */
[----:B0-----:R-:W3:Y:S04]  /*189c0*/  LDL.LU R101, [R1+0xd10] ;  /* 0x000d100001657983 */ /* 0x001ee80000300800 */
[----:B------:R-:W3:Y:S04]  /*189d0*/  LDL.LU R18, [R1+0x6c0] ;  /* 0x0006c00001127983 */ /* 0x000ee80000300800 */
[----:B------:R-:W3:Y:S04]  /*189e0*/  LDL.LU R19, [R1+0x6e4] ;  /* 0x0006e40001137983 */ /* 0x000ee80000300800 */
[----:B------:R-:W3:Y:S04]  /*189f0*/  LDL.LU R20, [R1+0x6b8] ;  /* 0x0006b80001147983 */ /* 0x000ee80000300800 */
[----:B------:R0:W-:Y:S04]  /*18a00*/  STL [R1+0x73c], R102 ;  /* 0x00073c6601007387 */ /* 0x0001e80000100800 */
[----:B0-----:R-:W3:Y:S04]  /*18a10*/  LDL.LU R102, [R1+0xd0c] ;  /* 0x000d0c0001667983 */ /* 0x001ee80000300800 */
[----:B------:R-:W3:Y:S04]  /*18a20*/  LDL.LU R21, [R1+0x6dc] ;  /* 0x0006dc0001157983 */ /* 0x000ee80000300800 */
[----:B------:R-:W3:Y:S04]  /*18a30*/  LDL.LU R22, [R1+0x6b0] ;  /* 0x0006b00001167983 */ /* 0x000ee80000300800 */
[----:B------:R-:W3:Y:S04]  /*18a40*/  LDL.LU R23, [R1+0x6d4] ;  /* 0x0006d40001177983 */ /* 0x000ee80000300800 */
[----:B------:R-:W3:Y:S04]  /*18a50*/  LDL.LU R3, [R1+0x6a8] ;  /* 0x0006a80001037983 */ /* 0x000ee80000300800 */
[----:B------:R0:W-:Y:S04]  /*18a60*/  STL [R1+0x710], R103 ;  /* 0x0007106701007387 */ /* 0x0001e80000100800 */
[----:B0-----:R-:W3:Y:S04]  /*18a70*/  LDL.LU R103, [R1+0xd08] ;  /* 0x000d080001677983 */ /* 0x001ee80000300800 */
[----:B------:R-:W3:Y:S01]  /*18a80*/  LDL.LU R2, [R1+0x6cc] ;  /* 0x0006cc0001027983 */ /* 0x000ee20000300800 */
[----:B------:R-:W-:-:S02]  /*18a90*/  IADD3.X R104, R104, UR5, RZ, P2, !PT ;  /* 0x0000000568687c10 */ /* 0x000fc400097fe4ff */
[----:B------:R-:W-:Y:S02]  /*18aa0*/  IADD3 R105, P2, R105, UR6, RZ ;  /* 0x0000000669697c10 */ /* 0x000fe4000ff5e0ff */
[----:B------:R-:W-:Y:S01]  /*18ab0*/  IADD3.X R106, R106, UR5, RZ, P3, !PT ;  /* 0x000000056a6a7c10 */ /* 0x000fe20009ffe4ff */
[----:B------:R0:W-:Y:S01]  /*18ac0*/  STL [R1+0x734], R104 ;  /* 0x0007346801007387 */ /* 0x0001e20000100800 */
[----:B------:R-:W-:Y:S02]  /*18ad0*/  IADD3 R107, P3, R107, UR6, RZ ;  /* 0x000000066b6b7c10 */ /* 0x000fe4000ff7e0ff */
[----:B------:R-:W-:Y:S02]  /*18ae0*/  IADD3.X R108, R108, UR5, RZ, P4, !PT ;  /* 0x000000056c6c7c10 */ /* 0x000fe4000a7fe4ff */
[----:B------:R-:W-:Y:S01]  /*18af0*/  IADD3 R109, P4, R109, UR6, RZ ;  /* 0x000000066d6d7c10 */ /* 0x000fe2000ff9e0ff */
[----:B0-----:R-:W3:Y:S04]  /*18b00*/  LDL.LU R104, [R1+0xd04] ;  /* 0x000d040001687983 */ /* 0x001ee80000300800 */
[----:B------:R-:W3:Y:S04]  /*18b10*/  LDL.LU R0, [R1+0x6a0] ;  /* 0x0006a00001007983 */ /* 0x000ee80000300800 */
[----:B------:R0:W-:Y:S01]  /*18b20*/  STL [R1+0x708], R105 ;  /* 0x0007086901007387 */ /* 0x0001e20000100800 */
[----:B------:R-:W-:-:S02]  /*18b30*/  IADD3.X R110, R110, UR5, RZ, P5, !PT ;  /* 0x000000056e6e7c10 */ /* 0x000fc4000affe4ff */
[----:B------:R-:W-:Y:S01]  /*18b40*/  IADD3 R111, P5, R111, UR6, RZ ;  /* 0x000000066f6f7c10 */ /* 0x000fe2000ffbe0ff */
[----:B0-----:R-:W3:Y:S04]  /*18b50*/  LDL.LU R105, [R1+0xd00] ;  /* 0x000d000001697983 */ /* 0x001ee80000300800 */
[----:B------:R0:W-:Y:S01]  /*18b60*/  STL [R1+0x72c], R106 ;  /* 0x00072c6a01007387 */ /* 0x0001e20000100800 */
[----:B------:R-:W-:-:S03]  /*18b70*/  IADD3.X R112, R112, UR5, RZ, P6, !PT ;  /* 0x0000000570707c10 */ /* 0x000fc6000b7fe4ff */
[----:B0-----:R-:W3:Y:S04]  /*18b80*/  LDL.LU R106, [R1+0xcfc] ;  /* 0x000cfc00016a7983 */ /* 0x001ee80000300800 */
[----:B------:R0:W-:Y:S01]  /*18b90*/  STL [R1+0x700], R107 ;  /* 0x0007006b01007387 */ /* 0x0001e20000100800 */
[----:B------:R-:W-:-:S03]  /*18ba0*/  IADD3 R113, P6, R113, UR6, RZ ;  /* 0x0000000671717c10 */ /* 0x000fc6000ffde0ff */
        /* <DEDUP_REMOVED lines=28> */
[----:B0-----:R-:W3:Y:S01]  /*18d70*/  LDL.LU R118, [R1+0xccc] ;  /* 0x000ccc0001767983 */ /* 0x001ee20000300800 */
[----:B--2---:R-:W-:-:S03]  /*18d80*/  IADD3.X R15, R15, UR5, RZ, P4, !PT ;  /* 0x000000050f0f7c10 */ /* 0x004fc6000a7fe4ff */
[----:B------:R0:W-:Y:S01]  /*18d90*/  STL [R1+0x6d0], R119 ;  /* 0x0006d07701007387 */ /* 0x0001e20000100800 */
[----:B----4-:R-:W-:Y:S02]  /*18da0*/  IADD3 R16, P4, R16, UR6, RZ ;  /* 0x0000000610107c10 */ /* 0x010fe4000ff9e0ff */
[----:B---3--:R-:W-:Y:S01]  /*18db0*/  IADD3.X R17, R17, UR5, RZ, P5, !PT ;  /* 0x0000000511117c10 */ /* 0x008fe2000affe4ff */
[----:B0-----:R-:W2:Y:S04]  /*18dc0*/  LDL.LU R119, [R1+0xcc8] ;  /* 0x000cc80001777983 */ /* 0x001ea80000300800 */
[----:B------:R-:W-:Y:S04]  /*18dd0*/  STL [R1+0x6f4], R15 ;  /* 0x0006f40f01007387 */ /* 0x000fe80000100800 */
[----:B------:R-:W-:Y:S01]  /*18de0*/  STL [R1+0x6c8], R16 ;  /* 0x0006c81001007387 */ /* 0x000fe20000100800 */
[----:B------:R-:W-:-:S03]  /*18df0*/  IADD3 R18, P5, R18, UR6, RZ ;  /* 0x0000000612127c10 */ /* 0x000fc6000ffbe0ff */
[----:B------:R-:W-:Y:S01]  /*18e00*/  STL [R1+0x6ec], R17 ;  /* 0x0006ec1101007387 */ /* 0x000fe20000100800 */
[----:B------:R-:W-:-:S03]  /*18e10*/  IADD3.X R19, R19, UR5, RZ, P6, !PT ;  /* 0x0000000513137c10 */ /* 0x000fc6000b7fe4ff */
[----:B------:R-:W-:Y:S01]  /*18e20*/  STL [R1+0x6c0], R18 ;  /* 0x0006c01201007387 */ /* 0x000fe20000100800 */
[----:B------:R-:W-:-:S03]  /*18e30*/  IADD3 R20, P6, R20, UR6, RZ ;  /* 0x0000000614147c10 */ /* 0x000fc6000ffde0ff */
[----:B------:R-:W-:Y:S04]  /*18e40*/  STL [R1+0x6e4], R19 ;  /* 0x0006e41301007387 */ /* 0x000fe80000100800 */
[----:B------:R-:W-:Y:S01]  /*18e50*/  STL [R1+0x6b8], R20 ;  /* 0x0006b81401007387 */ /* 0x000fe20000100800 */
[----:B------:R-:W-:Y:S02]  /*18e60*/  IADD3.X R21, R21, UR5, RZ, P1, !PT ;  /* 0x0000000515157c10 */ /* 0x000fe40008ffe4ff */
[----:B------:R-:W-:Y:S02]  /*18e70*/  IADD3 R22, P1, R22, UR6, RZ ;  /* 0x0000000616167c10 */ /* 0x000fe4000ff3e0ff */
[----:B------:R-:W-:Y:S02]  /*18e80*/  IADD3.X R23, R23, UR5, RZ, P2, !PT ;  /* 0x0000000517177c10 */ /* 0x000fe400097fe4ff */
[----:B------:R-:W-:Y:S01]  /*18e90*/  IADD3 R3, P2, R3, UR6, RZ ;  /* 0x0000000603037c10 */ /* 0x000fe2000ff5e0ff */
[----:B------:R-:W-:Y:S04]  /*18ea0*/  STL [R1+0x6dc], R21 ;  /* 0x0006dc1501007387 */ /* 0x000fe80000100800 */
[----:B------:R0:W-:Y:S04]  /*18eb0*/  STL [R1+0x6a8], R3 ;  /* 0x0006a80301007387 */ /* 0x0001e80000100800 */
[----:B------:R-:W-:Y:S04]  /*18ec0*/  STL [R1+0x6b0], R22 ;  /* 0x0006b01601007387 */ /* 0x000fe80000100800 */
[----:B0-----:R-:W3:Y:S01]  /*18ed0*/  LDL.LU R3, [R1+0x6c4] ;  /* 0x0006c40001037983 */ /* 0x001ee20000300800 */
[----:B------:R-:W-:-:S03]  /*18ee0*/  IADD3.X R2, R2, UR5, RZ, P3, !PT ;  /* 0x0000000502027c10 */ /* 0x000fc60009ffe4ff */
[----:B------:R-:W-:Y:S04]  /*18ef0*/  STL [R1+0x6d4], R23 ;  /* 0x0006d41701007387 */ /* 0x000fe80000100800 */
[----:B------:R0:W-:Y:S04]  /*18f00*/  STL [R1+0x6cc], R2 ;  /* 0x0006cc0201007387 */ /* 0x0001e80000100800 */
[----:B0-----:R-:W4:Y:S04]  /*18f10*/  LDL.LU R2, [R1+0x698] ;  /* 0x0006980001027983 */ /* 0x001f280000300800 */
[----:B------:R-:W2:Y:S01]  /*18f20*/  LDL.LU R245, [R1+0x6bc] ;  /* 0x0006bc0001f57983 */ /* 0x000ea20000300800 */
[----:B------:R-:W-:-:S03]  /*18f30*/  IADD3 R0, P3, R0, UR6, RZ ;  /* 0x0000000600007c10 */ /* 0x000fc6000ff7e0ff */
[----:B------:R-:W2:Y:S04]  /*18f40*/  LDL.LU R244, [R1+0x690] ;  /* 0x0006900001f47983 */ /* 0x000ea80000300800 */
[----:B------:R-:W2:Y:S04]  /*18f50*/  LDL.LU R243, [R1+0x6b4] ;  /* 0x0006b40001f37983 */ /* 0x000ea80000300800 */
        /* <DEDUP_REMOVED lines=31> */
[----:B--2---:R-:W-:Y:S02]  /*19150*/  IADD3.X R245, R245, UR5, RZ, P5, !PT ;  /* 0x00000005f5f57c10 */ /* 0x004fe4000affe4ff */
        /* <DEDUP_REMOVED lines=54> */
[----:B0-----:R-:W2:Y:S04]  /*194c0*/  LDL.LU R56, [R1+0xcc4] ;  /* 0x000cc40001387983 */ /* 0x001ea80000300800 */
[----:B------:R-:W-:Y:S01]  /*194d0*/  STL [R1+0x654], R0 ;  /* 0x0006540001007387 */ /* 0x000fe20000100800 */
[----:B---3--:R-:W-:-:S02]  /*194e0*/  IADD3.X R3, R3, UR5, RZ, P1, !PT ;  /* 0x0000000503037c10 */ /* 0x008fc40008ffe4ff */
[----:B------:R-:W-:-:S05]  /*194f0*/  IADD3 R58, P1, R58, UR6, RZ ;  /* 0x000000063a3a7c10 */ /* 0x000fca000ff3e0ff */
[----:B------:R0:W-:Y:S04]  /*19500*/  STL [R1+0x620], R58 ;  /* 0x0006203a01007387 */ /* 0x0001e80000100800 */
[----:B0-----:R-:W3:Y:S01]  /*19510*/  LDL.LU R58, [R1+0xcc0] ;  /* 0x000cc000013a7983 */ /* 0x001ee20000300800 */
        /* <DEDUP_REMOVED lines=13> */
[----:B------:R-:W-:-:S03]  /*195f0*/  IADD3 R57, P3, R57, UR6, RZ ;  /* 0x0000000639397c10 */ /* 0x000fc6000ff7e0ff */
[----:B------:R0:W-:Y:S04]  /*19600*/  STL [R1+0x63c], R56 ;  /* 0x00063c3801007387 */ /* 0x0001e80000100800 */
[----:B0-----:R-:W2:Y:S04]  /*19610*/  LDL.LU R56, [R1+0xcb8] ;  /* 0x000cb80001387983 */ /* 0x001ea80000300800 */
[----:B------:R0:W-:Y:S04]  /*19620*/  STL [R1+0x610], R57 ;  /* 0x0006103901007387 */ /* 0x0001e80000100800 */
[----:B0-----:R-:W2:Y:S01]  /*19630*/  LDL.LU R57, [R1+0xcb4] ;  /* 0x000cb40001397983 */ /* 0x001ea20000300800 */
[----:B------:R-:W-:-:S02]  /*19640*/  IADD3.X R68, R68, UR5, RZ, P3, !PT ;  /* 0x0000000544447c10 */ /* 0x000fc40009ffe4ff */
[----:B------:R-:W-:Y:S02]  /*19650*/  IADD3 R69, P3, R69, UR6, RZ ;  /* 0x0000000645457c10 */ /* 0x000fe4000ff7e0ff */
[----:B---3--:R-:W-:Y:S02]  /*19660*/  IADD3.X R58, R58, UR5, RZ, P4, !PT ;  /* 0x000000053a3a7c10 */ /* 0x008fe4000a7fe4ff */
[----:B------:R-:W-:-:S03]  /*19670*/  IADD3 R59, P4, R59, UR6, RZ ;  /* 0x000000063b3b7c10 */ /* 0x000fc6000ff9e0ff */
[----:B------:R0:W-:Y:S04]  /*19680*/  STL [R1+0x634], R58 ;  /* 0x0006343a01007387 */ /* 0x0001e80000100800 */
[----:B0-----:R-:W2:Y:S01]  /*19690*/  LDL.LU R58, [R1+0xcb0] ;  /* 0x000cb000013a7983 */ /* 0x001ea20000300800 */
[----:B----4-:R-:W-:-:S03]  /*196a0*/  IADD3.X R60, R60, UR5, RZ, P5, !PT ;  /* 0x000000053c3c7c10 */ /* 0x010fc6000affe4ff */
        /* <DEDUP_REMOVED lines=25> */
[----:B------:R0:W-:Y:S01]  /*19840*/  STL [R1+0x5e0], R69 ;  /* 0x0005e04501007387 */ /* 0x0001e20000100800 */
[----:B------:R-:W-:-:S03]  /*19850*/  IADD3 R71, P4, R71, UR6, RZ ;  /* 0x0000000647477c10 */ /* 0x000fc6000ff9e0ff */
[----:B0-----:R-:W2:Y:S04]  /*19860*/  LDL.LU R69, [R1+0xc84] ;  /* 0x000c840001457983 */ /* 0x001ea80000300800 */
[----:B------:R-:W2:Y:S04]  /*19870*/  LDL.LU R18, [R1+0x588] ;  /* 0x0005880001127983 */ /* 0x000ea80000300800 */
[----:B------:R-:W2:Y:S04]  /*19880*/  LDL.LU R19, [R1+0x5ac] ;  /* 0x0005ac0001137983 */ /* 0x000ea80000300800 */
[----:B------:R-:W2:Y:S04]  /*19890*/  LDL.LU R20, [R1+0x580] ;  /* 0x0005800001147983 */ /* 0x000ea80000300800 */
        /* <DEDUP_REMOVED lines=9> */
[----:B------:R-:W-:-:S02]  /*19930*/  IADD3.X R72, R72, UR5, RZ, P5, !PT ;  /* 0x0000000548487c10 */ /* 0x000fc4000affe4ff */
[----:B------:R-:W-:Y:S02]  /*19940*/  IADD3 R73, P5, R73, UR6, RZ ;  /* 0x0000000649497c10 */ /* 0x000fe4000ffbe0ff */
[----:B------:R-:W-:Y:S01]  /*19950*/  IADD3.X R74, R74, UR5, RZ, P6, !PT ;  /* 0x000000054a4a7c10 */ /* 0x000fe2000b7fe4ff */
[----:B------:R0:W-:Y:S01]  /*19960*/  STL [R1+0x5fc], R72 ;  /* 0x0005fc4801007387 */ /* 0x0001e20000100800 */
[----:B------:R-:W-:Y:S02]  /*19970*/  IADD3 R75, P6, R75, UR6, RZ ;  /* 0x000000064b4b7c10 */ /* 0x000fe4000ffde0ff */
[----:B------:R-:W-:Y:S02]  /*19980*/  IADD3.X R76, R76, UR5, RZ, P1, !PT ;  /* 0x000000054c4c7c10 */ /* 0x000fe40008ffe4ff */
[----:B------:R-:W-:Y:S01]  /*19990*/  IADD3 R77, P1, R77, UR6, RZ ;  /* 0x000000064d4d7c10 */ /* 0x000fe2000ff3e0ff */
[----:B0-----:R-:W2:Y:S04]  /*199a0*/  LDL.LU R72, [R1+0xc78] ;  /* 0x000c780001487983 */ /* 0x001ea80000300800 */
[----:B------:R-:W2:Y:S04]  /*199b0*/  LDL.LU R0, [R1+0x568] ;  /* 0x0005680001007983 */ /* 0x000ea80000300800 */
[----:B------:R0:W-:Y:S01]  /*199c0*/  STL [R1+0x5d0], R73 ;  /* 0x0005d04901007387 */ /* 0x0001e20000100800 */
[----:B------:R-:W-:-:S02]  /*199d0*/  IADD3.X R78, R78, UR5, RZ, P2, !PT ;  /* 0x000000054e4e7c10 */ /* 0x000fc400097fe4ff */
[----:B------:R-:W-:Y:S01]  /*199e0*/  IADD3 R79, P2, R79, UR6, RZ ;  /* 0x000000064f4f7c10 */ /* 0x000fe2000ff5e0ff */
        /* <DEDUP_REMOVED lines=34> */
[----:B0-----:R-:W2:Y:S01]  /*19c10*/  LDL.LU R86, [R1+0xc40] ;  /* 0x000c400001567983 */ /* 0x001ea20000300800 */
[----:B---3--:R-:W-:-:S03]  /*19c20*/  IADD3.X R15, R15, UR5, RZ, P1, !PT ;  /* 0x000000050f0f7c10 */ /* 0x008fc60008ffe4ff */
[----:B------:R0:W-:Y:S01]  /*19c30*/  STL [R1+0x598], R87 ;  /* 0x0005985701007387 */ /* 0x0001e20000100800 */
[----:B----4-:R-:W-:Y:S02]  /*19c40*/  IADD3 R16, P1, R16, UR6, RZ ;  /* 0x0000000610107c10 */ /* 0x010fe4000ff3e0ff */
[----:B--2---:R-:W-:Y:S01]  /*19c50*/  IADD3.X R17, R17, UR5, RZ, P2, !PT ;  /* 0x0000000511117c10 */ /* 0x004fe200097fe4ff */
        /* <DEDUP_REMOVED lines=143> */
[----:B------:R-:W-:-:S04]  /*1a550*/  IADD3 R37, P6, R37, UR6, RZ ;  /* 0x0000000625257c10 */ /* 0x000fc8000ffde0ff */
[----:B------:R-:W-:Y:S02]  /*1a560*/  IADD3.X R48, R48, UR5, RZ, P6, !PT ;  /* 0x0000000530307c10 */ /* 0x000fe4000b7fe4ff */
        /* <DEDUP_REMOVED lines=65> */
[----:B------:R0:W-:Y:S04]  /*1a980*/  STL [R1+0x470], R51 ;  /* 0x0004703301007387 */ /* 0x0001e80000100800 */
        /* <DEDUP_REMOVED lines=10> */
[----:B------:R-:W2:Y:S04]  /*1aa30*/  LDL.LU R11, [R1+0x45c] ;  /* 0x00045c00010b7983 */ /* 0x000ea80000300800 */
[----:B------:R-:W2:Y:S01]  /*1aa40*/  LDL.LU R12, [R1+0x430] ;  /* 0x00043000010c7983 */ /* 0x000ea20000300800 */
[----:B------:R-:W-:-:S03]  /*1aa50*/  IADD3 R53, P2, R53, UR6, RZ ;  /* 0x0000000635357c10 */ /* 0x000fc6000ff5e0ff */
[----:B------:R-:W2:Y:S04]  /*1aa60*/  LDL.LU R13, [R1+0x454] ;  /* 0x00045400010d7983 */ /* 0x000ea80000300800 */
[----:B------:R-:W2:Y:S04]  /*1aa70*/  LDL.LU R14, [R1+0x428] ;  /* 0x00042800010e7983 */ /* 0x000ea80000300800 */
[----:B------:R-:W2:Y:S04]  /*1aa80*/  LDL.LU R15, [R1+0x44c] ;  /* 0x00044c00010f7983 */ /* 0x000ea80000300800 */
[----:B------:R-:W2:Y:S04]  /*1aa90*/  LDL.LU R16, [R1+0x420] ;  /* 0x0004200001107983 */ /* 0x000ea80000300800 */
        /* <DEDUP_REMOVED lines=10> */
[----:B------:R-:W2:Y:S04]  /*1ab40*/  LDL.LU R0, [R1+0x424] ;  /* 0x0004240001007983 */ /* 0x000ea80000300800 */
[----:B------:R-:W2:Y:S01]  /*1ab50*/  LDL.LU R2, [R1+0x3f8] ;  /* 0x0003f80001027983 */ /* 0x000ea20000300800 */
[----:B------:R-:W-:-:S02]  /*1ab60*/  IADD3.X R54, R54, UR5, RZ, P3, !PT ;  /* 0x0000000536367c10 */ /* 0x000fc40009ffe4ff */
[----:B------:R-:W-:-:S03]  /*1ab70*/  IADD3 R55, P3, R55, UR6, RZ ;  /* 0x0000000637377c10 */ /* 0x000fc6000ff7e0ff */
[----:B------:R0:W-:Y:S04]  /*1ab80*/  STL [R1+0x48c], R54 ;  /* 0x00048c3601007387 */ /* 0x0001e80000100800 */
[----:B0-----:R-:W2:Y:S04]  /*1ab90*/  LDL.LU R54, [R1+0xbb4] ;  /* 0x000bb40001367983 */ /* 0x001ea80000300800 */
[----:B------:R0:W-:Y:S04]  /*1aba0*/  STL [R1+0x460], R55 ;  /* 0x0004603701007387 */ /* 0x0001e80000100800 */
[----:B0-----:R-:W2:Y:S01]  /*1abb0*/  LDL.LU R55, [R1+0xbb0] ;  /* 0x000bb00001377983 */ /* 0x001ea20000300800 */
[----:B---3--:R-:W-:-:S02]  /*1abc0*/  IADD3.X R242, R242, UR5, RZ, P4, !PT ;  /* 0x00000005f2f27c10 */ /* 0x008fc4000a7fe4ff */
[----:B----4-:R-:W-:-:S03]  /*1abd0*/  IADD3 R241, P4, R241, UR6, RZ ;  /* 0x00000006f1f17c10 */ /* 0x010fc6000ff9e0ff */
[----:B------:R-:W-:Y:S01]  /*1abe0*/  STL [R1+0x484], R242 ;  /* 0x000484f201007387 */ /* 0x000fe20000100800 */
[----:B--2---:R-:W-:-:S03]  /*1abf0*/  IADD3.X R240, R240, UR5, RZ, P5, !PT ;  /* 0x00000005f0f07c10 */ /* 0x004fc6000affe4ff */
[----:B------:R-:W-:Y:S04]  /*1ac00*/  STL [R1+0x458], R241 ;  /* 0x000458f101007387 */ /* 0x000fe80000100800 */
[----:B------:R-:W-:Y:S01]  /*1ac10*/  STL [R1+0x47c], R240 ;  /* 0x00047cf001007387 */ /* 0x000fe20000100800 */
[----:B------:R-:W-:Y:S02]  /*1ac20*/  IADD3 R4, P5, R4, UR6, RZ ;  /* 0x0000000604047c10 */ /* 0x000fe4000ffbe0ff */
[----:B------:R-:W-:-:S03]  /*1ac30*/  IADD3.X R5, R5, UR5, RZ, P6, !PT ;  /* 0x0000000505057c10 */ /* 0x000fc6000b7fe4ff */
[----:B------:R-:W-:Y:S01]  /*1ac40*/  STL [R1+0x450], R4 ;  /* 0x0004500401007387 */ /* 0x000fe20000100800 */
[----:B------:R-:W-:-:S03]  /*1ac50*/  IADD3 R6, P6, R6, UR6, RZ ;  /* 0x0000000606067c10 */ /* 0x000fc6000ffde0ff */
[----:B------:R-:W-:Y:S04]  /*1ac60*/  STL [R1+0x474], R5 ;  /* 0x0004740501007387 */ /* 0x000fe80000100800 */
[----:B------:R-:W-:Y:S01]  /*1ac70*/  STL [R1+0x448], R6 ;  /* 0x0004480601007387 */ /* 0x000fe20000100800 */
[----:B------:R-:W-:Y:S02]  /*1ac80*/  IADD3.X R7, R7, UR5, RZ, P1, !PT ;  /* 0x0000000507077c10 */ /* 0x000fe40008ffe4ff */
        /* <DEDUP_REMOVED lines=23> */
[----:B------:R1:W-:Y:S04]  /*1ae00*/  STL [R1+0x444], R17 ;  /* 0x0004441101007387 */ /* 0x0003e80000100800 */
[----:B0-----:R-:W2:Y:S01]  /*1ae10*/  LDL.LU R3, [R1+0x41c] ;  /* 0x00041c0001037983 */ /* 0x001ea20000300800 */
[----:B------:R-:W-:-:S03]  /*1ae20*/  IADD3 R19, P1, R19, UR6, RZ ;  /* 0x0000000613137c10 */ /* 0x000fc6000ff3e0ff */
[----:B------:R0:W-:Y:S01]  /*1ae30*/  STL [R1+0x418], R18 ;  /* 0x0004181201007387 */ /* 0x0001e20000100800 */
        /* <DEDUP_REMOVED lines=9> */
[----:B------:R-:W3:Y:S01]  /*1aed0*/  LDL.LU R246, [R1+0x3f0] ;  /* 0x0003f00001f67983 */ /* 0x000ee20000300800 */
[----:B------:R-:W-:-:S03]  /*1aee0*/  IADD3 R2, P4, R2, UR6, RZ ;  /* 0x0000000602027c10 */ /* 0x000fc6000ff9e0ff */
[----:B------:R-:W-:Y:S04]  /*1aef0*/  STL [R1+0x400], R23 ;  /* 0x0004001701007387 */ /* 0x000fe80000100800 */
[----:B------:R-:W4:Y:S04]  /*1af00*/  LDL.LU R245, [R1+0x414] ;  /* 0x0004140001f57983 */ /* 0x000f280000300800 */
[----:B------:R-:W-:Y:S04]  /*1af10*/  STL [R1+0x424], R0 ;  /* 0x0004240001007387 */ /* 0x000fe80000100800 */
        /* <DEDUP_REMOVED lines=19> */
[----:B-1----:R-:W4:Y:S04]  /*1b050*/  LDL.LU R17, [R1+0x3a0] ;  /* 0x0003a00001117983 */ /* 0x002f280000300800 */
[----:B0-----:R-:W4:Y:S04]  /*1b060*/  LDL.LU R18, [R1+0x3c4] ;  /* 0x0003c40001127983 */ /* 0x001f280000300800 */
[----:B------:R-:W4:Y:S04]  /*1b070*/  LDL.LU R2, [R1+0x398] ;  /* 0x0003980001027983 */ /* 0x000f280000300800 */
[----:B------:R-:W4:Y:S04]  /*1b080*/  LDL.LU R19, [R1+0x3bc] ;  /* 0x0003bc0001137983 */ /* 0x000f280000300800 */
[----:B------:R-:W4:Y:S04]  /*1b090*/  LDL.LU R20, [R1+0x390] ;  /* 0x0003900001147983 */ /* 0x000f280000300800 */
[----:B------:R-:W4:Y:S01]  /*1b0a0*/  LDL.LU R21, [R1+0x3b4] ;  /* 0x0003b40001157983 */ /* 0x000f220000300800 */
[----:B--2---:R-:W-:-:S05]  /*1b0b0*/  IADD3.X R3, R3, UR5, RZ, P5, !PT ;  /* 0x0000000503037c10 */ /* 0x004fca000affe4ff */
[----:B------:R0:W-:Y:S04]  /*1b0c0*/  STL [R1+0x41c], R3 ;  /* 0x00041c0301007387 */ /* 0x0001e80000100800 */
[----:B------:R-:W2:Y:S04]  /*1b0d0*/  LDL.LU R22, [R1+0x388] ;  /* 0x0003880001167983 */ /* 0x000ea80000300800 */
[----:B------:R-:W2:Y:S04]  /*1b0e0*/  LDL.LU R23, [R1+0x3ac] ;  /* 0x0003ac0001177983 */ /* 0x000ea80000300800 */
[----:B------:R-:W2:Y:S04]  /*1b0f0*/  LDL.LU R0, [R1+0x380] ;  /* 0x0003800001007983 */ /* 0x000ea80000300800 */
[----:B0-----:R-:W2:Y:S01]  /*1b100*/  LDL.LU R3, [R1+0x3a4] ;  /* 0x0003a40001037983 */ /* 0x001ea20000300800 */
[----:B---3--:R-:W-:-:S02]  /*1b110*/  IADD3 R246, P5, R246, UR6, RZ ;  /* 0x00000006f6f67c10 */ /* 0x008fc4000ffbe0ff */
[----:B----4-:R-:W-:-:S03]  /*1b120*/  IADD3.X R245, R245, UR5, RZ, P6, !PT ;  /* 0x00000005f5f57c10 */ /* 0x010fc6000b7fe4ff */
        /* <DEDUP_REMOVED lines=41> */
[----:B------:R0:W-:Y:S04]  /*1b3c0*/  STL [R1+0x398], R2 ;  /* 0x0003980201007387 */ /* 0x0001e80000100800 */
[----:B------:R1:W-:Y:S04]  /*1b3d0*/  STL [R1+0x3a0], R17 ;  /* 0x0003a01101007387 */ /* 0x0003e80000100800 */
[----:B0-----:R-:W3:Y:S01]  /*1b3e0*/  LDL.LU R2, [R1+0x378] ;  /* 0x0003780001027983 */ /* 0x001ee20000300800 */
[----:B------:R-:W-:-:S02]  /*1b3f0*/  IADD3.X R19, R19, UR5, RZ, P5, !PT ;  /* 0x0000000513137c10 */ /* 0x000fc4000affe4ff */
[----:B------:R-:W-:Y:S02]  /*1b400*/  IADD3 R20, P5, R20, UR6, RZ ;  /* 0x0000000614147c10 */ /* 0x000fe4000ffbe0ff */
[----:B------:R-:W-:Y:S01]  /*1b410*/  IADD3.X R21, R21, UR5, RZ, P6, !PT ;  /* 0x0000000515157c10 */ /* 0x000fe2000b7fe4ff */
[----:B------:R0:W-:Y:S04]  /*1b420*/  STL [R1+0x3c4], R18 ;  /* 0x0003c41201007387 */ /* 0x0001e80000100800 */
[----:B------:R4:W-:Y:S04]  /*1b430*/  STL [R1+0x3bc], R19 ;  /* 0x0003bc1301007387 */ /* 0x0009e80000100800 */
[----:B------:R4:W-:Y:S04]  /*1b440*/  STL [R1+0x390], R20 ;  /* 0x0003901401007387 */ /* 0x0009e80000100800 */
[----:B------:R4:W-:Y:S01]  /*1b450*/  STL [R1+0x3b4], R21 ;  /* 0x0003b41501007387 */ /* 0x0009e20000100800 */
[----:B--2---:R-:W-:-:S02]  /*1b460*/  IADD3 R22, P6, R22, UR6, RZ ;  /* 0x0000000616167c10 */ /* 0x004fc4000ffde0ff */
[----:B------:R-:W-:-:S03]  /*1b470*/  IADD3.X R23, R23, UR5, RZ, P1, !PT ;  /* 0x0000000517177c10 */ /* 0x000fc60008ffe4ff */
[----:B------:R2:W-:Y:S01]  /*1b480*/  STL [R1+0x388], R22 ;  /* 0x0003881601007387 */ /* 0x0005e20000100800 */
[----:B------:R-:W-:-:S03]  /*1b490*/  IADD3 R0, P1, R0, UR6, RZ ;  /* 0x0000000600007c10 */ /* 0x000fc6000ff3e0ff */
[----:B------:R-:W3:Y:S01]  /*1b4a0*/  LDL.LU R246, [R1+0x39c] ;  /* 0x00039c0001f67983 */ /* 0x000ee20000300800 */
[----:B------:R-:W-:-:S03]  /*1b4b0*/  IADD3.X R3, R3, UR5, RZ, P2, !PT ;  /* 0x0000000503037c10 */ /* 0x000fc600097fe4ff */
[----:B------:R3:W-:Y:S04]  /*1b4c0*/  STL [R1+0x3ac], R23 ;  /* 0x0003ac1701007387 */ /* 0x0007e80000100800 */
[----:B------:R-:W3:Y:S04]  /*1b4d0*/  LDL.LU R245, [R1+0x370] ;  /* 0x0003700001f57983 */ /* 0x000ee80000300800 */
[----:B------:R3:W-:Y:S04]  /*1b4e0*/  STL [R1+0x380], R0 ;  /* 0x0003800001007387 */ /* 0x0007e80000100800 */
        /* <DEDUP_REMOVED lines=19> */
[----:B-1----:R-:W3:Y:S04]  /*1b620*/  LDL.LU R17, [R1+0x34c] ;  /* 0x00034c0001117983 */ /* 0x002ee80000300800 */
[----:B0-----:R-:W3:Y:S04]  /*1b630*/  LDL.LU R18, [R1+0x320] ;  /* 0x0003200001127983 */ /* 0x001ee80000300800 */
[----:B----4-:R-:W4:Y:S04]  /*1b640*/  LDL.LU R19, [R1+0x344] ;  /* 0x0003440001137983 */ /* 0x010f280000300800 */
[----:B------:R-:W4:Y:S04]  /*1b650*/  LDL.LU R20, [R1+0x318] ;  /* 0x0003180001147983 */ /* 0x000f280000300800 */
[----:B------:R-:W4:Y:S04]  /*1b660*/  LDL.LU R21, [R1+0x33c] ;  /* 0x00033c0001157983 */ /* 0x000f280000300800 */
[----:B--2---:R-:W2:Y:S01]  /*1b670*/  LDL.LU R22, [R1+0x310] ;  /* 0x0003100001167983 */ /* 0x004ea20000300800 */
[----:B---3--:R-:W-:-:S05]  /*1b680*/  IADD3 R2, P2, R2, UR6, RZ ;  /* 0x0000000602027c10 */ /* 0x008fca000ff5e0ff */
[----:B------:R0:W-:Y:S04]  /*1b690*/  STL [R1+0x378], R2 ;  /* 0x0003780201007387 */ /* 0x0001e80000100800 */
[----:B------:R-:W3:Y:S04]  /*1b6a0*/  LDL.LU R23, [R1+0x334] ;  /* 0x0003340001177983 */ /* 0x000ee80000300800 */
[----:B------:R-:W3:Y:S04]  /*1b6b0*/  LDL.LU R0, [R1+0x308] ;  /* 0x0003080001007983 */ /* 0x000ee80000300800 */
[----:B------:R-:W3:Y:S04]  /*1b6c0*/  LDL.LU R3, [R1+0x32c] ;  /* 0x00032c0001037983 */ /* 0x000ee80000300800 */
[----:B0-----:R-:W3:Y:S01]  /*1b6d0*/  LDL.LU R2, [R1+0x300] ;  /* 0x0003000001027983 */ /* 0x001ee20000300800 */
[----:B------:R-:W-:-:S02]  /*1b6e0*/  WARPGROUP.DEPBAR.LE gsb0, 0x0 ;  /* 0x00008000000079c5 */ /* 0x000fc40000010000 */
[----:B------:R-:W-:Y:S01]  /*1b6f0*/  WARPGROUP.ARRIVE ;  /* 0x00000000000079c5 */ /* 0x000fe20000000000 */
[----:B------:R-:W-:Y:S01]  /*1b700*/  UMOV UR18, UR14 ;  /* 0x0000000e00127c82 */ /* 0x000fe20008000000 */
[----:B------:R-:W-:-:S04]  /*1b710*/  UMOV UR19, UR15 ;  /* 0x0000000f00137c82 */ /* 0x000fc80008000000 */
[----:B------:R-:W-:Y:S01]  /*1b720*/  QGMMA.64x64x32.F32.E5M2.E5M2 R152, gdesc[UR16], R152, gsb0 ;  /* 0x00e00000109879f3 */ /* 0x000fe20008003898 */
[----:B------:R-:W-:Y:S01]  /*1b730*/  UMOV UR22, UR10 ;  /* 0x0000000a00167c82 */ /* 0x000fe20008000000 */
[----:B------:R-:W-:Y:S01]  /*1b740*/  UMOV UR23, UR11 ;  /* 0x0000000b00177c82 */ /* 0x000fe20008000000 */
[----:B------:R-:W-:Y:S02]  /*1b750*/  WARPGROUP.DEPBAR.LE gsb0, 0x0 ;  /* 0x00008000000079c5 */ /* 0x000fe40000010000 */
[----:B------:R-:W-:-:S06]  /*1b760*/  WARPGROUP.ARRIVE ;  /* 0x00000000000079c5 */ /* 0x000fcc0000000000 */
[----:B------:R-:W-:Y:S01]  /*1b770*/  QGMMA.64x64x32.F32.E5M2.E5M2 R152, gdesc[UR20], R152, gsb0 ;  /* 0x00e00000149879f3 */ /* 0x000fe20008003898 */
[----:B------:R-:W-:Y:S02]  /*1b780*/  IADD3.X R246, R246, UR5, RZ, P3, !PT ;  /* 0x00000005f6f67c10 */ /* 0x000fe40009ffe4ff */
[----:B------:R-:W-:-:S03]  /*1b790*/  IADD3 R245, P3, R245, UR6, RZ ;  /* 0x00000006f5f57c10 */ /* 0x000fc6000ff7e0ff */
[----:B------:R0:W-:Y:S01]  /*1b7a0*/  STL [R1+0x39c], R246 ;  /* 0x00039cf601007387 */ /* 0x0001e20000100800 */
[----:B------:R-:W-:-:S03]  /*1b7b0*/  IADD3.X R244, R244, UR5, RZ, P4, !PT ;  /* 0x00000005f4f47c10 */ /* 0x000fc6000a7fe4ff */
[----:B------:R1:W-:Y:S01]  /*1b7c0*/  STL [R1+0x370], R245 ;  /* 0x000370f501007387 */ /* 0x0003e20000100800 */
        /* <DEDUP_REMOVED lines=38> */
[----:B----4-:R-:W-:-:S03]  /*1ba30*/  IADD3.X R19, R19, UR5, RZ, P2, !PT ;  /* 0x0000000513137c10 */ /* 0x010fc600097fe4ff */
[----:B------:R4:W-:Y:S01]  /*1ba40*/  STL [R1+0x320], R18 ;  /* 0x0003201201007387 */ /* 0x0009e20000100800 */
[----:B------:R-:W-:-:S03]  /*1ba50*/  IADD3 R20, P2, R20, UR7, RZ ;  /* 0x0000000714147c10 */ /* 0x000fc6000ff5e0ff */
[----:B------:R4:W-:Y:S01]  /*1ba60*/  STL [R1+0x344], R19 ;  /* 0x0003441301007387 */ /* 0x0009e20000100800 */
[----:B------:R-:W-:-:S03]  /*1ba70*/  IADD3.X R21, R21, UR5, RZ, P3, !PT ;  /* 0x0000000515157c10 */ /* 0x000fc60009ffe4ff */
[----:B------:R4:W-:Y:S01]  /*1ba80*/  STL [R1+0x318], R20 ;  /* 0x0003181401007387 */ /* 0x0009e20000100800 */
[----:B--2---:R-:W-:-:S03]  /*1ba90*/  IADD3 R22, P3, R22, UR7, RZ ;  /* 0x0000000716167c10 */ /* 0x004fc6000ff7e0ff */
[----:B------:R2:W-:Y:S04]  /*1baa0*/  STL [R1+0x33c], R21 ;  /* 0x00033c1501007387 */ /* 0x0005e80000100800 */
[----:B------:R2:W-:Y:S01]  /*1bab0*/  STL [R1+0x310], R22 ;  /* 0x0003101601007387 */ /* 0x0005e20000100800 */
[----:B---3--:R-:W-:Y:S02]  /*1bac0*/  IADD3.X R23, R23, UR5, RZ, P4, !PT ;  /* 0x0000000517177c10 */ /* 0x008fe4000a7fe4ff */
[----:B------:R-:W-:-:S03]  /*1bad0*/  IADD3 R0, P4, R0, UR7, RZ ;  /* 0x0000000700007c10 */ /* 0x000fc6000ff9e0ff */
[----:B------:R3:W-:Y:S01]  /*1bae0*/  STL [R1+0x334], R23 ;  /* 0x0003341701007387 */ /* 0x0007e20000100800 */
[----:B------:R-:W-:-:S03]  /*1baf0*/  IADD3.X R3, R3, UR5, RZ, P5, !PT ;  /* 0x0000000503037c10 */ /* 0x000fc6000affe4ff */
[----:B------:R-:W3:Y:S01]  /*1bb00*/  LDL.LU R247, [R1+0x324] ;  /* 0x0003240001f77983 */ /* 0x000ee20000300800 */
[----:B------:R-:W-:-:S03]  /*1bb10*/  IADD3 R2, P5, R2, UR7, RZ ;  /* 0x0000000702027c10 */ /* 0x000fc6000ffbe0ff */
[----:B------:R3:W-:Y:S04]  /*1bb20*/  STL [R1+0x308], R0 ;  /* 0x0003080001007387 */ /* 0x0007e80000100800 */
[----:B0-----:R-:W3:Y:S04]  /*1bb30*/  LDL.LU R246, [R1+0x2f8] ;  /* 0x0002f80001f67983 */ /* 0x001ee80000300800 */
[----:B------:R0:W-:Y:S04]  /*1bb40*/  STL [R1+0x32c], R3 ;  /* 0x00032c0301007387 */ /* 0x0001e80000100800 */
[----:B-1----:R-:W3:Y:S04]  /*1bb50*/  LDL.LU R245, [R1+0x31c] ;  /* 0x00031c0001f57983 */ /* 0x002ee80000300800 */
        /* <DEDUP_REMOVED lines=20> */
[----:B----4-:R-:W4:Y:S04]  /*1bca0*/  LDL.LU R18, [R1+0x2cc] ;  /* 0x0002cc0001127983 */ /* 0x010f280000300800 */
[----:B------:R-:W4:Y:S04]  /*1bcb0*/  LDL.LU R19, [R1+0x2a0] ;  /* 0x0002a00001137983 */ /* 0x000f280000300800 */
[----:B------:R-:W4:Y:S04]  /*1bcc0*/  LDL.LU R20, [R1+0x2c4] ;  /* 0x0002c40001147983 */ /* 0x000f280000300800 */
[----:B--2---:R-:W2:Y:S01]  /*1bcd0*/  LDL.LU R21, [R1+0x298] ;  /* 0x0002980001157983 */ /* 0x004ea20000300800 */
[----:B------:R-:W-:-:S03]  /*1bce0*/  WARPGROUP.DEPBAR.LE gsb0, 0x0 ;  /* 0x00008000000079c5 */ /* 0x000fc60000010000 */
[----:B------:R-:W2:Y:S01]  /*1bcf0*/  LDL.LU R22, [R1+0x2bc] ;  /* 0x0002bc0001167983 */ /* 0x000ea20000300800 */
[----:B------:R-:W-:-:S03]  /*1bd00*/  WARPGROUP.ARRIVE ;  /* 0x00000000000079c5 */ /* 0x000fc60000000000 */
[----:B---3--:R-:W3:Y:S04]  /*1bd10*/  LDL.LU R23, [R1+0x290] ;  /* 0x0002900001177983 */ /* 0x008ee80000300800 */
[----:B------:R-:W3:Y:S01]  /*1bd20*/  LDL.LU R0, [R1+0x2b4] ;  /* 0x0002b40001007983 */ /* 0x000ee20000300800 */
[----:B------:R-:W-:-:S03]  /*1bd30*/  UMOV UR26, UR14 ;  /* 0x0000000e001a7c82 */ /* 0x000fc60008000000 */
[----:B0-----:R-:W3:Y:S01]  /*1bd40*/  LDL.LU R3, [R1+0x288] ;  /* 0x0002880001037983 */ /* 0x001ee20000300800 */
[----:B------:R-:W-:Y:S02]  /*1bd50*/  UMOV UR27, UR15 ;  /* 0x0000000f001b7c82 */ /* 0x000fe40008000000 */
[----:B------:R-:W-:Y:S01]  /*1bd60*/  QGMMA.64x64x32.F32.E5M2.E5M2 R120, gdesc[UR24], R120, gsb0 ;  /* 0x00e00000187879f3 */ /* 0x000fe20008003878 */
[----:B-1----:R-:W3:Y:S01]  /*1bd70*/  LDL.LU R2, [R1+0x2ac] ;  /* 0x0002ac0001027983 */ /* 0x002ee20000300800 */
[----:B------:R-:W-:Y:S01]  /*1bd80*/  UMOV UR30, UR10 ;  /* 0x0000000a001e7c82 */ /* 0x000fe20008000000 */
[----:B------:R-:W-:Y:S01]  /*1bd90*/  UMOV UR31, UR11 ;  /* 0x0000000b001f7c82 */ /* 0x000fe20008000000 */
[----:B------:R-:W-:Y:S02]  /*1bda0*/  WARPGROUP.DEPBAR.LE gsb0, 0x0 ;  /* 0x00008000000079c5 */ /* 0x000fe40000010000 */
[----:B------:R-:W-:-:S06]  /*1bdb0*/  WARPGROUP.ARRIVE ;  /* 0x00000000000079c5 */ /* 0x000fcc0000000000 */
[----:B------:R-:W-:Y:S01]  /*1bdc0*/  QGMMA.64x64x32.F32.E5M2.E5M2 R120, gdesc[UR28], R120, gsb0 ;  /* 0x00e000001c7879f3 */ /* 0x000fe20008003878 */
[----:B------:R-:W-:Y:S01]  /*1bdd0*/  UMOV UR34, UR14 ;  /* 0x0000000e00227c82 */ /* 0x000fe20008000000 */
[----:B------:R-:W-:Y:S01]  /*1bde0*/  UMOV UR35, UR15 ;  /* 0x0000000f00237c82 */ /* 0x000fe20008000000 */
[----:B------:R-:W-:Y:S02]  /*1bdf0*/  WARPGROUP.DEPBAR.LE gsb0, 0x0 ;  /* 0x00008000000079c5 */ /* 0x000fe40000010000 */
[----:B------:R-:W-:-:S06]  /*1be00*/  WARPGROUP.ARRIVE ;  /* 0x00000000000079c5 */ /* 0x000fcc0000000000 */
[----:B------:R-:W-:Y:S01]  /*1be10*/  QGMMA.64x64x32.F32.E5M2.E5M2 R88, gdesc[UR32], R88, gsb0 ;  /* 0x00e00000205879f3 */ /* 0x000fe20008003858 */
[----:B------:R-:W-:Y:S01]  /*1be20*/  UMOV UR38, UR10 ;  /* 0x0000000a00267c82 */ /* 0x000fe20008000000 */
[----:B------:R-:W-:Y:S01]  /*1be30*/  UMOV UR39, UR11 ;  /* 0x0000000b00277c82 */ /* 0x000fe20008000000 */
        /* <DEDUP_REMOVED lines=15> */
[----:B------:R-:W-:Y:S01]  /*1bf30*/  IADD3.X R4, R4, UR4, RZ, P4, !PT ;  /* 0x0000000404047c10 */ /* 0x000fe2000a7fe4ff */
[----:B------:R-:W-:Y:S02]  /*1bf40*/  WARPGROUP.DEPBAR.LE gsb0, 0x0 ;  /* 0x00008000000079c5 */ /* 0x000fe40000010000 */
[----:B------:R-:W-:-:S06]  /*1bf50*/  WARPGROUP.ARRIVE ;  /* 0x00000000000079c5 */ /* 0x000fcc0000000000 */
[----:B------:R-:W-:Y:S01]  /*1bf60*/  QGMMA.64x64x32.F32.E5M2.E5M2 R88, gdesc[UR36], R88, gsb0 ;  /* 0x00e00000245879f3 */ /* 0x000fe20008003858 */
[----:B------:R-:W-:Y:S02]  /*1bf70*/  IADD3 R5, P4, R5, UR7, RZ ;  /* 0x0000000705057c10 */ /* 0x000fe4000ff9e0ff */
[----:B------:R-:W-:Y:S01]  /*1bf80*/  IADD3.X R6, R6, UR4, RZ, P5, !PT ;  /* 0x0000000406067c10 */ /* 0x000fe2000affe4ff */
[----:B------:R0:W-:Y:S01]  /*1bf90*/  STL [R1+0x2e0], R240 ;  /* 0x0002e0f001007387 */ /* 0x0001e20000100800 */
[----:B------:R-:W-:Y:S02]  /*1bfa0*/  IADD3 R7, P5, R7, UR7, RZ ;  /* 0x0000000707077c10 */ /* 0x000fe4000ffbe0ff */
[----:B------:R-:W-:Y:S01]  /*1bfb0*/  IADD3.X R8, R8, UR4, RZ, P6, !PT ;  /* 0x0000000408087c10 */ /* 0x000fe2000b7fe4ff */
[----:B------:R1:W-:Y:S01]  /*1bfc0*/  STL [R1+0x304], R4 ;  /* 0x0003040401007387 */ /* 0x0003e20000100800 */
[----:B------:R-:W-:Y:S02]  /*1bfd0*/  IADD3 R9, P6, R9, UR7, RZ ;  /* 0x0000000709097c10 */ /* 0x000fe4000ffde0ff */
[----:B------:R-:W-:Y:S01]  /*1bfe0*/  IADD3.X R10, R10, UR4, RZ, P1, !PT ;  /* 0x000000040a0a7c10 */ /* 0x000fe20008ffe4ff */
[----:B------:R1:W-:Y:S01]  /*1bff0*/  STL [R1+0x2d8], R5 ;  /* 0x0002d80501007387 */ /* 0x0003e20000100800 */
[----:B------:R-:W-:-:S02]  /*1c000*/  IADD3 R11, P1, R11, UR7, RZ ;  /* 0x000000070b0b7c10 */ /* 0x000fc4000ff3e0ff */
[----:B------:R-:W-:Y:S01]  /*1c010*/  IADD3.X R12, R12, UR4, RZ, P2, !PT ;  /* 0x000000040c0c7c10 */ /* 0x000fe200097fe4ff */
        /* <DEDUP_REMOVED lines=18> */
[----:B------:R2:W-:Y:S01]  /*1c140*/  STL [R1+0x2b0], R15 ;  /* 0x0002b00f01007387 */ /* 0x0005e20000100800 */
[----:B------:R-:W-:-:S03]  /*1c150*/  IADD3.X R22, R22, UR4, RZ, P1, !PT ;  /* 0x0000000416167c10 */ /* 0x000fc60008ffe4ff */
[----:B------:R2:W-:Y:S01]  /*1c160*/  STL [R1+0x2d4], R16 ;  /* 0x0002d41001007387 */ /* 0x0005e20000100800 */
[----:B---3--:R-:W-:-:S03]  /*1c170*/  IADD3 R23, P1, R23, UR7, RZ ;  /* 0x0000000717177c10 */ /* 0x008fc6000ff3e0ff */
[----:B------:R3:W-:Y:S01]  /*1c180*/  STL [R1+0x2a8], R17 ;  /* 0x0002a81101007387 */ /* 0x0007e20000100800 */
[----:B------:R-:W-:-:S03]  /*1c190*/  IADD3.X R0, R0, UR4, RZ, P2, !PT ;  /* 0x0000000400007c10 */ /* 0x000fc600097fe4ff */
[----:B------:R3:W-:Y:S01]  /*1c1a0*/  STL [R1+0x2cc], R18 ;  /* 0x0002cc1201007387 */ /* 0x0007e20000100800 */
[----:B------:R-:W-:-:S03]  /*1c1b0*/  IADD3 R3, P2, R3, UR7, RZ ;  /* 0x0000000703037c10 */ /* 0x000fc6000ff5e0ff */
[----:B------:R3:W-:Y:S04]  /*1c1c0*/  STL [R1+0x2a0], R19 ;  /* 0x0002a01301007387 */ /* 0x0007e80000100800 */
[----:B------:R3:W-:Y:S01]  /*1c1d0*/  STL [R1+0x2c4], R20 ;  /* 0x0002c41401007387 */ /* 0x0007e20000100800 */
[----:B------:R-:W-:-:S03]  /*1c1e0*/  IADD3.X R2, R2, UR4, RZ, P3, !PT ;  /* 0x0000000402027c10 */ /* 0x000fc60009ffe4ff */
[----:B------:R3:W-:Y:S04]  /*1c1f0*/  STL [R1+0x298], R21 ;  /* 0x0002981501007387 */ /* 0x0007e80000100800 */
[----:B------:R3:W-:Y:S04]  /*1c200*/  STL [R1+0x2bc], R22 ;  /* 0x0002bc1601007387 */ /* 0x0007e80000100800 */
[----:B------:R3:W-:Y:S04]  /*1c210*/  STL [R1+0x290], R23 ;  /* 0x0002901701007387 */ /* 0x0007e80000100800 */
[----:B0-----:R-:W3:Y:S04]  /*1c220*/  LDL.LU R240, [R1+0x280] ;  /* 0x0002800001f07983 */ /* 0x001ee80000300800 */
        /* <DEDUP_REMOVED lines=10> */
[----:B-1----:R-:W3:Y:S04]  /*1c2d0*/  LDL.LU R4, [R1+0x260] ;  /* 0x0002600001047983 */ /* 0x002ee80000300800 */
        /* <DEDUP_REMOVED lines=9> */
[----:B------:R-:W4:Y:S01]  /*1c370*/  LDL.LU R14, [R1+0x238] ;  /* 0x00023800010e7983 */ /* 0x000f220000300800 */
[----:B------:R-:W-:-:S03]  /*1c380*/  WARPGROUP.DEPBAR.LE gsb0, 0x0 ;  /* 0x00008000000079c5 */ /* 0x000fc60000010000 */
[----:B--2---:R-:W2:Y:S01]  /*1c390*/  LDL.LU R15, [R1+0x25c] ;  /* 0x00025c00010f7983 */ /* 0x004ea20000300800 */
[----:B------:R-:W-:-:S03]  /*1c3a0*/  WARPGROUP.ARRIVE ;  /* 0x00000000000079c5 */ /* 0x000fc60000000000 */
[----:B------:R-:W2:Y:S04]  /*1c3b0*/  LDL.LU R16, [R1+0x230] ;  /* 0x0002300001107983 */ /* 0x000ea80000300800 */
[----:B---3--:R-:W3:Y:S04]  /*1c3c0*/  LDL.LU R17, [R1+0x254] ;  /* 0x0002540001117983 */ /* 0x008ee80000300800 */
[----:B------:R-:W3:Y:S04]  /*1c3d0*/  LDL.LU R18, [R1+0x228] ;  /* 0x0002280001127983 */ /* 0x000ee80000300800 */
[----:B------:R-:W3:Y:S01]  /*1c3e0*/  LDL.LU R19, [R1+0x24c] ;  /* 0x00024c0001137983 */ /* 0x000ee20000300800 */
[----:B------:R-:W-:-:S03]  /*1c3f0*/  UMOV UR42, UR14 ;  /* 0x0000000e002a7c82 */ /* 0x000fc60008000000 */
[----:B------:R-:W3:Y:S01]  /*1c400*/  LDL.LU R20, [R1+0x220] ;  /* 0x0002200001147983 */ /* 0x000ee20000300800 */
[----:B------:R-:W-:Y:S02]  /*1c410*/  UMOV UR43, UR15 ;  /* 0x0000000f002b7c82 */ /* 0x000fe40008000000 */
[----:B------:R-:W-:Y:S01]  /*1c420*/  QGMMA.64x64x32.F32.E5M2.E5M2 R56, gdesc[UR40], R56, gsb0 ;  /* 0x00e00000283879f3 */ /* 0x000fe20008003838 */
[----:B------:R-:W3:Y:S04]  /*1c430*/  LDL.LU R21, [R1+0x244] ;  /* 0x0002440001157983 */ /* 0x000ee80000300800 */
[----:B------:R-:W3:Y:S04]  /*1c440*/  LDL.LU R22, [R1+0x23c] ;  /* 0x00023c0001167983 */ /* 0x000ee80000300800 */
[----:B------:R-:W3:Y:S04]  /*1c450*/  LDL.LU R23, [R1+0x234] ;  /* 0x0002340001177983 */ /* 0x000ee80000300800 */
[----:B0-----:R-:W3:Y:S04]  /*1c460*/  LDL.LU R0, [R1+0x22c] ;  /* 0x00022c0001007983 */ /* 0x001ee80000300800 */
[----:B------:R-:W3:Y:S04]  /*1c470*/  LDL.LU R3, [R1+0x224] ;  /* 0x0002240001037983 */ /* 0x000ee80000300800 */
[----:B------:R-:W3:Y:S01]  /*1c480*/  LDL.LU R2, [R1+0x21c] ;  /* 0x00021c0001027983 */ /* 0x000ee20000300800 */
[----:B------:R-:W-:Y:S01]  /*1c490*/  UMOV UR46, UR10 ;  /* 0x0000000a002e7c82 */ /* 0x000fe20008000000 */
[----:B------:R-:W-:Y:S01]  /*1c4a0*/  UMOV UR47, UR11 ;  /* 0x0000000b002f7c82 */ /* 0x000fe20008000000 */
[----:B------:R-:W-:-:S02]  /*1c4b0*/  WARPGROUP.DEPBAR.LE gsb0, 0x0 ;  /* 0x00008000000079c5 */ /* 0x000fc40000010000 */
        /* <DEDUP_REMOVED lines=9> */
[----:B------:R-:W-:-:S05]  /*1c550*/  IADD3 R240, P3, R240, UR7, RZ ;  /* 0x00000007f0f07c10 */ /* 0x000fca000ff7e0ff */
[----:B------:R0:W-:Y:S01]  /*1c560*/  STL [R1+0x280], R240 ;  /* 0x000280f001007387 */ /* 0x0001e20000100800 */
[----:B------:R-:W-:-:S03]  /*1c570*/  IADD3.X R241, R241, UR4, RZ, P4, !PT ;  /* 0x00000004f1f17c10 */ /* 0x000fc6000a7fe4ff */
[----:B0-----:R0:W5:Y:S01]  /*1c580*/  LDL.LU R240, [R1+0xbac] ;  /* 0x000bac0001f07983 */ /* 0x0011620000300800 */
[----:B------:R-:W-:-:S03]  /*1c590*/  IADD3 R242, P4, R242, UR7, RZ ;  /* 0x00000007f2f27c10 */ /* 0x000fc6000ff9e0ff */
[----:B------:R1:W-:Y:S01]  /*1c5a0*/  STL [R1+0x2a4], R241 ;  /* 0x0002a4f101007387 */ /* 0x0003e20000100800 */
[----:B------:R-:W-:Y:S01]  /*1c5b0*/  IADD3.X R243, R243, UR4, RZ, P5, !PT ;  /* 0x00000004f3f37c10 */ /* 0x000fe2000affe4ff */
[----:B------:R-:W-:Y:S02]  /*1c5c0*/  WARPGROUP.DEPBAR.LE gsb0, 0x0 ;  /* 0x00008000000079c5 */ /* 0x000fe40000010000 */
[----:B------:R-:W-:Y:S01]  /*1c5d0*/  WARPGROUP.ARRIVE ;  /* 0x00000000000079c5 */ /* 0x000fe20000000000 */
[----:B-1----:R0:W5:Y:S05]  /*1c5e0*/  LDL.LU R241, [R1+0xba8] ;  /* 0x000ba80001f17983 */ /* 0x00216a0000300800 */
[----:B------:R-:W-:Y:S01]  /*1c5f0*/  QGMMA.64x64x32.F32.E5M2.E5M2 R24, gdesc[UR52], R24, gsb0 ;  /* 0x00e00000341879f3 */ /* 0x000fe20008003818 */
[----:B------:R-:W-:Y:S01]  /*1c600*/  IADD3 R244, P5, R244, UR7, RZ ;  /* 0x00000007f4f47c10 */ /* 0x000fe2000ffbe0ff */
[----:B------:R1:W-:Y:S01]  /*1c610*/  STL [R1+0x278], R242 ;  /* 0x000278f201007387 */ /* 0x0003e20000100800 */
[----:B------:R-:W-:-:S02]  /*1c620*/  IADD3.X R245, R245, UR4, RZ, P6, !PT ;  /* 0x00000004f5f57c10 */ /* 0x000fc4000b7fe4ff */
[----:B------:R-:W-:Y:S02]  /*1c630*/  IADD3 R246, P6, R246, UR7, RZ ;  /* 0x00000007f6f67c10 */ /* 0x000fe4000ffde0ff */
[----:B------:R-:W-:Y:S01]  /*1c640*/  IADD3.X R247, R247, UR4, RZ, P1, !PT ;  /* 0x00000004f7f77c10 */ /* 0x000fe20008ffe4ff */
[----:B-1----:R0:W5:Y:S04]  /*1c650*/  LDL.LU R242, [R1+0xba4] ;  /* 0x000ba40001f27983 */ /* 0x0021680000300800 */
[----:B------:R1:W-:Y:S01]  /*1c660*/  STL [R1+0x29c], R243 ;  /* 0x00029cf301007387 */ /* 0x0003e20000100800 */
[----:B------:R-:W-:Y:S02]  /*1c670*/  IADD3 R4, P1, R4, UR7, RZ ;  /* 0x0000000704047c10 */ /* 0x000fe4000ff3e0ff */
[----:B------:R-:W-:Y:S01]  /*1c680*/  IADD3.X R5, R5, UR4, RZ, P2, !PT ;  /* 0x0000000405057c10 */ /* 0x000fe200097fe4ff */
[----:B-1----:R0:W5:Y:S04]  /*1c690*/  LDL.LU R243, [R1+0xba0] ;  /* 0x000ba00001f37983 */ /* 0x0021680000300800 */
[----:B------:R1:W-:Y:S01]  /*1c6a0*/  STL [R1+0x270], R244 ;  /* 0x000270f401007387 */ /* 0x0003e20000100800 */
[----:B------:R-:W-:-:S02]  /*1c6b0*/  IADD3 R6, P2, R6, UR7, RZ ;  /* 0x0000000706067c10 */ /* 0x000fc4000ff5e0ff */
        /* <DEDUP_REMOVED lines=11> */
[----:B----4-:R-:W-:Y:S02]  /*1c770*/  IADD3 R12, P5, R12, UR7, RZ ;  /* 0x000000070c0c7c10 */ /* 0x010fe4000ffbe0ff */
[----:B------:R-:W-:Y:S01]  /*1c780*/  IADD3.X R13, R13, UR4, RZ, P6, !PT ;  /* 0x000000040d0d7c10 */ /* 0x000fe2000b7fe4ff */
[----:B-1----:R0:W5:Y:S04]  /*1c790*/  LDL.LU R247, [R1+0xb90] ;  /* 0x000b900001f77983 */ /* 0x0021680000300800 */
[----:B------:R0:W-:Y:S04]  /*1c7a0*/  STL [R1+0x260], R4 ;  /* 0x0002600401007387 */ /* 0x0001e80000100800 */
[----:B------:R0:W-:Y:S01]  /*1c7b0*/  STL [R1+0x284], R5 ;  /* 0x0002840501007387 */ /* 0x0001e20000100800 */
[----:B------:R-:W-:-:S03]  /*1c7c0*/  IADD3 R14, P6, R14, UR7, RZ ;  /* 0x000000070e0e7c10 */ /* 0x000fc6000ffde0ff */
[----:B------:R0:W-:Y:S01]  /*1c7d0*/  STL [R1+0x258], R6 ;  /* 0x0002580601007387 */ /* 0x0001e20000100800 */
[----:B--2---:R-:W-:-:S03]  /*1c7e0*/  IADD3.X R15, R15, UR4, RZ, P1, !PT ;  /* 0x000000040f0f7c10 */ /* 0x004fc60008ffe4ff */
[----:B------:R0:W-:Y:S01]  /*1c7f0*/  STL [R1+0x27c], R7 ;  /* 0x00027c0701007387 */ /* 0x0001e20000100800 */
[----:B------:R-:W-:-:S03]  /*1c800*/  IADD3 R16, P1, R16, UR7, RZ ;  /* 0x0000000710107c10 */ /* 0x000fc6000ff3e0ff */
[----:B------:R0:W-:Y:S01]  /*1c810*/  STL [R1+0x250], R8 ;  /* 0x0002500801007387 */ /* 0x0001e20000100800 */
[----:B---3--:R-:W-:-:S03]  /*1c820*/  IADD3.X R17, R17, UR4, RZ, P2, !PT ;  /* 0x0000000411117c10 */ /* 0x008fc600097fe4ff */
        /* <DEDUP_REMOVED lines=18> */
[----:B------:R0:W-:Y:S04]  /*1c950*/  STL [R1+0x228], R18 ;  /* 0x0002281201007387 */ /* 0x0001e80000100800 */
[----:B------:R0:W-:Y:S04]  /*1c960*/  STL [R1+0x24c], R19 ;  /* 0x00024c1301007387 */ /* 0x0001e80000100800 */
[----:B------:R0:W-:Y:S04]  /*1c970*/  STL [R1+0x220], R20 ;  /* 0x0002201401007387 */ /* 0x0001e80000100800 */
[----:B------:R0:W-:Y:S04]  /*1c980*/  STL [R1+0x244], R21 ;  /* 0x0002441501007387 */ /* 0x0001e80000100800 */
[----:B------:R0:W-:Y:S04]  /*1c990*/  STL [R1+0x23c], R22 ;  /* 0x00023c1601007387 */ /* 0x0001e80000100800 */
[----:B------:R0:W-:Y:S04]  /*1c9a0*/  STL [R1+0x234], R23 ;  /* 0x0002341701007387 */ /* 0x0001e80000100800 */
[----:B------:R0:W-:Y:S04]  /*1c9b0*/  STL [R1+0x21c], R2 ;  /* 0x00021c0201007387 */ /* 0x0001e80000100800 */
[----:B------:R0:W-:Y:S04]  /*1c9c0*/  STL [R1+0x22c], R0 ;  /* 0x00022c0001007387 */ /* 0x0001e80000100800 */
[----:B------:R0:W-:Y:S01]  /*1c9d0*/  STL [R1+0x224], R3 ;  /* 0x0002240301007387 */ /* 0x0001e20000100800 */
[----:B------:R-:W-:-:S02]  /*1c9e0*/  WARPGROUP.DEPBAR.LE gsb0, 0x0 ;  /* 0x00008000000079c5 */ /* 0x000fc40000010000 */
[----:B------:R-:W-:Y:S05]  /*1c9f0*/  @P0 BRA `(.L_x_2) ;  /* 0xfffffec000840947 */ /* 0x000fea000383ffff */
.L_x_1:
[----:B------:R1:W-:Y:S01]  /*1ca00*/  STL [R1+0xb9c], R52 ;  /* 0x000b9c3401007387 */ /* 0x0003e20000100800 */
[----:B------:R-:W-:Y:S01]  /*1ca10*/  F2FP.SATFINITE.E5M2.F32.PACK_AB_MERGE_C R186, R187, R186, RZ ;  /* 0x000000babbba723e */ /* 0x000fe200048060ff */
[----:B------:R-:W-:Y:S01]  /*1ca20*/  ULDC.64 UR24, c[0x0][0x228] ;  /* 0x00008a0000187ab9 */ /* 0x000fe20000000a00 */
[----:B------:R-:W-:Y:S01]  /*1ca30*/  F2FP.SATFINITE.E5M2.F32.PACK_AB_MERGE_C R122, R123, R122, RZ ;  /* 0x0000007a7b7a723e */ /* 0x000fe200048060ff */
[----:B0-----:R-:W2:Y:S01]  /*1ca40*/  LDL.LU R8, [R1+0x4] ;  /* 0x0000040001087983 */ /* 0x001ea20000300800 */
[----:B------:R-:W-:Y:S01]  /*1ca50*/  F2FP.SATFINITE.E5M2.F32.PACK_AB_MERGE_C R184, R185, R184, RZ ;  /* 0x000000b8b9b8723e */ /* 0x000fe200048060ff */
[----:B------:R-:W-:Y:S01]  /*1ca60*/  ULDC UR4, c[0x0][0x244] ;  /* 0x0000910000047ab9 */ /* 0x000fe20000000800 */
[----:B------:R-:W-:Y:S01]  /*1ca70*/  F2FP.SATFINITE.E5M2.F32.PACK_AB_MERGE_C R120, R121, R120, RZ ;  /* 0x000000787978723e */ /* 0x000fe200048060ff */
[----:B------:R-:W-:Y:S01]  /*1ca80*/  ULDC.64 UR6, c[0x0][0x220] ;  /* 0x0000880000067ab9 */ /* 0x000fe20000000a00 */
[----:B------:R-:W-:Y:S01]  /*1ca90*/  F2FP.SATFINITE.E5M2.F32.PACK_AB_MERGE_C R216, R217, R216, RZ ;  /* 0x000000d8d9d8723e */ /* 0x000fe200048060ff */
[----:B-1----:R-:W2:Y:S01]  /*1caa0*/  LDL.LU R52, [R1] ;  /* 0x0000000001347983 */ /* 0x002ea20000300800 */
[----:B------:R-:W-:Y:S01]  /*1cab0*/  F2FP.SATFINITE.E5M2.F32.PACK_AB_MERGE_C R152, R153, R152, RZ ;  /* 0x000000989998723e */ /* 0x000fe200048060ff */
[----:B------:R-:W-:Y:S01]  /*1cac0*/  ULDC.64 UR26, c[0x0][0x228] ;  /* 0x00008a00001a7ab9 */ /* 0x000fe20000000a00 */
[----:B------:R-:W-:Y:S01]  /*1cad0*/  F2FP.SATFINITE.E5M2.F32.PACK_AB_MERGE_C R88, R89, R88, RZ ;  /* 0x000000585958723e */ /* 0x000fe200048060ff */
[----:B------:R0:W-:Y:S01]  /*1cae0*/  STL [R1+0xb98], R53 ;  /* 0x000b983501007387 */ /* 0x0001e20000100800 */
[----:B------:R-:W-:Y:S01]  /*1caf0*/  F2FP.SATFINITE.E5M2.F32.PACK_AB_MERGE_C R26, R27, R26, RZ ;  /* 0x0000001a1b1a723e */ /* 0x000fe200048060ff */
[----:B------:R-:W-:Y:S01]  /*1cb00*/  ULDC.64 UR8, c[0x0][0x220] ;  /* 0x0000880000087ab9 */ /* 0x000fe20000000a00 */
[----:B------:R-:W-:Y:S01]  /*1cb10*/  F2FP.SATFINITE.E5M2.F32.PACK_AB_MERGE_C R24, R25, R24, RZ ;  /* 0x000000181918723e */ /* 0x000fe200048060ff */
[----:B------:R-:W-:Y:S01]  /*1cb20*/  ULDC UR10, c[0x0][0x22c] ;  /* 0x00008b00000a7ab9 */ /* 0x000fe20000000800 */
[----:B------:R-:W-:Y:S01]  /*1cb30*/  F2FP.SATFINITE.E5M2.F32.PACK_AB_MERGE_C R28, R29, R28, RZ ;  /* 0x0000001c1d1c723e */ /* 0x000fe200048060ff */
[----:B------:R-:W-:Y:S01]  /*1cb40*/  ULDC.64 UR20, c[0x0][0x228] ;  /* 0x00008a0000147ab9 */ /* 0x000fe20000000a00 */
[----:B------:R-:W-:Y:S01]  /*1cb50*/  F2FP.SATFINITE.E5M2.F32.PACK_AB_MERGE_C R188, R189, R188, RZ ;  /* 0x000000bcbdbc723e */ /* 0x000fe200048060ff */
[----:B------:R-:W-:Y:S01]  /*1cb60*/  ULDC.64 UR18, c[0x0][0x228] ;  /* 0x00008a0000127ab9 */ /* 0x000fe20000000a00 */
[----:B------:R-:W-:Y:S01]  /*1cb70*/  F2FP.SATFINITE.E5M2.F32.PACK_AB_MERGE_C R124, R125, R124, RZ ;  /* 0x0000007c7d7c723e */ /* 0x000fe200048060ff */
[----:B0-----:R-:W3:Y:S01]  /*1cb80*/  LDL.LU R53, [R1+0x8] ;  /* 0x0000080001357983 */ /* 0x001ee20000300800 */
[----:B------:R-:W-:Y:S01]  /*1cb90*/  F2FP.SATFINITE.E5M2.F32.PACK_AB_MERGE_C R30, R31, R30, RZ ;  /* 0x0000001e1f1e723e */ /* 0x000fe200048060ff */
[----:B------:R-:W-:Y:S01]  /*1cba0*/  ULDC.64 UR16, c[0x0][0x228] ;  /* 0x00008a0000107ab9 */ /* 0x000fe20000000a00 */
[----:B------:R-:W-:Y:S01]  /*1cbb0*/  F2FP.SATFINITE.E5M2.F32.PACK_AB_MERGE_C R154, R155, R154, RZ ;  /* 0x0000009a9b9a723e */ /* 0x000fe200048060ff */
[----:B------:R-:W3:Y:S01]  /*1cbc0*/  LDL.LU R6, [R1+0xc] ;  /* 0x00000c0001067983 */ /* 0x000ee20000300800 */
[----:B------:R-:W-:Y:S01]  /*1cbd0*/  F2FP.SATFINITE.E5M2.F32.PACK_AB_MERGE_C R220, R221, R220, RZ ;  /* 0x000000dcdddc723e */ /* 0x000fe200048060ff */
[----:B------:R-:W-:Y:S01]  /*1cbe0*/  ULDC.64 UR14, c[0x0][0x228] ;  /* 0x00008a00000e7ab9 */ /* 0x000fe20000000a00 */
[----:B------:R-:W-:Y:S01]  /*1cbf0*/  F2FP.SATFINITE.E5M2.F32.PACK_AB_MERGE_C R156, R157, R156, RZ ;  /* 0x0000009c9d9c723e */ /* 0x000fe200048060ff */
[----:B------:R0:W-:Y:S01]  /*1cc00*/  STL [R1+0xb94], R54 ;  /* 0x000b943601007387 */ /* 0x0001e20000100800 */
[----:B------:R-:W-:Y:S01]  /*1cc10*/  F2FP.SATFINITE.E5M2.F32.PACK_AB_MERGE_C R92, R93, R92, RZ ;  /* 0x0000005c5d5c723e */ /* 0x000fe200048060ff */
[----:B------:R-:W-:Y:S01]  /*1cc20*/  ULDC.64 UR12, c[0x0][0x228] ;  /* 0x00008a00000c7ab9 */ /* 0x000fe20000000a00 */
[----:B------:R-:W-:Y:S01]  /*1cc30*/  F2FP.SATFINITE.E5M2.F32.PACK_AB_MERGE_C R192, R193, R192, RZ ;  /* 0x000000c0c1c0723e */ /* 0x000fe200048060ff */
[----:B------:R-:W-:Y:S01]  /*1cc40*/  ULDC.64 UR22, c[0x0][0x228] ;  /* 0x00008a0000167ab9 */ /* 0x000fe20000000a00 */
[----:B0-----:R-:W4:Y:S04]  /*1cc50*/  LDL.LU R54, [R1+0x10] ;  /* 0x0000100001367983 */ /* 0x001f280000300800 */
[----:B------:R-:W4:Y:S04]  /*1cc60*/  LDL.LU R4, [R1+0x14] ;  /* 0x0000140001047983 */ /* 0x000f280000300800 */
[----:B------:R0:W-:Y:S04]  /*1cc70*/  STL [R1+0xb90], R55 ;  /* 0x000b903701007387 */ /* 0x0001e80000100800 */
[----:B0-----:R-:W4:Y:S04]  /*1cc80*/  LDL.LU R55, [R1+0x18] ;  /* 0x0000180001377983 */ /* 0x001f280000300800 */
        /* <DEDUP_REMOVED lines=25> */
[----:B--2---:R-:W-:-:S03]  /*1ce20*/  F2FP.SATFINITE.E5M2.F32.PACK_AB_MERGE_C R8, R8, R52, RZ ;  /* 0x000000340808723e */ /* 0x004fc600048060ff */
[----:B------:R-:W2:Y:S01]  /*1ce30*/  LDL.LU R52, [R1+0xb9c] ;  /* 0x000b9c0001347983 */ /* 0x000ea20000300800 */
[----:B---3--:R-:W-:-:S03]  /*1ce40*/  F2FP.SATFINITE.E5M2.F32.PACK_AB_MERGE_C R6, R6, R53, RZ ;  /* 0x000000350606723e */ /* 0x008fc600048060ff */
[----:B------:R-:W2:Y:S01]  /*1ce50*/  LDL.LU R53, [R1+0xb98] ;  /* 0x000b980001357983 */ /* 0x000ea20000300800 */
[----:B----4-:R-:W-:-:S03]  /*1ce60*/  F2FP.SATFINITE.E5M2.F32.PACK_AB_MERGE_C R4, R4, R54, RZ ;  /* 0x000000360404723e */ /* 0x010fc600048060ff */
[----:B------:R-:W3:Y:S01]  /*1ce70*/  LDL.LU R54, [R1+0xb94] ;  /* 0x000b940001367983 */ /* 0x000ee20000300800 */
[----:B------:R-:W-:-:S03]  /*1ce80*/  F2FP.SATFINITE.E5M2.F32.PACK_AB_MERGE_C R2, R2, R55, RZ ;  /* 0x000000370202723e */ /* 0x000fc600048060ff */
[----:B------:R-:W3:Y:S01]  /*1ce90*/  LDL.LU R55, [R1+0xb90] ;  /* 0x000b900001377983 */ /* 0x000ee20000300800 */
[----:B------:R-:W-:-:S03]  /*1cea0*/  F2FP.SATFINITE.E5M2.F32.PACK_AB_MERGE_C R0, R0, R249, RZ ;  /* 0x000000f90000723e */ /* 0x000fc600048060ff */
[----:B------:R-:W4:Y:S01]  /*1ceb0*/  LDL.LU R249, [R1+0xb8c] ;  /* 0x000b8c0001f97983 */ /* 0x000f220000300800 */
[----:B------:R-:W-:Y:S02]  /*1cec0*/  LOP3.LUT R122, R122, 0xffff, RZ, 0xc0, !PT ;  /* 0x0000ffff7a7a7812 */ /* 0x000fe400078ec0ff */
[----:B------:R-:W-:Y:S02]  /*1ced0*/  LOP3.LUT R120, R120, 0xffff, RZ, 0xc0, !PT ;  /* 0x0000ffff78787812 */ /* 0x000fe400078ec0ff */
[----:B------:R-:W-:Y:S02]  /*1cee0*/  LOP3.LUT R216, R216, 0xffff, RZ, 0xc0, !PT ;  /* 0x0000ffffd8d87812 */ /* 0x000fe400078ec0ff */
[----:B------:R-:W-:Y:S02]  /*1cef0*/  LOP3.LUT R88, R88, 0xffff, RZ, 0xc0, !PT ;  /* 0x0000ffff58587812 */ /* 0x000fe400078ec0ff */
[----:B------:R-:W-:Y:S02]  /*1cf00*/  LOP3.LUT R124, R124, 0xffff, RZ, 0xc0, !PT ;  /* 0x0000ffff7c7c7812 */ /* 0x000fe400078ec0ff */
[----:B------:R-:W-:-:S02]  /*1cf10*/  F2FP.SATFINITE.E5M2.F32.PACK_AB_MERGE_C R128, R129, R128, RZ ;  /* 0x000000808180723e */ /* 0x000fc400048060ff */
[----:B------:R-:W-:Y:S02]  /*1cf20*/  F2FP.SATFINITE.E5M2.F32.PACK_AB_MERGE_C R3, R3, R251, RZ ;  /* 0x000000fb0303723e */ /* 0x000fe400048060ff */
[----:B------:R-:W-:Y:S02]  /*1cf30*/  F2FP.SATFINITE.E5M2.F32.PACK_AB_MERGE_C R5, R5, R248, RZ ;  /* 0x000000f80505723e */ /* 0x000fe400048060ff */
[----:B------:R-:W3:Y:S01]  /*1cf40*/  LDL.LU R248, [R1+0xec] ;  /* 0x0000ec0001f87983 */ /* 0x000ee20000300800 */
[----:B------:R-:W-:Y:S02]  /*1cf50*/  LOP3.LUT R6, R6, 0xffff, RZ, 0xc0, !PT ;  /* 0x0000ffff06067812 */ /* 0x000fe400078ec0ff */
[----:B------:R-:W-:Y:S02]  /*1cf60*/  LOP3.LUT R8, R8, 0xffff, RZ, 0xc0, !PT ;  /* 0x0000ffff08087812 */ /* 0x000fe400078ec0ff */
[--C-:B------:R-:W-:Y:S02]  /*1cf70*/  PRMT R27, R122, 0x3340, R1.reuse ;  /* 0x000033407a1b7816 */ /* 0x100fe40000000001 */
[----:B------:R-:W-:-:S02]  /*1cf80*/  PRMT R25, R120, 0x3340, R1 ;  /* 0x0000334078197816 */ /* 0x000fc40000000001 */
[----:B------:R-:W-:Y:S02]  /*1cf90*/  PRMT R29, R88, 0x3340, R1 ;  /* 0x00003340581d7816 */ /* 0x000fe40000000001 */
[----:B------:R-:W-:Y:S02]  /*1cfa0*/  LOP3.LUT R4, R4, 0xffff, RZ, 0xc0, !PT ;  /* 0x0000ffff04047812 */ /* 0x000fe400078ec0ff */
[----:B------:R-:W-:Y:S02]  /*1cfb0*/  F2FP.SATFINITE.E5M2.F32.PACK_AB_MERGE_C R194, R195, R194, RZ ;  /* 0x000000c2c3c2723e */ /* 0x000fe400048060ff */
[----:B------:R-:W-:Y:S02]  /*1cfc0*/  F2FP.SATFINITE.E5M2.F32.PACK_AB_MERGE_C R130, R131, R130, RZ ;  /* 0x000000828382723e */ /* 0x000fe400048060ff */
[----:B------:R-:W-:Y:S02]  /*1cfd0*/  F2FP.SATFINITE.E5M2.F32.PACK_AB_MERGE_C R34, R35, R34, RZ ;  /* 0x000000222322723e */ /* 0x000fe400048060ff */
[----:B------:R-:W-:-:S02]  /*1cfe0*/  F2FP.SATFINITE.E5M2.F32.PACK_AB_MERGE_C R48, R49, R48, RZ ;  /* 0x000000303130723e */ /* 0x000fc400048060ff */
[----:B------:R-:W-:Y:S02]  /*1cff0*/  F2FP.SATFINITE.E5M2.F32.PACK_AB_MERGE_C R10, R10, R23, RZ ;  /* 0x000000170a0a723e */ /* 0x000fe400048060ff */
[----:B------:R-:W-:Y:S02]  /*1d000*/  LOP3.LUT R23, R152, 0xffff, RZ, 0xc0, !PT ;  /* 0x0000ffff98177812 */ /* 0x000fe400078ec0ff */
[----:B------:R-:W-:Y:S02]  /*1d010*/  F2FP.SATFINITE.E5M2.F32.PACK_AB_MERGE_C R40, R41, R40, RZ ;  /* 0x000000282928723e */ /* 0x000fe400048060ff */
[----:B------:R-:W-:Y:S02]  /*1d020*/  LOP3.LUT R220, R220, 0xffff, RZ, 0xc0, !PT ;  /* 0x0000ffffdcdc7812 */ /* 0x000fe400078ec0ff */
[----:B------:R-:W-:Y:S02]  /*1d030*/  F2FP.SATFINITE.E5M2.F32.PACK_AB_MERGE_C R11, R11, R22, RZ ;  /* 0x000000160b0b723e */ /* 0x000fe400048060ff */
[----:B------:R-:W-:-:S02]  /*1d040*/  LOP3.LUT R92, R92, 0xffff, RZ, 0xc0, !PT ;  /* 0x0000ffff5c5c7812 */ /* 0x000fc400078ec0ff */
[----:B------:R-:W-:Y:S02]  /*1d050*/  F2FP.SATFINITE.E5M2.F32.PACK_AB_MERGE_C R42, R43, R42, RZ ;  /* 0x0000002a2b2a723e */ /* 0x000fe400048060ff */
[----:B------:R-:W-:Y:S02]  /*1d060*/  LOP3.LUT R192, R192, 0xffff, RZ, 0xc0, !PT ;  /* 0x0000ffffc0c07812 */ /* 0x000fe400078ec0ff */
[----:B------:R-:W-:Y:S02]  /*1d070*/  F2FP.SATFINITE.E5M2.F32.PACK_AB_MERGE_C R12, R12, R21, RZ ;  /* 0x000000150c0c723e */ /* 0x000fe400048060ff */
[----:B------:R-:W-:Y:S02]  /*1d080*/  LOP3.LUT R21, R184, 0xffff, RZ, 0xc0, !PT ;  /* 0x0000ffffb8157812 */ /* 0x000fe400078ec0ff */
[----:B------:R-:W-:Y:S02]  /*1d090*/  F2FP.SATFINITE.E5M2.F32.PACK_AB_MERGE_C R38, R39, R38, RZ ;  /* 0x000000262726723e */ /* 0x000fe400048060ff */
[----:B------:R-:W-:-:S02]  /*1d0a0*/  F2FP.SATFINITE.E5M2.F32.PACK_AB_MERGE_C R196, R197, R196, RZ ;  /* 0x000000c4c5c4723e */ /* 0x000fc400048060ff */
[----:B------:R-:W-:Y:S02]  /*1d0b0*/  F2FP.SATFINITE.E5M2.F32.PACK_AB_MERGE_C R13, R13, R20, RZ ;  /* 0x000000140d0d723e */ /* 0x000fe400048060ff */
[----:B------:R-:W-:Y:S02]  /*1d0c0*/  F2FP.SATFINITE.E5M2.F32.PACK_AB_MERGE_C R132, R133, R132, RZ ;  /* 0x000000848584723e */ /* 0x000fe400048060ff */
[----:B------:R-:W-:Y:S02]  /*1d0d0*/  F2FP.SATFINITE.E5M2.F32.PACK_AB_MERGE_C R46, R47, R46, RZ ;  /* 0x0000002e2f2e723e */ /* 0x000fe400048060ff */
[----:B------:R-:W-:Y:S02]  /*1d0e0*/  F2FP.SATFINITE.E5M2.F32.PACK_AB_MERGE_C R228, R229, R228, RZ ;  /* 0x000000e4e5e4723e */ /* 0x000fe400048060ff */
        /* <DEDUP_REMOVED lines=9> */
[----:B------:R-:W0:Y:S01]  /*1d180*/  S2R R17, SR_TID.X ;  /* 0x0000000000117919 */ /* 0x000e220000002100 */
[----:B------:R-:W-:Y:S02]  /*1d190*/  LOP3.LUT R19, R186, 0xffff, RZ, 0xc0, !PT ;  /* 0x0000ffffba137812 */ /* 0x000fe400078ec0ff */
[----:B------:R-:W-:Y:S02]  /*1d1a0*/  PRMT R22, R8, 0x3340, R21 ;  /* 0x0000334008167816 */ /* 0x000fe40000000015 */
[----:B------:R-:W-:Y:S02]  /*1d1b0*/  PRMT R20, R6, 0x3340, R19 ;  /* 0x0000334006147816 */ /* 0x000fe40000000013 */
[----:B------:R-:W-:Y:S02]  /*1d1c0*/  PRMT R18, R216, 0x3340, R23 ;  /* 0x00003340d8127816 */ /* 0x000fe40000000017 */
[----:B------:R-:W-:-:S02]  /*1d1d0*/  PRMT R20, R20, 0x5410, R27 ;  /* 0x0000541014147816 */ /* 0x000fc4000000001b */
[----:B------:R-:W-:Y:S02]  /*1d1e0*/  PRMT R22, R22, 0x5410, R25 ;  /* 0x0000541016167816 */ /* 0x000fe40000000019 */
[----:B------:R-:W-:Y:S02]  /*1d1f0*/  LOP3.LUT R27, R2, 0xffff, RZ, 0xc0, !PT ;  /* 0x0000ffff021b7812 */ /* 0x000fe400078ec0ff */
[----:B------:R-:W-:Y:S02]  /*1d200*/  PRMT R18, R18, 0x5410, R29 ;  /* 0x0000541012127816 */ /* 0x000fe4000000001d */
[----:B------:R-:W-:Y:S02]  /*1d210*/  LOP3.LUT R29, R188, 0xffff, RZ, 0xc0, !PT ;  /* 0x0000ffffbc1d7812 */ /* 0x000fe400078ec0ff */
[----:B------:R-:W-:Y:S02]  /*1d220*/  LOP3.LUT R49, R156, 0xffff, RZ, 0xc0, !PT ;  /* 0x0000ffff9c317812 */ /* 0x000fe400078ec0ff */
[----:B------:R-:W-:-:S02]  /*1d230*/  PRMT R35, R4, 0x3340, R29 ;  /* 0x0000334004237816 */ /* 0x000fc4000000001d */
[----:B------:R-:W-:Y:S02]  /*1d240*/  LOP3.LUT R41, R0, 0xffff, RZ, 0xc0, !PT ;  /* 0x0000ffff00297812 */ /* 0x000fe400078ec0ff */
[----:B------:R-:W-:Y:S02]  /*1d250*/  LOP3.LUT R128, R128, 0xffff, RZ, 0xc0, !PT ;  /* 0x0000ffff80807812 */ /* 0x000fe400078ec0ff */
[----:B------:R-:W-:Y:S02]  /*1d260*/  F2FP.SATFINITE.E5M2.F32.PACK_AB_MERGE_C R98, R99, R98, RZ ;  /* 0x000000626362723e */ /* 0x000fe400048060ff */
[----:B------:R-:W-:Y:S02]  /*1d270*/  F2FP.SATFINITE.E5M2.F32.PACK_AB_MERGE_C R84, R85, R84, RZ ;  /* 0x000000545554723e */ /* 0x000fe400048060ff */
[----:B------:R-:W-:Y:S01]  /*1d280*/  F2FP.SATFINITE.E5M2.F32.PACK_AB_MERGE_C R218, R219, R218, RZ ;  /* 0x000000dadbda723e */ /* 0x000fe200048060ff */
[----:B0-----:R-:W-:Y:S01]  /*1d290*/  IMAD.SHL.U32 R2, R17, 0x10, RZ ;  /* 0x0000001011027824 */ /* 0x001fe200078e00ff */
[----:B------:R-:W-:Y:S01]  /*1d2a0*/  F2FP.SATFINITE.E5M2.F32.PACK_AB_MERGE_C R90, R91, R90, RZ ;  /* 0x0000005a5b5a723e */ /* 0x000fe200048060ff */
[----:B------:R-:W-:Y:S01]  /*1d2b0*/  IMAD.SHL.U32 R25, R17, 0x40, RZ ;  /* 0x0000004011197824 */ /* 0x000fe200078e00ff */
[----:B------:R-:W-:-:S02]  /*1d2c0*/  F2FP.SATFINITE.E5M2.F32.PACK_AB_MERGE_C R66, R67, R66, RZ ;  /* 0x000000424342723e */ /* 0x000fc400048060ff */
[----:B------:R-:W-:Y:S02]  /*1d2d0*/  LOP3.LUT R2, R2, 0xf0, RZ, 0xc0, !PT ;  /* 0x000000f002027812 */ /* 0x000fe400078ec0ff */
[----:B------:R-:W-:Y:S02]  /*1d2e0*/  LOP3.LUT R25, R25, 0x400, RZ, 0xc0, !PT ;  /* 0x0000040019197812 */ /* 0x000fe400078ec0ff */
[----:B------:R-:W-:Y:S02]  /*1d2f0*/  LOP3.LUT R43, R3, 0xffff, RZ, 0xc0, !PT ;  /* 0x0000ffff032b7812 */ /* 0x000fe400078ec0ff */
[----:B------:R-:W-:Y:S02]  /*1d300*/  LOP3.LUT R194, R194, 0xffff, RZ, 0xc0, !PT ;  /* 0x0000ffffc2c27812 */ /* 0x000fe400078ec0ff */
[----:B------:R-:W-:Y:S02]  /*1d310*/  LOP3.LUT R130, R130, 0xffff, RZ, 0xc0, !PT ;  /* 0x0000ffff82827812 */ /* 0x000fe400078ec0ff */
[----:B------:R-:W-:-:S02]  /*1d320*/  IADD3 R39, R25, UR58, R2 ;  /* 0x0000003a19277c10 */ /* 0x000fc4000fffe002 */
[----:B------:R-:W-:Y:S02]  /*1d330*/  PRMT R0, R92, 0x3340, R1 ;  /* 0x000033405c007816 */ /* 0x000fe40000000001 */
[----:B------:R-:W-:Y:S02]  /*1d340*/  PRMT R47, R220, 0x3340, R49 ;  /* 0x00003340dc2f7816 */ /* 0x000fe40000000031 */
[----:B------:R-:W-:Y:S02]  /*1d350*/  PRMT R3, R41, 0x3340, R192 ;  /* 0x0000334029037816 */ /* 0x000fe400000000c0 */
[----:B------:R-:W-:Y:S02]  /*1d360*/  PRMT R156, R130, 0x3340, R1 ;  /* 0x00003340829c7816 */ /* 0x000fe40000000001 */
[----:B------:R-:W-:Y:S02]  /*1d370*/  LOP3.LUT R5, R5, 0xffff, RZ, 0xc0, !PT ;  /* 0x0000ffff05057812 */ /* 0x000fe400078ec0ff */
[----:B------:R-:W-:-:S02]  /*1d380*/  LOP3.LUT R196, R196, 0xffff, RZ, 0xc0, !PT ;  /* 0x0000ffffc4c47812 */ /* 0x000fc400078ec0ff */
[----:B------:R-:W-:Y:S02]  /*1d390*/  LOP3.LUT R132, R132, 0xffff, RZ, 0xc0, !PT ;  /* 0x0000ffff84847812 */ /* 0x000fe400078ec0ff */
[----:B------:R-:W-:Y:S02]  /*1d3a0*/  PRMT R47, R47, 0x5410, R0 ;  /* 0x000054102f2f7816 */ /* 0x000fe40000000000 */
[----:B------:R-:W-:Y:S02]  /*1d3b0*/  F2FP.SATFINITE.E5M2.F32.PACK_AB_MERGE_C R82, R83, R82, RZ ;  /* 0x000000525352723e */ /* 0x000fe400048060ff */
[----:B------:R-:W-:Y:S02]  /*1d3c0*/  LOP3.LUT R228, R228, 0xffff, RZ, 0xc0, !PT ;  /* 0x0000ffffe4e47812 */ /* 0x000fe400078ec0ff */
[----:B------:R-:W-:Y:S02]  /*1d3d0*/  LOP3.LUT R85, R164, 0xffff, RZ, 0xc0, !PT ;  /* 0x0000ffffa4557812 */ /* 0x000fe400078ec0ff */
[----:B------:R-:W-:-:S02]  /*1d3e0*/  LOP3.LUT R100, R100, 0xffff, RZ, 0xc0, !PT ;  /* 0x0000ffff64647812 */ /* 0x000fc400078ec0ff */
[----:B------:R-:W-:Y:S02]  /*1d3f0*/  LOP3.LUT R226, R226, 0xffff, RZ, 0xc0, !PT ;  /* 0x0000ffffe2e27812 */ /* 0x000fe400078ec0ff */
[----:B------:R-:W-:Y:S02]  /*1d400*/  LOP3.LUT R67, R162, 0xffff, RZ, 0xc0, !PT ;  /* 0x0000ffffa2437812 */ /* 0x000fe400078ec0ff */
[----:B------:R-:W-:Y:S02]  /*1d410*/  LOP3.LUT R98, R98, 0xffff, RZ, 0xc0, !PT ;  /* 0x0000ffff62627812 */ /* 0x000fe400078ec0ff */
[----:B------:R-:W-:Y:S02]  /*1d420*/  LOP3.LUT R83, R10, 0xffff, RZ, 0xc0, !PT ;  /* 0x0000ffff0a537812 */ /* 0x000fe400078ec0ff */
[----:B------:R-:W-:Y:S02]  /*1d430*/  LOP3.LUT R202, R202, 0xffff, RZ, 0xc0, !PT ;  /* 0x0000ffffcaca7812 */ /* 0x000fe400078ec0ff */
[----:B------:R-:W-:-:S02]  /*1d440*/  LOP3.LUT R138, R138, 0xffff, RZ, 0xc0, !PT ;  /* 0x0000ffff8a8a7812 */ /* 0x000fc400078ec0ff */
        /* <DEDUP_REMOVED lines=10> */
[----:B------:R-:W-:Y:S02]  /*1d4f0*/  LOP3.LUT R218, R218, 0xffff, RZ, 0xc0, !PT ;  /* 0x0000ffffdada7812 */ /* 0x000fe400078ec0ff */
[----:B------:R-:W-:-:S02]  /*1d500*/  LOP3.LUT R90, R90, 0xffff, RZ, 0xc0, !PT ;  /* 0x0000ffff5a5a7812 */ /* 0x000fc400078ec0ff */
[----:B------:R-:W-:Y:S02]  /*1d510*/  PRMT R10, R100, 0x3340, R1 ;  /* 0x00003340640a7816 */ /* 0x000fe40000000001 */
[----:B------:R-:W-:Y:S02]  /*1d520*/  PRMT R59, R228, 0x3340, R85 ;  /* 0x00003340e43b7816 */ /* 0x000fe40000000055 */
[----:B------:R-:W-:Y:S02]  /*1d530*/  F2FP.SATFINITE.E5M2.F32.PACK_AB_MERGE_C R222, R223, R222, RZ ;  /* 0x000000dedfde723e */ /* 0x000fe400048060ff */
[----:B------:R-:W-:Y:S02]  /*1d540*/  F2FP.SATFINITE.E5M2.F32.PACK_AB_MERGE_C R190, R191, R190, RZ ;  /* 0x000000bebfbe723e */ /* 0x000fe400048060ff */
[----:B------:R-:W-:Y:S02]  /*1d550*/  F2FP.SATFINITE.E5M2.F32.PACK_AB_MERGE_C R158, R159, R158, RZ ;  /* 0x0000009e9f9e723e */ /* 0x000fe400048060ff */
[----:B------:R-:W-:-:S02]  /*1d560*/  F2FP.SATFINITE.E5M2.F32.PACK_AB_MERGE_C R126, R127, R126, RZ ;  /* 0x0000007e7f7e723e */ /* 0x000fc400048060ff */
[----:B------:R-:W-:Y:S02]  /*1d570*/  F2FP.SATFINITE.E5M2.F32.PACK_AB_MERGE_C R94, R95, R94, RZ ;  /* 0x0000005e5f5e723e */ /* 0x000fe400048060ff */
[----:B------:R-:W-:Y:S02]  /*1d580*/  F2FP.SATFINITE.E5M2.F32.PACK_AB_MERGE_C R80, R81, R80, RZ ;  /* 0x000000505150723e */ /* 0x000fe400048060ff */
[----:B------:R-:W-:Y:S02]  /*1d590*/  PRMT R61, R83, 0x3340, R202 ;  /* 0x00003340533d7816 */ /* 0x000fe400000000ca */
[----:B------:R-:W-:Y:S02]  /*1d5a0*/  LOP3.LUT R81, R9, 0xffff, RZ, 0xc0, !PT ;  /* 0x0000ffff09517812 */ /* 0x000fe400078ec0ff */
[----:B------:R-:W-:Y:S02]  /*1d5b0*/  LOP3.LUT R200, R200, 0xffff, RZ, 0xc0, !PT ;  /* 0x0000ffffc8c87812 */ /* 0x000fe400078ec0ff */
[----:B------:R-:W-:-:S02]  /*1d5c0*/  LOP3.LUT R136, R136, 0xffff, RZ, 0xc0, !PT ;  /* 0x0000ffff88887812 */ /* 0x000fc400078ec0ff */
[----:B------:R-:W-:Y:S02]  /*1d5d0*/  LOP3.LUT R232, R232, 0xffff, RZ, 0xc0, !PT ;  /* 0x0000ffffe8e87812 */ /* 0x000fe400078ec0ff */
[----:B------:R-:W-:Y:S02]  /*1d5e0*/  LOP3.LUT R93, R168, 0xffff, RZ, 0xc0, !PT ;  /* 0x0000ffffa85d7812 */ /* 0x000fe400078ec0ff */
[----:B------:R-:W-:Y:S02]  /*1d5f0*/  LOP3.LUT R104, R104, 0xffff, RZ, 0xc0, !PT ;  /* 0x0000ffff68687812 */ /* 0x000fe400078ec0ff */
[----:B------:R-:W-:Y:S02]  /*1d600*/  F2FP.SATFINITE.E5M2.F32.PACK_AB_MERGE_C R204, R205, R204, RZ ;  /* 0x000000cccdcc723e */ /* 0x000fe400048060ff */
[----:B------:R-:W-:Y:S02]  /*1d610*/  F2FP.SATFINITE.E5M2.F32.PACK_AB_MERGE_C R140, R141, R140, RZ ;  /* 0x0000008c8d8c723e */ /* 0x000fe400048060ff */
[----:B------:R-:W-:Y:S01]  /*1d620*/  F2FP.SATFINITE.E5M2.F32.PACK_AB_MERGE_C R32, R33, R32, RZ ;  /* 0x000000202120723e */ /* 0x000fe200048060ff */
[----:B------:R-:W4:Y:S01]  /*1d630*/  LDL.LU R141, [R1+0x118] ;  /* 0x00011800018d7983 */ /* 0x000f220000300800 */
[----:B------:R-:W-:-:S02]  /*1d640*/  LOP3.LUT R91, R12, 0xffff, RZ, 0xc0, !PT ;  /* 0x0000ffff0c5b7812 */ /* 0x000fc400078ec0ff */
[----:B------:R-:W-:Y:S01]  /*1d650*/  LOP3.LUT R206, R206, 0xffff, RZ, 0xc0, !PT ;  /* 0x0000ffffcece7812 */ /* 0x000fe200078ec0ff */
[----:B------:R-:W4:Y:S01]  /*1d660*/  LDL.LU R139, [R1+0x184] ;  /* 0x00018400018b7983 */ /* 0x000f220000300800 */
[----:B------:R-:W-:Y:S02]  /*1d670*/  LOP3.LUT R142, R142, 0xffff, RZ, 0xc0, !PT ;  /* 0x0000ffff8e8e7812 */ /* 0x000fe400078ec0ff */
[----:B------:R-:W-:Y:S01]  /*1d680*/  F2FP.SATFINITE.E5M2.F32.PACK_AB_MERGE_C R236, R237, R236, RZ ;  /* 0x000000ecedec723e */ /* 0x000fe200048060ff */
[----:B------:R-:W4:Y:S01]  /*1d690*/  LDL.LU R137, [R1+0x180] ;  /* 0x0001800001897983 */ /* 0x000f220000300800 */
[----:B------:R-:W-:Y:S02]  /*1d6a0*/  F2FP.SATFINITE.E5M2.F32.PACK_AB_MERGE_C R172, R173, R172, RZ ;  /* 0x000000acadac723e */ /* 0x000fe400048060ff */
[----:B------:R-:W-:Y:S02]  /*1d6b0*/  F2FP.SATFINITE.E5M2.F32.PACK_AB_MERGE_C R108, R109, R108, RZ ;  /* 0x0000006c6d6c723e */ /* 0x000fe400048060ff */
[----:B------:R-:W-:-:S02]  /*1d6c0*/  PRMT R152, R90, 0x3340, R1 ;  /* 0x000033405a987816 */ /* 0x000fc40000000001 */
[----:B------:R-:W-:Y:S02]  /*1d6d0*/  PRMT R59, R59, 0x5410, R10 ;  /* 0x000054103b3b7816 */ /* 0x000fe4000000000a */
[----:B------:R-:W-:Y:S02]  /*1d6e0*/  F2FP.SATFINITE.E5M2.F32.PACK_AB_MERGE_C R210, R211, R210, RZ ;  /* 0x000000d2d3d2723e */ /* 0x000fe400048060ff */
[----:B------:R-:W-:Y:S02]  /*1d6f0*/  F2FP.SATFINITE.E5M2.F32.PACK_AB_MERGE_C R146, R147, R146, RZ ;  /* 0x000000929392723e */ /* 0x000fe400048060ff */
[----:B------:R-:W-:Y:S02]  /*1d700*/  F2FP.SATFINITE.E5M2.F32.PACK_AB_MERGE_C R7, R7, R250, RZ ;  /* 0x000000fa0707723e */ /* 0x000fe400048060ff */
[----:B--2---:R-:W-:Y:S02]  /*1d710*/  F2FP.SATFINITE.E5M2.F32.PACK_AB_MERGE_C R52, R53, R52, RZ ;  /* 0x000000343534723e */ /* 0x004fe400048060ff */
[----:B------:R-:W-:-:S02]  /*1d720*/  PRMT R53, R226, 0x3340, R67 ;  /* 0x00003340e2357816 */ /* 0x000fc40000000043 */
[----:B------:R-:W-:Y:S02]  /*1d730*/  LOP3.LUT R190, R190, 0xffff, RZ, 0xc0, !PT ;  /* 0x0000ffffbebe7812 */ /* 0x000fe400078ec0ff */
[----:B------:R-:W-:Y:S02]  /*1d740*/  LOP3.LUT R126, R126, 0xffff, RZ, 0xc0, !PT ;  /* 0x0000ffff7e7e7812 */ /* 0x000fe400078ec0ff */
[----:B------:R-:W-:Y:S02]  /*1d750*/  LOP3.LUT R222, R222, 0xffff, RZ, 0xc0, !PT ;  /* 0x0000ffffdede7812 */ /* 0x000fe400078ec0ff */
[----:B------:R-:W-:Y:S02]  /*1d760*/  LOP3.LUT R94, R94, 0xffff, RZ, 0xc0, !PT ;  /* 0x0000ffff5e5e7812 */ /* 0x000fe400078ec0ff */
[----:B------:R-:W-:Y:S02]  /*1d770*/  F2FP.SATFINITE.E5M2.F32.PACK_AB_MERGE_C R224, R225, R224, RZ ;  /* 0x000000e0e1e0723e */ /* 0x000fe400048060ff */
[----:B------:R-:W-:-:S02]  /*1d780*/  F2FP.SATFINITE.E5M2.F32.PACK_AB_MERGE_C R198, R199, R198, RZ ;  /* 0x000000c6c7c6723e */ /* 0x000fc400048060ff */
[----:B------:R-:W-:Y:S02]  /*1d790*/  F2FP.SATFINITE.E5M2.F32.PACK_AB_MERGE_C R160, R161, R160, RZ ;  /* 0x000000a0a1a0723e */ /* 0x000fe400048060ff */
[----:B------:R-:W-:Y:S02]  /*1d7a0*/  F2FP.SATFINITE.E5M2.F32.PACK_AB_MERGE_C R134, R135, R134, RZ ;  /* 0x000000868786723e */ /* 0x000fe400048060ff */
[----:B------:R-:W-:Y:S01]  /*1d7b0*/  F2FP.SATFINITE.E5M2.F32.PACK_AB_MERGE_C R96, R97, R96, RZ ;  /* 0x000000606160723e */ /* 0x000fe200048060ff */
[----:B------:R-:W2:Y:S01]  /*1d7c0*/  LDL.LU R135, [R1+0x17c] ;  /* 0x00017c0001877983 */ /* 0x000ea20000300800 */
[----:B------:R-:W-:Y:S02]  /*1d7d0*/  F2FP.SATFINITE.E5M2.F32.PACK_AB_MERGE_C R68, R69, R68, RZ ;  /* 0x000000444544723e */ /* 0x000fe400048060ff */
[----:B------:R-:W-:Y:S02]  /*1d7e0*/  PRMT R9, R81, 0x3340, R200 ;  /* 0x0000334051097816 */ /* 0x000fe400000000c8 */
[----:B------:R-:W-:-:S02]  /*1d7f0*/  PRMT R12, R104, 0x3340, R1 ;  /* 0x00003340680c7816 */ /* 0x000fc40000000001 */
[----:B------:R-:W-:Y:S02]  /*1d800*/  LOP3.LUT R89, R11, 0xffff, RZ, 0xc0, !PT ;  /* 0x0000ffff0b597812 */ /* 0x000fe400078ec0ff */
[----:B------:R-:W-:Y:S02]  /*1d810*/  LOP3.LUT R204, R204, 0xffff, RZ, 0xc0, !PT ;  /* 0x0000ffffcccc7812 */ /* 0x000fe400078ec0ff */
[----:B------:R-:W-:Y:S01]  /*1d820*/  LOP3.LUT R140, R140, 0xffff, RZ, 0xc0, !PT ;  /* 0x0000ffff8c8c7812 */ /* 0x000fe200078ec0ff */
[----:B---3--:R-:W-:-:S05]  /*1d830*/  VIADD R31, R248, 0x3f ;  /* 0x0000003ff81f7836 */ /* 0x008fca0000000000 */
[----:B------:R-:W-:Y:S02]  /*1d840*/  ISETP.GE.AND P0, PT, R31, UR25, PT ;  /* 0x000000191f007c0c */ /* 0x000fe4000bf06270 */
[----:B------:R-:W-:Y:S02]  /*1d850*/  LOP3.LUT R31, R154, 0xffff, RZ, 0xc0, !PT ;  /* 0x0000ffff9a1f7812 */ /* 0x000fe400078ec0ff */
[----:B------:R-:W-:-:S04]  /*1d860*/  PRMT R154, R124, 0x3340, R1 ;  /* 0x000033407c9a7816 */ /* 0x000fc80000000001 */
[----:B------:R-:W-:Y:S02]  /*1d870*/  PRMT R2, R35, 0x5410, R154 ;  /* 0x0000541023027816 */ /* 0x000fe4000000009a */
[--C-:B------:R-:W-:Y:S02]  /*1d880*/  PRMT R154, R128, 0x3340, R1.reuse ;  /* 0x00003340809a7816 */ /* 0x100fe40000000001 */
[----:B------:R-:W-:Y:S02]  /*1d890*/  PRMT R35, R43, 0x3340, R194 ;  /* 0x000033402b237816 */ /* 0x000fe400000000c2 */
[----:B------:R-:W-:Y:S02]  /*1d8a0*/  PRMT R0, R3, 0x5410, R154 ;  /* 0x0000541003007816 */ /* 0x000fe4000000009a */
[----:B------:R-:W-:Y:S02]  /*1d8b0*/  PRMT R3, R35, 0x5410, R156 ;  /* 0x0000541023037816 */ /* 0x000fe4000000009c */
[----:B------:R-:W-:-:S02]  /*1d8c0*/  PRMT R156, R132, 0x3340, R1 ;  /* 0x00003340849c7816 */ /* 0x000fc40000000001 */
[----:B------:R-:W-:Y:S02]  /*1d8d0*/  PRMT R35, R5, 0x3340, R196 ;  /* 0x0000334005237816 */ /* 0x000fe400000000c4 */
[--C-:B------:R-:W-:Y:S02]  /*1d8e0*/  PRMT R154, R98, 0x3340, R1.reuse ;  /* 0x00003340629a7816 */ /* 0x100fe40000000001 */
[----:B------:R-:W-:Y:S02]  /*1d8f0*/  PRMT R35, R35, 0x5410, R156 ;  /* 0x0000541023237816 */ /* 0x000fe4000000009c */
[----:B------:R-:W-:Y:S02]  /*1d900*/  PRMT R156, R138, 0x3340, R1 ;  /* 0x000033408a9c7816 */ /* 0x000fe40000000001 */
[----:B------:R-:W-:Y:S02]  /*1d910*/  F2FP.SATFINITE.E5M2.F32.PACK_AB_MERGE_C R54, R55, R54, RZ ;  /* 0x000000363736723e */ /* 0x000fe400048060ff */
[----:B------:R-:W-:-:S02]  /*1d920*/  PRMT R33, R218, 0x3340, R31 ;  /* 0x00003340da217816 */ /* 0x000fc4000000001f */
[----:B------:R-:W-:Y:S02]  /*1d930*/  LOP3.LUT R55, R158, 0xffff, RZ, 0xc0, !PT ;  /* 0x0000ffff9e377812 */ /* 0x000fe400078ec0ff */
[----:B------:R-:W-:Y:S02]  /*1d940*/  PRMT R53, R53, 0x5410, R154 ;  /* 0x0000541035357816 */ /* 0x000fe4000000009a */
[----:B------:R-:W-:Y:S02]  /*1d950*/  PRMT R10, R61, 0x5410, R156 ;  /* 0x000054103d0a7816 */ /* 0x000fe4000000009c */
[----:B------:R-:W-:Y:S02]  /*1d960*/  PRMT R154, R136, 0x3340, R1 ;  /* 0x00003340889a7816 */ /* 0x000fe40000000001 */
[----:B------:R-:W-:Y:S02]  /*1d970*/  PRMT R61, R232, 0x3340, R93 ;  /* 0x00003340e83d7816 */ /* 0x000fe4000000005d */
[----:B------:R-:W-:-:S02]  /*1d980*/  PRMT R156, R142, 0x3340, R1 ;  /* 0x000033408e9c7816 */ /* 0x000fc40000000001 */
[----:B------:R-:W-:Y:S02]  /*1d990*/  PRMT R69, R91, 0x3340, R206 ;  /* 0x000033405b457816 */ /* 0x000fe400000000ce */
[----:B------:R-:W-:Y:S02]  /*1d9a0*/  F2FP.SATFINITE.E5M2.F32.PACK_AB_MERGE_C R208, R209, R208, RZ ;  /* 0x000000d0d1d0723e */ /* 0x000fe400048060ff */
[----:B------:R-:W-:Y:S02]  /*1d9b0*/  F2FP.SATFINITE.E5M2.F32.PACK_AB_MERGE_C R144, R145, R144, RZ ;  /* 0x000000909190723e */ /* 0x000fe400048060ff */
[----:B------:R-:W-:Y:S02]  /*1d9c0*/  F2FP.SATFINITE.E5M2.F32.PACK_AB_MERGE_C R36, R37, R36, RZ ;  /* 0x000000242524723e */ /* 0x000fe400048060ff */
[----:B------:R-:W-:Y:S02]  /*1d9d0*/  F2FP.SATFINITE.E5M2.F32.PACK_AB_MERGE_C R44, R45, R44, RZ ;  /* 0x0000002c2d2c723e */ /* 0x000fe400048060ff */
[----:B------:R-:W-:-:S02]  /*1d9e0*/  PRMT R33, R33, 0x5410, R152 ;  /* 0x0000541021217816 */ /* 0x000fc40000000098 */
[----:B------:R-:W-:Y:S02]  /*1d9f0*/  LOP3.LUT R236, R236, 0xffff, RZ, 0xc0, !PT ;  /* 0x0000ffffecec7812 */ /* 0x000fe400078ec0ff */
[----:B------:R-:W-:Y:S02]  /*1da00*/  LOP3.LUT R101, R172, 0xffff, RZ, 0xc0, !PT ;  /* 0x0000ffffac657812 */ /* 0x000fe400078ec0ff */
[----:B------:R-:W-:Y:S02]  /*1da10*/  LOP3.LUT R108, R108, 0xffff, RZ, 0xc0, !PT ;  /* 0x0000ffff6c6c7812 */ /* 0x000fe400078ec0ff */
[----:B------:R-:W-:Y:S02]  /*1da20*/  F2FP.SATFINITE.E5M2.F32.PACK_AB_MERGE_C R64, R65, R64, RZ ;  /* 0x000000404140723e */ /* 0x000fe400048060ff */
[----:B------:R-:W-:Y:S02]  /*1da30*/  PRMT R184, R126, 0x3340, R1 ;  /* 0x000033407eb87816 */ /* 0x000fe40000000001 */
[----:B------:R-:W-:-:S02]  /*1da40*/  PRMT R37, R27, 0x3340, R190 ;  /* 0x000033401b257816 */ /* 0x000fc400000000be */
[----:B------:R-:W-:Y:S02]  /*1da50*/  PRMT R152, R94, 0x3340, R1 ;  /* 0x000033405e987816 */ /* 0x000fe40000000001 */
[----:B------:R-:W-:Y:S02]  /*1da60*/  PRMT R45, R222, 0x3340, R55 ;  /* 0x00003340de2d7816 */ /* 0x000fe40000000037 */
[----:B------:R-:W-:Y:S02]  /*1da70*/  LOP3.LUT R99, R14, 0xffff, RZ, 0xc0, !PT ;  /* 0x0000ffff0e637812 */ /* 0x000fe400078ec0ff */
[----:B------:R-:W-:Y:S02]  /*1da80*/  LOP3.LUT R210, R210, 0xffff, RZ, 0xc0, !PT ;  /* 0x0000ffffd2d27812 */ /* 0x000fe400078ec0ff */
[----:B------:R-:W-:Y:S02]  /*1da90*/  LOP3.LUT R146, R146, 0xffff, RZ, 0xc0, !PT ;  /* 0x0000ffff92927812 */ /* 0x000fe400078ec0ff */
[----:B------:R-:W-:-:S02]  /*1daa0*/  F2FP.SATFINITE.E5M2.F32.PACK_AB_MERGE_C R212, R213, R212, RZ ;  /* 0x000000d4d5d4723e */ /* 0x000fc400048060ff */
[----:B------:R-:W-:Y:S02]  /*1dab0*/  F2FP.SATFINITE.E5M2.F32.PACK_AB_MERGE_C R148, R149, R148, RZ ;  /* 0x000000949594723e */ /* 0x000fe400048060ff */
[----:B------:R-:W-:Y:S02]  /*1dac0*/  LOP3.LUT R7, R7, 0xffff, RZ, 0xc0, !PT ;  /* 0x0000ffff07077812 */ /* 0x000fe400078ec0ff */
[----:B------:R-:W-:Y:S02]  /*1dad0*/  LOP3.LUT R224, R224, 0xffff, RZ, 0xc0, !PT ;  /* 0x0000ffffe0e07812 */ /* 0x000fe400078ec0ff */
[----:B------:R-:W-:Y:S02]  /*1dae0*/  LOP3.LUT R198, R198, 0xffff, RZ, 0xc0, !PT ;  /* 0x0000ffffc6c67812 */ /* 0x000fe400078ec0ff */
[----:B------:R-:W-:Y:S02]  /*1daf0*/  LOP3.LUT R65, R160, 0xffff, RZ, 0xc0, !PT ;  /* 0x0000ffffa0417812 */ /* 0x000fe400078ec0ff */
[----:B------:R-:W-:-:S02]  /*1db00*/  LOP3.LUT R96, R96, 0xffff, RZ, 0xc0, !PT ;  /* 0x0000ffff60607812 */ /* 0x000fc400078ec0ff */
[----:B------:R-:W-:Y:S02]  /*1db10*/  LOP3.LUT R134, R134, 0xffff, RZ, 0xc0, !PT ;  /* 0x0000ffff86867812 */ /* 0x000fe400078ec0ff */
[----:B------:R-:W-:Y:S02]  /*1db20*/  PRMT R9, R9, 0x5410, R154 ;  /* 0x0000541009097816 */ /* 0x000fe4000000009a */
[----:B------:R-:W-:Y:S02]  /*1db30*/  PRMT R61, R61, 0x5410, R12 ;  /* 0x000054103d3d7816 */ /* 0x000fe4000000000c */
[----:B------:R-:W-:Y:S02]  /*1db40*/  F2FP.SATFINITE.E5M2.F32.PACK_AB_MERGE_C R230, R231, R230, RZ ;  /* 0x000000e6e7e6723e */ /* 0x000fe400048060ff */
[----:B------:R-:W-:Y:S02]  /*1db50*/  F2FP.SATFINITE.E5M2.F32.PACK_AB_MERGE_C R214, R215, R214, RZ ;  /* 0x000000d6d7d6723e */ /* 0x000fe400048060ff */
[----:B------:R-:W-:-:S02]  /*1db60*/  F2FP.SATFINITE.E5M2.F32.PACK_AB_MERGE_C R166, R167, R166, RZ ;  /* 0x000000a6a7a6723e */ /* 0x000fc400048060ff */
[----:B------:R-:W-:Y:S02]  /*1db70*/  F2FP.SATFINITE.E5M2.F32.PACK_AB_MERGE_C R150, R151, R150, RZ ;  /* 0x000000969796723e */ /* 0x000fe400048060ff */
[----:B------:R-:W-:Y:S02]  /*1db80*/  F2FP.SATFINITE.E5M2.F32.PACK_AB_MERGE_C R102, R103, R102, RZ ;  /* 0x000000666766723e */ /* 0x000fe400048060ff */
[----:B------:R-:W-:Y:S02]  /*1db90*/  PRMT R154, R140, 0x3340, R1 ;  /* 0x000033408c9a7816 */ /* 0x000fe40000000001 */
[----:B------:R-:W-:Y:S02]  /*1dba0*/  PRMT R11, R89, 0x3340, R204 ;  /* 0x00003340590b7816 */ /* 0x000fe400000000cc */
[----:B------:R-:W-:Y:S02]  /*1dbb0*/  PRMT R12, R69, 0x5410, R156 ;  /* 0x00005410450c7816 */ /* 0x000fe4000000009c */
[----:B------:R-:W-:-:S02]  /*1dbc0*/  F2FP.SATFINITE.E5M2.F32.PACK_AB_MERGE_C R72, R73, R72, RZ ;  /* 0x000000484948723e */ /* 0x000fc400048060ff */
[----:B------:R-:W-:Y:S02]  /*1dbd0*/  LOP3.LUT R97, R13, 0xffff, RZ, 0xc0, !PT ;  /* 0x0000ffff0d617812 */ /* 0x000fe400078ec0ff */
[----:B------:R-:W-:Y:S02]  /*1dbe0*/  LOP3.LUT R208, R208, 0xffff, RZ, 0xc0, !PT ;  /* 0x0000ffffd0d07812 */ /* 0x000fe400078ec0ff */
[----:B------:R-:W-:Y:S02]  /*1dbf0*/  LOP3.LUT R144, R144, 0xffff, RZ, 0xc0, !PT ;  /* 0x0000ffff90907812 */ /* 0x000fe400078ec0ff */
[----:B------:R-:W-:Y:S02]  /*1dc00*/  PRMT R14, R108, 0x3340, R1 ;  /* 0x000033406c0e7816 */ /* 0x000fe40000000001 */
[----:B------:R-:W-:Y:S02]  /*1dc10*/  PRMT R69, R236, 0x3340, R101 ;  /* 0x00003340ec457816 */ /* 0x000fe40000000065 */
[----:B-----5:R-:W-:-:S02]  /*1dc20*/  F2FP.SATFINITE.E5M2.F32.PACK_AB_MERGE_C R242, R243, R242, RZ ;  /* 0x000000f2f3f2723e */ /* 0x020fc400048060ff */
[----:B------:R-:W-:Y:S02]  /*1dc30*/  F2FP.SATFINITE.E5M2.F32.PACK_AB_MERGE_C R178, R179, R178, RZ ;  /* 0x000000b2b3b2723e */ /* 0x000fe400048060ff */
[----:B------:R-:W-:Y:S02]  /*1dc40*/  F2FP.SATFINITE.E5M2.F32.PACK_AB_MERGE_C R114, R115, R114, RZ ;  /* 0x000000727372723e */ /* 0x000fe400048060ff */
[----:B------:R-:W-:Y:S02]  /*1dc50*/  F2FP.SATFINITE.E5M2.F32.PACK_AB_MERGE_C R50, R51, R50, RZ ;  /* 0x000000323332723e */ /* 0x000fe400048060ff */
[----:B------:R-:W-:Y:S02]  /*1dc60*/  PRMT R25, R37, 0x5410, R184 ;  /* 0x0000541025197816 */ /* 0x000fe400000000b8 */
[----:B------:R-:W-:Y:S02]  /*1dc70*/  PRMT R45, R45, 0x5410, R152 ;  /* 0x000054102d2d7816 */ /* 0x000fe40000000098 */
[----:B------:R-:W-:-:S02]  /*1dc80*/  PRMT R156, R146, 0x3340, R1 ;  /* 0x00003340929c7816 */ /* 0x000fc40000000001 */
[----:B------:R-:W-:Y:S02]  /*1dc90*/  PRMT R73, R99, 0x3340, R210 ;  /* 0x0000334063497816 */ /* 0x000fe400000000d2 */
[----:B------:R-:W-:Y:S02]  /*1dca0*/  F2FP.SATFINITE.E5M2.F32.PACK_AB_MERGE_C R106, R107, R106, RZ ;  /* 0x0000006a6b6a723e */ /* 0x000fe400048060ff */
[----:B------:R-:W-:Y:S02]  /*1dcb0*/  F2FP.SATFINITE.E5M2.F32.PACK_AB_MERGE_C R86, R87, R86, RZ ;  /* 0x000000565756723e */ /* 0x000fe400048060ff */
[--C-:B------:R-:W-:Y:S02]  /*1dcc0*/  PRMT R152, R96, 0x3340, R1.reuse ;  /* 0x0000334060987816 */ /* 0x100fe40000000001 */
[----:B------:R-:W-:Y:S02]  /*1dcd0*/  PRMT R158, R134, 0x3340, R1 ;  /* 0x00003340869e7816 */ /* 0x000fe40000000001 */
[----:B------:R-:W-:-:S02]  /*1dce0*/  PRMT R51, R224, 0x3340, R65 ;  /* 0x00003340e0337816 */ /* 0x000fc40000000041 */
[----:B------:R-:W-:Y:S02]  /*1dcf0*/  PRMT R37, R7, 0x3340, R198 ;  /* 0x0000334007257816 */ /* 0x000fe400000000c6 */
[----:B------:R-:W-:Y:S02]  /*1dd00*/  LOP3.LUT R105, R15, 0xffff, RZ, 0xc0, !PT ;  /* 0x0000ffff0f697812 */ /* 0x000fe400078ec0ff */
[----:B------:R-:W-:Y:S02]  /*1dd10*/  LOP3.LUT R212, R212, 0xffff, RZ, 0xc0, !PT ;  /* 0x0000ffffd4d47812 */ /* 0x000fe400078ec0ff */
[----:B------:R-:W-:Y:S02]  /*1dd20*/  LOP3.LUT R148, R148, 0xffff, RZ, 0xc0, !PT ;  /* 0x0000ffff94947812 */ /* 0x000fe400078ec0ff */
[----:B------:R-:W-:Y:S02]  /*1dd30*/  F2FP.SATFINITE.E5M2.F32.PACK_AB_MERGE_C R244, R245, R244, RZ ;  /* 0x000000f4f5f4723e */ /* 0x000fe400048060ff */
[----:B------:R-:W-:-:S02]  /*1dd40*/  F2FP.SATFINITE.E5M2.F32.PACK_AB_MERGE_C R180, R181, R180, RZ ;  /* 0x000000b4b5b4723e */ /* 0x000fc400048060ff */
[----:B------:R-:W-:Y:S02]  /*1dd50*/  F2FP.SATFINITE.E5M2.F32.PACK_AB_MERGE_C R116, R117, R116, RZ ;  /* 0x000000747574723e */ /* 0x000fe400048060ff */
[----:B------:R-:W-:Y:S02]  /*1dd60*/  LOP3.LUT R230, R230, 0xffff, RZ, 0xc0, !PT ;  /* 0x0000ffffe6e67812 */ /* 0x000fe400078ec0ff */
[----:B------:R-:W-:Y:S02]  /*1dd70*/  LOP3.LUT R87, R166, 0xffff, RZ, 0xc0, !PT ;  /* 0x0000ffffa6577812 */ /* 0x000fe400078ec0ff */
[----:B------:R-:W-:Y:S02]  /*1dd80*/  LOP3.LUT R102, R102, 0xffff, RZ, 0xc0, !PT ;  /* 0x0000ffff66667812 */ /* 0x000fe400078ec0ff */
[----:B------:R-:W-:Y:S02]  /*1dd90*/  PRMT R11, R11, 0x5410, R154 ;  /* 0x000054100b0b7816 */ /* 0x000fe4000000009a */
[----:B------:R-:W-:-:S02]  /*1dda0*/  LOP3.LUT R16, R16, 0xffff, RZ, 0xc0, !PT ;  /* 0x0000ffff10107812 */ /* 0x000fc400078ec0ff */
[----:B------:R-:W-:Y:S02]  /*1ddb0*/  LOP3.LUT R107, R214, 0xffff, RZ, 0xc0, !PT ;  /* 0x0000ffffd66b7812 */ /* 0x000fe400078ec0ff */
[----:B------:R-:W-:Y:S02]  /*1ddc0*/  LOP3.LUT R150, R150, 0xffff, RZ, 0xc0, !PT ;  /* 0x0000ffff96967812 */ /* 0x000fe400078ec0ff */
[----:B------:R-:W-:Y:S02]  /*1ddd0*/  F2FP.SATFINITE.E5M2.F32.PACK_AB_MERGE_C R234, R235, R234, RZ ;  /* 0x000000eaebea723e */ /* 0x000fe400048060ff */
        /* <DEDUP_REMOVED lines=8> */
[----:B------:R-:W-:-:S02]  /*1de60*/  PRMT R14, R73, 0x5410, R156 ;  /* 0x00005410490e7816 */ /* 0x000fc4000000009c */
[----:B------:R-:W-:Y:S02]  /*1de70*/  LOP3.LUT R242, R242, 0xffff, RZ, 0xc0, !PT ;  /* 0x0000fffff2f27812 */ /* 0x000fe400078ec0ff */
[----:B------:R-:W-:Y:S02]  /*1de80*/  LOP3.LUT R111, R178, 0xffff, RZ, 0xc0, !PT ;  /* 0x0000ffffb26f7812 */ /* 0x000fe400078ec0ff */
[----:B------:R-:W-:Y:S02]  /*1de90*/  LOP3.LUT R114, R114, 0xffff, RZ, 0xc0, !PT ;  /* 0x0000ffff72727812 */ /* 0x000fe400078ec0ff */
[----:B------:R-:W-:Y:S02]  /*1dea0*/  F2FP.SATFINITE.E5M2.F32.PACK_AB_MERGE_C R112, R113, R112, RZ ;  /* 0x000000707170723e */ /* 0x000fe400048060ff */
[----:B------:R-:W-:Y:S02]  /*1deb0*/  F2FP.SATFINITE.E5M2.F32.PACK_AB_MERGE_C R56, R57, R56, RZ ;  /* 0x000000383938723e */ /* 0x000fe400048060ff */
[----:B------:R-:W-:-:S02]  /*1dec0*/  PRMT R51, R51, 0x5410, R152 ;  /* 0x0000541033337816 */ /* 0x000fc40000000098 */
[----:B------:R-:W-:Y:S02]  /*1ded0*/  PRMT R37, R37, 0x5410, R158 ;  /* 0x0000541025257816 */ /* 0x000fe4000000009e */
[--C-:B------:R-:W-:Y:S02]  /*1dee0*/  PRMT R156, R148, 0x3340, R1.reuse ;  /* 0x00003340949c7816 */ /* 0x100fe40000000001 */
[----:B------:R-:W-:Y:S02]  /*1def0*/  PRMT R15, R105, 0x3340, R212 ;  /* 0x00003340690f7816 */ /* 0x000fe400000000d4 */
[----:B------:R-:W-:Y:S02]  /*1df00*/  PRMT R152, R102, 0x3340, R1 ;  /* 0x0000334066987816 */ /* 0x000fe40000000001 */
[----:B------:R-:W-:Y:S02]  /*1df10*/  PRMT R57, R230, 0x3340, R87 ;  /* 0x00003340e6397816 */ /* 0x000fe40000000057 */
[----:B------:R-:W-:-:S02]  /*1df20*/  PRMT R158, R150, 0x3340, R1 ;  /* 0x00003340969e7816 */ /* 0x000fc40000000001 */
[----:B------:R-:W-:Y:S02]  /*1df30*/  PRMT R73, R16, 0x3340, R107 ;  /* 0x0000334010497816 */ /* 0x000fe4000000006b */
[----:B------:R-:W-:Y:S02]  /*1df40*/  LOP3.LUT R244, R244, 0xffff, RZ, 0xc0, !PT ;  /* 0x0000fffff4f47812 */ /* 0x000fe400078ec0ff */
[----:B------:R-:W-:Y:S02]  /*1df50*/  LOP3.LUT R113, R180, 0xffff, RZ, 0xc0, !PT ;  /* 0x0000ffffb4717812 */ /* 0x000fe400078ec0ff */
[----:B------:R-:W-:Y:S02]  /*1df60*/  LOP3.LUT R116, R116, 0xffff, RZ, 0xc0, !PT ;  /* 0x0000ffff74747812 */ /* 0x000fe400078ec0ff */
[----:B------:R-:W-:Y:S02]  /*1df70*/  F2FP.SATFINITE.E5M2.F32.PACK_AB_MERGE_C R76, R77, R76, RZ ;  /* 0x0000004c4d4c723e */ /* 0x000fe400048060ff */
[----:B------:R-:W-:-:S02]  /*1df80*/  LOP3.LUT R234, R234, 0xffff, RZ, 0xc0, !PT ;  /* 0x0000ffffeaea7812 */ /* 0x000fc400078ec0ff */
[----:B------:R-:W-:Y:S02]  /*1df90*/  LOP3.LUT R95, R170, 0xffff, RZ, 0xc0, !PT ;  /* 0x0000ffffaa5f7812 */ /* 0x000fe400078ec0ff */
[----:B------:R-:W-:Y:S02]  /*1dfa0*/  LOP3.LUT R106, R106, 0xffff, RZ, 0xc0, !PT ;  /* 0x0000ffff6a6a7812 */ /* 0x000fe400078ec0ff */
[----:B------:R-:W-:Y:S02]  /*1dfb0*/  PRMT R13, R13, 0x5410, R154 ;  /* 0x000054100d0d7816 */ /* 0x000fe4000000009a */
[----:B------:R-:W-:Y:S02]  /*1dfc0*/  LOP3.LUT R246, R246, 0xffff, RZ, 0xc0, !PT ;  /* 0x0000fffff6f67812 */ /* 0x000fe400078ec0ff */
[----:B------:R-:W-:Y:S02]  /*1dfd0*/  LOP3.LUT R115, R182, 0xffff, RZ, 0xc0, !PT ;  /* 0x0000ffffb6737812 */ /* 0x000fe400078ec0ff */
[----:B------:R-:W-:-:S02]  /*1dfe0*/  LOP3.LUT R118, R118, 0xffff, RZ, 0xc0, !PT ;  /* 0x0000ffff76767812 */ /* 0x000fc400078ec0ff */
[----:B------:R-:W-:Y:S02]  /*1dff0*/  SHF.R.U32.HI R6, RZ, 0x8, R6 ;  /* 0x00000008ff067819 */ /* 0x000fe40000011606 */
[----:B------:R-:W-:Y:S02]  /*1e000*/  SHF.R.U32.HI R19, RZ, 0x8, R19 ;  /* 0x00000008ff137819 */ /* 0x000fe40000011613 */
[----:B------:R-:W-:Y:S02]  /*1e010*/  F2FP.SATFINITE.E5M2.F32.PACK_AB_MERGE_C R238, R239, R238, RZ ;  /* 0x000000eeefee723e */ /* 0x000fe400048060ff */
[----:B------:R-:W-:Y:S02]  /*1e020*/  F2FP.SATFINITE.E5M2.F32.PACK_AB_MERGE_C R174, R175, R174, RZ ;  /* 0x000000aeafae723e */ /* 0x000fe400048060ff */
[----:B------:R-:W-:Y:S02]  /*1e030*/  PRMT R154, R114, 0x3340, R1 ;  /* 0x00003340729a7816 */ /* 0x000fe40000000001 */
[----:B------:R-:W-:-:S02]  /*1e040*/  PRMT R77, R242, 0x3340, R111 ;  /* 0x00003340f24d7816 */ /* 0x000fc4000000006f */
[----:B------:R-:W-:Y:S02]  /*1e050*/  F2FP.SATFINITE.E5M2.F32.PACK_AB_MERGE_C R78, R79, R78, RZ ;  /* 0x0000004e4f4e723e */ /* 0x000fe400048060ff */
[----:B------:R-:W-:Y:S02]  /*1e060*/  PRMT R15, R15, 0x5410, R156 ;  /* 0x000054100f0f7816 */ /* 0x000fe4000000009c */
[----:B------:R-:W-:Y:S02]  /*1e070*/  SHF.R.U32.HI R8, RZ, 0x8, R8 ;  /* 0x00000008ff087819 */ /* 0x000fe40000011608 */
[----:B------:R-:W-:Y:S02]  /*1e080*/  F2FP.SATFINITE.E5M2.F32.PACK_AB_MERGE_C R62, R63, R62, RZ ;  /* 0x0000003e3f3e723e */ /* 0x000fe400048060ff */
[----:B------:R-:W-:Y:S02]  /*1e090*/  PRMT R57, R57, 0x5410, R152 ;  /* 0x0000541039397816 */ /* 0x000fe40000000098 */
[----:B------:R-:W-:-:S02]  /*1e0a0*/  PRMT R73, R73, 0x5410, R158 ;  /* 0x0000541049497816 */ /* 0x000fc4000000009e */
[----:B------:R-:W-:Y:S02]  /*1e0b0*/  PRMT R156, R116, 0x3340, R1 ;  /* 0x00003340749c7816 */ /* 0x000fe40000000001 */
[----:B------:R-:W-:Y:S02]  /*1e0c0*/  PRMT R79, R244, 0x3340, R113 ;  /* 0x00003340f44f7816 */ /* 0x000fe40000000071 */
[----:B------:R-:W-:Y:S02]  /*1e0d0*/  PRMT R152, R106, 0x3340, R1 ;  /* 0x000033406a987816 */ /* 0x000fe40000000001 */
[----:B------:R-:W-:Y:S02]  /*1e0e0*/  PRMT R63, R234, 0x3340, R95 ;  /* 0x00003340ea3f7816 */ /* 0x000fe4000000005f */
[----:B------:R-:W-:Y:S02]  /*1e0f0*/  PRMT R158, R118, 0x3340, R1 ;  /* 0x00003340769e7816 */ /* 0x000fe40000000001 */
[----:B------:R-:W-:-:S02]  /*1e100*/  PRMT R117, R246, 0x3340, R115 ;  /* 0x00003340f6757816 */ /* 0x000fc40000000073 */
[----:B------:R-:W-:Y:S02]  /*1e110*/  LOP3.LUT R19, R19, 0xffff, RZ, 0xc0, !PT ;  /* 0x0000ffff13137812 */ /* 0x000fe400078ec0ff */
[----:B------:R-:W-:Y:S02]  /*1e120*/  LOP3.LUT R6, R6, 0xffff, RZ, 0xc0, !PT ;  /* 0x0000ffff06067812 */ /* 0x000fe400078ec0ff */
[----:B------:R-:W-:Y:S02]  /*1e130*/  SHF.R.U32.HI R218, RZ, 0x8, R218 ;  /* 0x00000008ffda7819 */ /* 0x000fe400000116da */
[----:B------:R-:W-:Y:S02]  /*1e140*/  SHF.R.U32.HI R31, RZ, 0x8, R31 ;  /* 0x00000008ff1f7819 */ /* 0x000fe4000001161f */
[----:B------:R-:W-:Y:S02]  /*1e150*/  LOP3.LUT R238, R238, 0xffff, RZ, 0xc0, !PT ;  /* 0x0000ffffeeee7812 */ /* 0x000fe400078ec0ff */
[----:B------:R-:W-:-:S02]  /*1e160*/  LOP3.LUT R103, R174, 0xffff, RZ, 0xc0, !PT ;  /* 0x0000ffffae677812 */ /* 0x000fc400078ec0ff */
[----:B------:R-:W-:Y:S02]  /*1e170*/  LOP3.LUT R110, R110, 0xffff, RZ, 0xc0, !PT ;  /* 0x0000ffff6e6e7812 */ /* 0x000fe400078ec0ff */
[----:B------:R-:W-:Y:S02]  /*1e180*/  PRMT R77, R77, 0x5410, R154 ;  /* 0x000054104d4d7816 */ /* 0x000fe4000000009a */
[----:B------:R-:W-:Y:S02]  /*1e190*/  SHF.R.U32.HI R4, RZ, 0x8, R4 ;  /* 0x00000008ff047819 */ /* 0x000fe40000011604 */
[----:B------:R-:W-:Y:S02]  /*1e1a0*/  SHF.R.U32.HI R29, RZ, 0x8, R29 ;  /* 0x00000008ff1d7819 */ /* 0x000fe4000001161d */
[----:B------:R-:W-:Y:S02]  /*1e1b0*/  F2FP.SATFINITE.E5M2.F32.PACK_AB_MERGE_C R240, R241, R240, RZ ;  /* 0x000000f0f1f0723e */ /* 0x000fe400048060ff */
[----:B------:R-:W-:-:S02]  /*1e1c0*/  F2FP.SATFINITE.E5M2.F32.PACK_AB_MERGE_C R176, R177, R176, RZ ;  /* 0x000000b0b1b0723e */ /* 0x000fc400048060ff */
[----:B------:R-:W-:Y:S02]  /*1e1d0*/  LOP3.LUT R154, R8, 0xffff, RZ, 0xc0, !PT ;  /* 0x0000ffff089a7812 */ /* 0x000fe400078ec0ff */
[----:B------:R-:W-:Y:S02]  /*1e1e0*/  PRMT R8, R79, 0x5410, R156 ;  /* 0x000054104f087816 */ /* 0x000fe4000000009c */
[----:B------:R-:W-:Y:S02]  /*1e1f0*/  F2FP.SATFINITE.E5M2.F32.PACK_AB_MERGE_C R70, R71, R70, RZ ;  /* 0x000000464746723e */ /* 0x000fe400048060ff */
[----:B------:R-:W-:Y:S02]  /*1e200*/  PRMT R63, R63, 0x5410, R152 ;  /* 0x000054103f3f7816 */ /* 0x000fe40000000098 */
[----:B------:R-:W-:Y:S02]  /*1e210*/  PRMT R79, R117, 0x5410, R158 ;  /* 0x00005410754f7816 */ /* 0x000fe4000000009e */
[----:B------:R-:W-:-:S02]  /*1e220*/  PRMT R19, R6, 0x3340, R19 ;  /* 0x0000334006137816 */ /* 0x000fc40000000013 */
[----:B------:R-:W-:Y:S02]  /*1e230*/  LOP3.LUT R31, R31, 0xffff, RZ, 0xc0, !PT ;  /* 0x0000ffff1f1f7812 */ /* 0x000fe400078ec0ff */
[----:B------:R-:W-:Y:S02]  /*1e240*/  LOP3.LUT R218, R218, 0xffff, RZ, 0xc0, !PT ;  /* 0x0000ffffdada7812 */ /* 0x000fe400078ec0ff */
[----:B------:R-:W-:Y:S02]  /*1e250*/  PRMT R152, R110, 0x3340, R1 ;  /* 0x000033406e987816 */ /* 0x000fe40000000001 */
[----:B------:R-:W-:Y:S02]  /*1e260*/  PRMT R71, R238, 0x3340, R103 ;  /* 0x00003340ee477816 */ /* 0x000fe40000000067 */
[----:B------:R-:W-:Y:S02]  /*1e270*/  LOP3.LUT R6, R29, 0xffff, RZ, 0xc0, !PT ;  /* 0x0000ffff1d067812 */ /* 0x000fe400078ec0ff */
[----:B------:R-:W-:-:S02]  /*1e280*/  LOP3.LUT R117, R4, 0xffff, RZ, 0xc0, !PT ;  /* 0x0000ffff04757812 */ /* 0x000fc400078ec0ff */
[----:B------:R-:W-:Y:S02]  /*1e290*/  SHF.R.U32.HI R222, RZ, 0x8, R222 ;  /* 0x00000008ffde7819 */ /* 0x000fe400000116de */
[----:B------:R-:W-:Y:S02]  /*1e2a0*/  SHF.R.U32.HI R55, RZ, 0x8, R55 ;  /* 0x00000008ff377819 */ /* 0x000fe40000011637 */
[----:B------:R-:W-:Y:S02]  /*1e2b0*/  SHF.R.U32.HI R5, RZ, 0x8, R5 ;  /* 0x00000008ff057819 */ /* 0x000fe40000011605 */
[----:B------:R-:W-:Y:S02]  /*1e2c0*/  SHF.R.U32.HI R230, RZ, 0x8, R230 ;  /* 0x00000008ffe67819 */ /* 0x000fe400000116e6 */
[----:B------:R-:W-:Y:S02]  /*1e2d0*/  SHF.R.U32.HI R87, RZ, 0x8, R87 ;  /* 0x00000008ff577819 */ /* 0x000fe40000011657 */
[----:B------:R-:W-:-:S02]  /*1e2e0*/  LOP3.LUT R240, R240, 0xffff, RZ, 0xc0, !PT ;  /* 0x0000fffff0f07812 */ /* 0x000fc400078ec0ff */
[----:B------:R-:W-:Y:S02]  /*1e2f0*/  LOP3.LUT R109, R176, 0xffff, RZ, 0xc0, !PT ;  /* 0x0000ffffb06d7812 */ /* 0x000fe400078ec0ff */
[----:B------:R-:W-:Y:S02]  /*1e300*/  LOP3.LUT R112, R112, 0xffff, RZ, 0xc0, !PT ;  /* 0x0000ffff70707812 */ /* 0x000fe400078ec0ff */
[----:B------:R-:W-:Y:S02]  /*1e310*/  SHF.R.U32.HI R41, RZ, 0x8, R41 ;  /* 0x00000008ff297819 */ /* 0x000fe40000011629 */
[----:B------:R-:W-:Y:S02]  /*1e320*/  SHF.R.U32.HI R192, RZ, 0x8, R192 ;  /* 0x00000008ffc07819 */ /* 0x000fe400000116c0 */
[----:B------:R-:W-:Y:S02]  /*1e330*/  SHF.R.U32.HI R81, RZ, 0x8, R81 ;  /* 0x00000008ff517819 */ /* 0x000fe40000011651 */
[----:B------:R-:W-:-:S02]  /*1e340*/  SHF.R.U32.HI R200, RZ, 0x8, R200 ;  /* 0x00000008ffc87819 */ /* 0x000fc400000116c8 */
[----:B------:R-:W-:Y:S02]  /*1e350*/  SHF.R.U32.HI R238, RZ, 0x8, R238 ;  /* 0x00000008ffee7819 */ /* 0x000fe400000116ee */
[----:B------:R-:W-:Y:S02]  /*1e360*/  SHF.R.U32.HI R103, RZ, 0x8, R103 ;  /* 0x00000008ff677819 */ /* 0x000fe40000011667 */
[----:B------:R-:W-:Y:S02]  /*1e370*/  SHF.R.U32.HI R97, RZ, 0x8, R97 ;  /* 0x00000008ff617819 */ /* 0x000fe40000011661 */
[----:B------:R-:W-:Y:S02]  /*1e380*/  SHF.R.U32.HI R208, RZ, 0x8, R208 ;  /* 0x00000008ffd07819 */ /* 0x000fe400000116d0 */
[----:B------:R-:W-:Y:S02]  /*1e390*/  SHF.R.U32.HI R99, RZ, 0x8, R99 ;  /* 0x00000008ff637819 */ /* 0x000fe40000011663 */
[----:B------:R-:W-:-:S02]  /*1e3a0*/  SHF.R.U32.HI R210, RZ, 0x8, R210 ;  /* 0x00000008ffd27819 */ /* 0x000fc400000116d2 */
[----:B------:R-:W-:Y:S02]  /*1e3b0*/  PRMT R29, R218, 0x3340, R31 ;  /* 0x00003340da1d7816 */ /* 0x000fe4000000001f */
[----:B------:R-:W-:Y:S02]  /*1e3c0*/  F2FP.SATFINITE.E5M2.F32.PACK_AB_MERGE_C R74, R75, R74, RZ ;  /* 0x0000004a4b4a723e */ /* 0x000fe400048060ff */
[----:B------:R-:W-:Y:S02]  /*1e3d0*/  PRMT R71, R71, 0x5410, R152 ;  /* 0x0000541047477816 */ /* 0x000fe40000000098 */
[----:B------:R-:W-:Y:S02]  /*1e3e0*/  PRMT R31, R117, 0x3340, R6 ;  /* 0x00003340751f7816 */ /* 0x000fe40000000006 */
[----:B------:R-:W-:Y:S02]  /*1e3f0*/  LOP3.LUT R55, R55, 0xffff, RZ, 0xc0, !PT ;  /* 0x0000ffff37377812 */ /* 0x000fe400078ec0ff */
[----:B------:R-:W-:-:S02]  /*1e400*/  LOP3.LUT R222, R222, 0xffff, RZ, 0xc0, !PT ;  /* 0x0000ffffdede7812 */ /* 0x000fc400078ec0ff */
[----:B------:R-:W-:Y:S02]  /*1e410*/  LOP3.LUT R4, R5, 0xffff, RZ, 0xc0, !PT ;  /* 0x0000ffff05047812 */ /* 0x000fe400078ec0ff */
[----:B------:R-:W-:Y:S02]  /*1e420*/  LOP3.LUT R87, R87, 0xffff, RZ, 0xc0, !PT ;  /* 0x0000ffff57577812 */ /* 0x000fe400078ec0ff */
[----:B------:R-:W-:Y:S02]  /*1e430*/  LOP3.LUT R230, R230, 0xffff, RZ, 0xc0, !PT ;  /* 0x0000ffffe6e67812 */ /* 0x000fe400078ec0ff */
[----:B------:R-:W-:Y:S02]  /*1e440*/  PRMT R152, R112, 0x3340, R1 ;  /* 0x0000334070987816 */ /* 0x000fe40000000001 */
[----:B------:R-:W-:Y:S02]  /*1e450*/  PRMT R75, R240, 0x3340, R109 ;  /* 0x00003340f04b7816 */ /* 0x000fe4000000006d */
[----:B------:R-:W-:-:S02]  /*1e460*/  LOP3.LUT R192, R192, 0xffff, RZ, 0xc0, !PT ;  /* 0x0000ffffc0c07812 */ /* 0x000fc400078ec0ff */
[----:B------:R-:W-:Y:S02]  /*1e470*/  LOP3.LUT R117, R41, 0xffff, RZ, 0xc0, !PT ;  /* 0x0000ffff29757812 */ /* 0x000fe400078ec0ff */
[----:B------:R-:W-:Y:S02]  /*1e480*/  LOP3.LUT R200, R200, 0xffff, RZ, 0xc0, !PT ;  /* 0x0000ffffc8c87812 */ /* 0x000fe400078ec0ff */
[----:B------:R-:W-:Y:S02]  /*1e490*/  LOP3.LUT R5, R81, 0xffff, RZ, 0xc0, !PT ;  /* 0x0000ffff51057812 */ /* 0x000fe400078ec0ff */
[----:B------:R-:W-:Y:S02]  /*1e4a0*/  SHF.R.U32.HI R234, RZ, 0x8, R234 ;  /* 0x00000008ffea7819 */ /* 0x000fe400000116ea */
[----:B------:R-:W-:Y:S02]  /*1e4b0*/  SHF.R.U32.HI R95, RZ, 0x8, R95 ;  /* 0x00000008ff5f7819 */ /* 0x000fe4000001165f */
[----:B------:R-:W-:-:S02]  /*1e4c0*/  SHF.R.U32.HI R196, RZ, 0x8, R196 ;  /* 0x00000008ffc47819 */ /* 0x000fc400000116c4 */
[----:B------:R-:W-:Y:S02]  /*1e4d0*/  SHF.R.U32.HI R7, RZ, 0x8, R7 ;  /* 0x00000008ff077819 */ /* 0x000fe40000011607 */
[----:B------:R-:W-:Y:S02]  /*1e4e0*/  SHF.R.U32.HI R198, RZ, 0x8, R198 ;  /* 0x00000008ffc67819 */ /* 0x000fe400000116c6 */
[----:B------:R-:W-:Y:S02]  /*1e4f0*/  SHF.R.U32.HI R89, RZ, 0x8, R89 ;  /* 0x00000008ff597819 */ /* 0x000fe40000011659 */
[----:B------:R-:W-:Y:S02]  /*1e500*/  SHF.R.U32.HI R204, RZ, 0x8, R204 ;  /* 0x00000008ffcc7819 */ /* 0x000fe400000116cc */
[----:B------:R-:W-:Y:S02]  /*1e510*/  LOP3.LUT R103, R103, 0xffff, RZ, 0xc0, !PT ;  /* 0x0000ffff67677812 */ /* 0x000fe400078ec0ff */
[----:B------:R-:W-:-:S02]  /*1e520*/  LOP3.LUT R238, R238, 0xffff, RZ, 0xc0, !PT ;  /* 0x0000ffffeeee7812 */ /* 0x000fc400078ec0ff */
[----:B------:R-:W-:Y:S02]  /*1e530*/  LOP3.LUT R208, R208, 0xffff, RZ, 0xc0, !PT ;  /* 0x0000ffffd0d07812 */ /* 0x000fe400078ec0ff */
[----:B------:R-:W-:Y:S02]  /*1e540*/  LOP3.LUT R97, R97, 0xffff, RZ, 0xc0, !PT ;  /* 0x0000ffff61617812 */ /* 0x000fe400078ec0ff */
[----:B------:R-:W-:Y:S02]  /*1e550*/  LOP3.LUT R210, R210, 0xffff, RZ, 0xc0, !PT ;  /* 0x0000ffffd2d27812 */ /* 0x000fe400078ec0ff */
[----:B------:R-:W-:Y:S02]  /*1e560*/  LOP3.LUT R99, R99, 0xffff, RZ, 0xc0, !PT ;  /* 0x0000ffff63637812 */ /* 0x000fe400078ec0ff */
[----:B------:R-:W-:Y:S02]  /*1e570*/  PRMT R41, R222, 0x3340, R55 ;  /* 0x00003340de297816 */ /* 0x000fe40000000037 */
[----:B------:R-:W-:-:S02]  /*1e580*/  PRMT R81, R230, 0x3340, R87 ;  /* 0x00003340e6517816 */ /* 0x000fc40000000057 */
[----:B------:R-:W-:Y:S02]  /*1e590*/  PRMT R75, R75, 0x5410, R152 ;  /* 0x000054104b4b7816 */ /* 0x000fe40000000098 */
[----:B------:R-:W-:Y:S02]  /*1e5a0*/  PRMT R55, R117, 0x3340, R192 ;  /* 0x0000334075377816 */ /* 0x000fe400000000c0 */
[----:B------:R-:W-:Y:S02]  /*1e5b0*/  SHF.R.U32.HI R85, RZ, 0x8, R85 ;  /* 0x00000008ff557819 */ /* 0x000fe40000011655 */
[----:B------:R-:W-:Y:S02]  /*1e5c0*/  PRMT R87, R5, 0x3340, R200 ;  /* 0x0000334005577816 */ /* 0x000fe400000000c8 */
[----:B------:R-:W-:Y:S02]  /*1e5d0*/  LOP3.LUT R95, R95, 0xffff, RZ, 0xc0, !PT ;  /* 0x0000ffff5f5f7812 */ /* 0x000fe400078ec0ff */
[----:B------:R-:W-:-:S02]  /*1e5e0*/  LOP3.LUT R234, R234, 0xffff, RZ, 0xc0, !PT ;  /* 0x0000ffffeaea7812 */ /* 0x000fc400078ec0ff */
[----:B----4-:R-:W-:Y:S02]  /*1e5f0*/  LOP3.LUT R152, R249, 0x300, RZ, 0xc0, !PT ;  /* 0x00000300f9987812 */ /* 0x010fe400078ec0ff */
[----:B------:R-:W-:Y:S02]  /*1e600*/  LOP3.LUT R117, R196, 0xffff, RZ, 0xc0, !PT ;  /* 0x0000ffffc4757812 */ /* 0x000fe400078ec0ff */
[----:B------:R-:W-:Y:S02]  /*1e610*/  LOP3.LUT R198, R198, 0xffff, RZ, 0xc0, !PT ;  /* 0x0000ffffc6c67812 */ /* 0x000fe400078ec0ff */
[----:B------:R-:W-:Y:S02]  /*1e620*/  LOP3.LUT R7, R7, 0xffff, RZ, 0xc0, !PT ;  /* 0x0000ffff07077812 */ /* 0x000fe400078ec0ff */
[----:B------:R-:W-:Y:S02]  /*1e630*/  LOP3.LUT R204, R204, 0xffff, RZ, 0xc0, !PT ;  /* 0x0000ffffcccc7812 */ /* 0x000fe400078ec0ff */
[----:B------:R-:W-:-:S02]  /*1e640*/  LOP3.LUT R5, R89, 0xffff, RZ, 0xc0, !PT ;  /* 0x0000ffff59057812 */ /* 0x000fc400078ec0ff */
[----:B------:R-:W-:Y:S02]  /*1e650*/  PRMT R238, R238, 0x3340, R103 ;  /* 0x00003340eeee7816 */ /* 0x000fe40000000067 */
[----:B------:R-:W-:Y:S02]  /*1e660*/  PRMT R208, R97, 0x3340, R208 ;  /* 0x0000334061d07816 */ /* 0x000fe400000000d0 */
[----:B------:R-:W-:Y:S02]  /*1e670*/  PRMT R210, R99, 0x3340, R210 ;  /* 0x0000334063d27816 */ /* 0x000fe400000000d2 */
[----:B------:R-:W-:Y:S02]  /*1e680*/  LOP3.LUT R97, R56, 0xffff, RZ, 0xc0, !PT ;  /* 0x0000ffff38617812 */ /* 0x000fe400078ec0ff */
[----:B------:R-:W-:Y:S02]  /*1e690*/  LOP3.LUT R99, R58, 0xffff, RZ, 0xc0, !PT ;  /* 0x0000ffff3a637812 */ /* 0x000fe400078ec0ff */
[----:B------:R-:W-:-:S02]  /*1e6a0*/  LOP3.LUT R103, R24, 0xffff, RZ, 0xc0, !PT ;  /* 0x0000ffff18677812 */ /* 0x000fc400078ec0ff */
[----:B------:R-:W-:Y:S02]  /*1e6b0*/  LOP3.LUT R26, R26, 0xffff, RZ, 0xc0, !PT ;  /* 0x0000ffff1a1a7812 */ /* 0x000fe400078ec0ff */
[----:B------:R-:W-:Y:S02]  /*1e6c0*/  LOP3.LUT R119, R85, 0xffff, RZ, 0xc0, !PT ;  /* 0x0000ffff55777812 */ /* 0x000fe400078ec0ff */
[----:B------:R-:W-:Y:S01]  /*1e6d0*/  PRMT R89, R234, 0x3340, R95 ;  /* 0x00003340ea597816 */ /* 0x000fe2000000005f */
[----:B------:R-:W-:Y:S01]  /*1e6e0*/  IMAD.IADD R39, R152, 0x1, R39 ;  /* 0x0000000198277824 */ /* 0x000fe200078e0227 */
[----:B------:R-:W-:Y:S02]  /*1e6f0*/  PRMT R117, R4, 0x3340, R117 ;  /* 0x0000334004757816 */ /* 0x000fe40000000075 */
[----:B------:R-:W-:Y:S02]  /*1e700*/  PRMT R85, R7, 0x3340, R198 ;  /* 0x0000334007557816 */ /* 0x000fe400000000c6 */
[----:B------:R-:W-:-:S02]  /*1e710*/  PRMT R95, R5, 0x3340, R204 ;  /* 0x00003340055f7816 */ /* 0x000fc400000000cc */
[----:B------:R-:W-:Y:S02]  /*1e720*/  PRMT R4, R22, 0x4210, R97 ;  /* 0x0000421016047816 */ /* 0x000fe40000000061 */
[----:B------:R-:W-:Y:S02]  /*1e730*/  PRMT R5, R20, 0x4210, R99 ;  /* 0x0000421014057816 */ /* 0x000fe40000000063 */
[----:B------:R-:W-:Y:S02]  /*1e740*/  PRMT R6, R18, 0x4210, R103 ;  /* 0x0000421012067816 */ /* 0x000fe40000000067 */
[----:B------:R-:W-:Y:S01]  /*1e750*/  PRMT R7, R33, 0x4210, R26 ;  /* 0x0000421021077816 */ /* 0x000fe2000000001a */
[----:B------:R-:W-:Y:S01]  /*1e760*/  BAR.SYNC.DEFER_BLOCKING 0x0 ;  /* 0x0000000000007b1d */ /* 0x000fe20000010000 */
[----:B------:R-:W-:-:S04]  /*1e770*/  SHF.R.U32.HI R128, RZ, 0x8, R128 ;  /* 0x00000008ff807819 */ /* 0x000fc80000011680 */
[----:B------:R-:W-:Y:S02]  /*1e780*/  LOP3.LUT R128, R128, 0xffff, RZ, 0xc0, !PT ;  /* 0x0000ffff80807812 */ /* 0x000fe400078ec0ff */
[----:B------:R-:W-:Y:S02]  /*1e790*/  SHF.R.U32.HI R83, RZ, 0x8, R83 ;  /* 0x00000008ff537819 */ /* 0x000fe40000011653 */
[----:B------:R-:W-:Y:S02]  /*1e7a0*/  PRMT R128, R128, 0x3340, R1 ;  /* 0x0000334080807816 */ /* 0x000fe40000000001 */
[----:B------:R-:W-:Y:S02]  /*1e7b0*/  SHF.R.U32.HI R202, RZ, 0x8, R202 ;  /* 0x00000008ffca7819 */ /* 0x000fe400000116ca */
[----:B------:R-:W-:Y:S01]  /*1e7c0*/  SHF.R.U32.HI R138, RZ, 0x8, R138 ;  /* 0x00000008ff8a7819 */ /* 0x000fe2000001168a */
[----:B------:R0:W-:Y:S01]  /*1e7d0*/  STSM.16.M88.4 [R39], R4 ;  /* 0x0000000427007844 */ /* 0x0001e20000000200 */
[----:B------:R-:W-:-:S02]  /*1e7e0*/  SHF.R.U32.HI R16, RZ, 0x8, R16 ;  /* 0x00000008ff107819 */ /* 0x000fc40000011610 */
[----:B------:R-:W-:Y:S02]  /*1e7f0*/  SHF.R.U32.HI R107, RZ, 0x8, R107 ;  /* 0x00000008ff6b7819 */ /* 0x000fe4000001166b */
[----:B------:R-:W-:Y:S02]  /*1e800*/  SHF.R.U32.HI R122, RZ, 0x8, R122 ;  /* 0x00000008ff7a7819 */ /* 0x000fe4000001167a */
[----:B------:R-:W-:Y:S02]  /*1e810*/  SHF.R.U32.HI R150, RZ, 0x8, R150 ;  /* 0x00000008ff967819 */ /* 0x000fe40000011696 */
[----:B------:R-:W-:Y:S02]  /*1e820*/  LOP3.LUT R202, R202, 0xffff, RZ, 0xc0, !PT ;  /* 0x0000ffffcaca7812 */ /* 0x000fe400078ec0ff */
[----:B------:R-:W-:Y:S02]  /*1e830*/  LOP3.LUT R83, R83, 0xffff, RZ, 0xc0, !PT ;  /* 0x0000ffff53537812 */ /* 0x000fe400078ec0ff */
[----:B------:R-:W-:-:S02]  /*1e840*/  LOP3.LUT R138, R138, 0xffff, RZ, 0xc0, !PT ;  /* 0x0000ffff8a8a7812 */ /* 0x000fc400078ec0ff */
[----:B------:R-:W-:Y:S02]  /*1e850*/  LOP3.LUT R107, R107, 0xffff, RZ, 0xc0, !PT ;  /* 0x0000ffff6b6b7812 */ /* 0x000fe400078ec0ff */
[----:B------:R-:W-:Y:S02]  /*1e860*/  LOP3.LUT R16, R16, 0xffff, RZ, 0xc0, !PT ;  /* 0x0000ffff10107812 */ /* 0x000fe400078ec0ff */
[----:B------:R-:W-:Y:S02]  /*1e870*/  PRMT R128, R55, 0x5410, R128 ;  /* 0x0000541037807816 */ /* 0x000fe40000000080 */
[----:B------:R-:W-:Y:S02]  /*1e880*/  LOP3.LUT R122, R122, 0xffff, RZ, 0xc0, !PT ;  /* 0x0000ffff7a7a7812 */ /* 0x000fe400078ec0ff */
[----:B------:R-:W-:Y:S02]  /*1e890*/  LOP3.LUT R150, R150, 0xffff, RZ, 0xc0, !PT ;  /* 0x0000ffff96967812 */ /* 0x000fe400078ec0ff */
[----:B------:R-:W-:-:S02]  /*1e8a0*/  LOP3.LUT R55, R17, 0x7f, RZ, 0xc0, !PT ;  /* 0x0000007f11377812 */ /* 0x000fc400078ec0ff */
[----:B------:R-:W-:Y:S02]  /*1e8b0*/  PRMT R83, R83, 0x3340, R202 ;  /* 0x0000334053537816 */ /* 0x000fe400000000ca */
[----:B------:R-:W-:Y:S02]  /*1e8c0*/  PRMT R138, R138, 0x3340, R1 ;  /* 0x000033408a8a7816 */ /* 0x000fe40000000001 */
[----:B------:R-:W-:Y:S02]  /*1e8d0*/  PRMT R16, R16, 0x3340, R107 ;  /* 0x0000334010107816 */ /* 0x000fe4000000006b */
[--C-:B------:R-:W-:Y:S02]  /*1e8e0*/  PRMT R122, R122, 0x3340, R1.reuse ;  /* 0x000033407a7a7816 */ /* 0x100fe40000000001 */
[----:B------:R-:W-:Y:S02]  /*1e8f0*/  PRMT R133, R150, 0x3340, R1 ;  /* 0x0000334096857816 */ /* 0x000fe40000000001 */
[----:B------:R-:W-:-:S02]  /*1e900*/  LEA R55, R55, UR58, 0x4 ;  /* 0x0000003a37377c11 */ /* 0x000fc4000f8e20ff */
[----:B------:R-:W-:Y:S02]  /*1e910*/  PRMT R138, R83, 0x5410, R138 ;  /* 0x00005410538a7816 */ /* 0x000fe4000000008a */
[----:B------:R-:W-:Y:S02]  /*1e920*/  PRMT R122, R19, 0x5410, R122 ;  /* 0x00005410137a7816 */ /* 0x000fe4000000007a */
[----:B------:R-:W-:Y:S01]  /*1e930*/  PRMT R83, R16, 0x5410, R133 ;  /* 0x0000541010537816 */ /* 0x000fe20000000085 */
[----:B------:R-:W-:Y:S01]  /*1e940*/  BAR.SYNC.DEFER_BLOCKING 0x0 ;  /* 0x0000000000007b1d */ /* 0x000fe20000010000 */
[----:B------:R-:W-:Y:S02]  /*1e950*/  SHF.R.U32.HI R21, RZ, 0x8, R21 ;  /* 0x00000008ff157819 */ /* 0x000fe40000011615 */
[----:B------:R-:W-:Y:S02]  /*1e960*/  SHF.R.U32.HI R120, RZ, 0x8, R120 ;  /* 0x00000008ff787819 */ /* 0x000fe40000011678 */
[----:B------:R-:W-:-:S02]  /*1e970*/  SHF.R.U32.HI R216, RZ, 0x8, R216 ;  /* 0x00000008ffd87819 */ /* 0x000fc400000116d8 */
[----:B------:R-:W-:Y:S02]  /*1e980*/  SHF.R.U32.HI R23, RZ, 0x8, R23 ;  /* 0x00000008ff177819 */ /* 0x000fe40000011617 */
[----:B------:R-:W-:Y:S02]  /*1e990*/  SHF.R.U32.HI R88, RZ, 0x8, R88 ;  /* 0x00000008ff587819 */ /* 0x000fe40000011658 */
[----:B------:R-:W-:Y:S02]  /*1e9a0*/  SHF.R.U32.HI R90, RZ, 0x8, R90 ;  /* 0x00000008ff5a7819 */ /* 0x000fe4000001165a */
[----:B------:R-:W-:Y:S02]  /*1e9b0*/  LOP3.LUT R21, R21, 0xffff, RZ, 0xc0, !PT ;  /* 0x0000ffff15157812 */ /* 0x000fe400078ec0ff */
[----:B------:R-:W-:Y:S01]  /*1e9c0*/  LOP3.LUT R120, R120, 0xffff, RZ, 0xc0, !PT ;  /* 0x0000ffff78787812 */ /* 0x000fe200078ec0ff */
[----:B------:R-:W1:Y:S01]  /*1e9d0*/  LDS.128 R16, [R55] ;  /* 0x0000000037107984 */ /* 0x000e620000000c00 */
[----:B------:R-:W-:-:S02]  /*1e9e0*/  LOP3.LUT R23, R23, 0xffff, RZ, 0xc0, !PT ;  /* 0x0000ffff17177812 */ /* 0x000fc400078ec0ff */
[----:B------:R-:W-:Y:S02]  /*1e9f0*/  LOP3.LUT R216, R216, 0xffff, RZ, 0xc0, !PT ;  /* 0x0000ffffd8d87812 */ /* 0x000fe400078ec0ff */
[----:B------:R-:W-:Y:S02]  /*1ea00*/  LOP3.LUT R88, R88, 0xffff, RZ, 0xc0, !PT ;  /* 0x0000ffff58587812 */ /* 0x000fe400078ec0ff */
[----:B------:R-:W-:Y:S02]  /*1ea10*/  LOP3.LUT R90, R90, 0xffff, RZ, 0xc0, !PT ;  /* 0x0000ffff5a5a7812 */ /* 0x000fe400078ec0ff */
[----:B------:R-:W-:Y:S02]  /*1ea20*/  PRMT R21, R154, 0x3340, R21 ;  /* 0x000033409a157816 */ /* 0x000fe40000000015 */
[----:B------:R-:W-:Y:S02]  /*1ea30*/  PRMT R120, R120, 0x3340, R1 ;  /* 0x0000334078787816 */ /* 0x000fe40000000001 */
[----:B------:R-:W-:-:S02]  /*1ea40*/  PRMT R23, R216, 0x3340, R23 ;  /* 0x00003340d8177816 */ /* 0x000fc40000000017 */
[--C-:B------:R-:W-:Y:S02]  /*1ea50*/  PRMT R88, R88, 0x3340, R1.reuse ;  /* 0x0000334058587816 */ /* 0x100fe40000000001 */
[----:B------:R-:W-:Y:S02]  /*1ea60*/  PRMT R90, R90, 0x3340, R1 ;  /* 0x000033405a5a7816 */ /* 0x000fe40000000001 */
[----:B------:R-:W-:Y:S02]  /*1ea70*/  PRMT R120, R21, 0x5410, R120 ;  /* 0x0000541015787816 */ /* 0x000fe40000000078 */
[----:B------:R-:W-:Y:S01]  /*1ea80*/  PRMT R88, R23, 0x5410, R88 ;  /* 0x0000541017587816 */ /* 0x000fe20000000058 */
[----:B------:R-:W-:Y:S01]  /*1ea90*/  BAR.SYNC.DEFER_BLOCKING 0x0 ;  /* 0x0000000000007b1d */ /* 0x000fe20000010000 */
[----:B------:R-:W-:Y:S02]  /*1eaa0*/  PRMT R29, R29, 0x5410, R90 ;  /* 0x000054101d1d7816 */ /* 0x000fe4000000005a */
[----:B0-----:R-:W-:-:S02]  /*1eab0*/  PRMT R4, R120, 0x5210, R97 ;  /* 0x0000521078047816 */ /* 0x001fc40000000061 */
[----:B------:R-:W-:Y:S02]  /*1eac0*/  PRMT R5, R122, 0x5210, R99 ;  /* 0x000052107a057816 */ /* 0x000fe40000000063 */
[----:B------:R-:W-:Y:S02]  /*1ead0*/  PRMT R6, R88, 0x5210, R103 ;  /* 0x0000521058067816 */ /* 0x000fe40000000067 */
[----:B------:R-:W-:-:S05]  /*1eae0*/  PRMT R7, R29, 0x5210, R26 ;  /* 0x000052101d077816 */ /* 0x000fca000000001a */
[----:B------:R-:W-:Y:S01]  /*1eaf0*/  STSM.16.M88.4 [R39], R4 ;  /* 0x0000000427007844 */ /* 0x000fe20000000200 */
[----:B------:R-:W-:Y:S01]  /*1eb00*/  BAR.SYNC.DEFER_BLOCKING 0x0 ;  /* 0x0000000000007b1d */ /* 0x000fe20000010000 */
[----:B------:R-:W-:Y:S02]  /*1eb10*/  SHF.R.U32.HI R124, RZ, 0x8, R124 ;  /* 0x00000008ff7c7819 */ /* 0x000fe4000001167c */
[----:B------:R-:W-:Y:S02]  /*1eb20*/  SHF.R.U32.HI R27, RZ, 0x8, R27 ;  /* 0x00000008ff1b7819 */ /* 0x000fe4000001161b */
[----:B------:R-:W-:Y:S02]  /*1eb30*/  SHF.R.U32.HI R190, RZ, 0x8, R190 ;  /* 0x00000008ffbe7819 */ /* 0x000fe400000116be */
[----:B------:R-:W-:Y:S02]  /*1eb40*/  SHF.R.U32.HI R126, RZ, 0x8, R126 ;  /* 0x00000008ff7e7819 */ /* 0x000fe4000001167e */
[----:B------:R-:W-:-:S02]  /*1eb50*/  LOP3.LUT R124, R124, 0xffff, RZ, 0xc0, !PT ;  /* 0x0000ffff7c7c7812 */ /* 0x000fc400078ec0ff */
[----:B------:R-:W-:Y:S02]  /*1eb60*/  LOP3.LUT R190, R190, 0xffff, RZ, 0xc0, !PT ;  /* 0x0000ffffbebe7812 */ /* 0x000fe400078ec0ff */
[----:B------:R-:W-:Y:S01]  /*1eb70*/  LOP3.LUT R27, R27, 0xffff, RZ, 0xc0, !PT ;  /* 0x0000ffff1b1b7812 */ /* 0x000fe200078ec0ff */
[----:B------:R-:W0:Y:S01]  /*1eb80*/  LDS.128 R20, [R55] ;  /* 0x0000000037147984 */ /* 0x000e220000000c00 */
[----:B------:R-:W-:Y:S02]  /*1eb90*/  LOP3.LUT R126, R126, 0xffff, RZ, 0xc0, !PT ;  /* 0x0000ffff7e7e7812 */ /* 0x000fe400078ec0ff */
[--C-:B------:R-:W-:Y:S02]  /*1eba0*/  PRMT R124, R124, 0x3340, R1.reuse ;  /* 0x000033407c7c7816 */ /* 0x100fe40000000001 */
[----:B------:R-:W-:Y:S02]  /*1ebb0*/  PRMT R27, R27, 0x3340, R190 ;  /* 0x000033401b1b7816 */ /* 0x000fe400000000be */
[----:B------:R-:W-:-:S02]  /*1ebc0*/  PRMT R126, R126, 0x3340, R1 ;  /* 0x000033407e7e7816 */ /* 0x000fc40000000001 */
        /* <DEDUP_REMOVED lines=8> */
[----:B------:R-:W-:Y:S02]  /*1ec50*/  PRMT R26, R47, 0x4210, R56 ;  /* 0x000042102f1a7816 */ /* 0x000fe40000000038 */
[----:B------:R-:W-:Y:S01]  /*1ec60*/  PRMT R27, R45, 0x4210, R58 ;  /* 0x000042102d1b7816 */ /* 0x000fe2000000003a */
[----:B------:R-:W-:Y:S06]  /*1ec70*/  BAR.SYNC.DEFER_BLOCKING 0x0 ;  /* 0x0000000000007b1d */ /* 0x000fec0000010000 */
[----:B------:R-:W-:Y:S02]  /*1ec80*/  STSM.16.M88.4 [R39], R24 ;  /* 0x0000001827007844 */ /* 0x000fe40000000200 */
[----:B------:R-:W-:Y:S01]  /*1ec90*/  BAR.SYNC.DEFER_BLOCKING 0x0 ;  /* 0x0000000000007b1d */ /* 0x000fe20000010000 */
[----:B------:R-:W-:-:S02]  /*1eca0*/  SHF.R.U32.HI R220, RZ, 0x8, R220 ;  /* 0x00000008ffdc7819 */ /* 0x000fc400000116dc */
[----:B------:R-:W-:Y:S02]  /*1ecb0*/  SHF.R.U32.HI R49, RZ, 0x8, R49 ;  /* 0x00000008ff317819 */ /* 0x000fe40000011631 */
[----:B------:R-:W-:Y:S02]  /*1ecc0*/  SHF.R.U32.HI R92, RZ, 0x8, R92 ;  /* 0x00000008ff5c7819 */ /* 0x000fe4000001165c */
[----:B------:R-:W-:Y:S02]  /*1ecd0*/  SHF.R.U32.HI R94, RZ, 0x8, R94 ;  /* 0x00000008ff5e7819 */ /* 0x000fe4000001165e */
[----:B------:R-:W-:Y:S02]  /*1ece0*/  LOP3.LUT R49, R49, 0xffff, RZ, 0xc0, !PT ;  /* 0x0000ffff31317812 */ /* 0x000fe400078ec0ff */
[----:B------:R-:W-:Y:S02]  /*1ecf0*/  LOP3.LUT R220, R220, 0xffff, RZ, 0xc0, !PT ;  /* 0x0000ffffdcdc7812 */ /* 0x000fe400078ec0ff */
[----:B------:R-:W-:-:S02]  /*1ed00*/  LOP3.LUT R92, R92, 0xffff, RZ, 0xc0, !PT ;  /* 0x0000ffff5c5c7812 */ /* 0x000fc400078ec0ff */
[----:B------:R-:W-:Y:S01]  /*1ed10*/  LOP3.LUT R94, R94, 0xffff, RZ, 0xc0, !PT ;  /* 0x0000ffff5e5e7812 */ /* 0x000fe200078ec0ff */
[----:B------:R-:W3:Y:S01]  /*1ed20*/  LDS.128 R4, [R55] ;  /* 0x0000000037047984 */ /* 0x000ee20000000c00 */
[----:B------:R-:W-:Y:S02]  /*1ed30*/  PRMT R49, R220, 0x3340, R49 ;  /* 0x00003340dc317816 */ /* 0x000fe40000000031 */
[--C-:B------:R-:W-:Y:S02]  /*1ed40*/  PRMT R92, R92, 0x3340, R1.reuse ;  /* 0x000033405c5c7816 */ /* 0x100fe40000000001 */
[----:B------:R-:W-:Y:S02]  /*1ed50*/  PRMT R94, R94, 0x3340, R1 ;  /* 0x000033405e5e7816 */ /* 0x000fe40000000001 */
        /* <DEDUP_REMOVED lines=13> */
[----:B------:R-:W-:Y:S02]  /*1ee30*/  SHF.R.U32.HI R91, RZ, 0x8, R91 ;  /* 0x00000008ff5b7819 */ /* 0x000fe4000001165b */
[----:B------:R-:W-:Y:S02]  /*1ee40*/  SHF.R.U32.HI R206, RZ, 0x8, R206 ;  /* 0x00000008ffce7819 */ /* 0x000fe400000116ce */
[----:B------:R-:W-:-:S02]  /*1ee50*/  SHF.R.U32.HI R142, RZ, 0x8, R142 ;  /* 0x00000008ff8e7819 */ /* 0x000fc4000001168e */
[----:B------:R-:W-:Y:S02]  /*1ee60*/  LOP3.LUT R113, R113, 0xffff, RZ, 0xc0, !PT ;  /* 0x0000ffff71717812 */ /* 0x000fe400078ec0ff */
[----:B------:R-:W-:Y:S01]  /*1ee70*/  LOP3.LUT R244, R244, 0xffff, RZ, 0xc0, !PT ;  /* 0x0000fffff4f47812 */ /* 0x000fe200078ec0ff */
[----:B------:R-:W4:Y:S01]  /*1ee80*/  LDS.128 R24, [R55] ;  /* 0x0000000037187984 */ /* 0x000f220000000c00 */
[----:B------:R-:W-:Y:S02]  /*1ee90*/  LOP3.LUT R116, R116, 0xffff, RZ, 0xc0, !PT ;  /* 0x0000ffff74747812 */ /* 0x000fe400078ec0ff */
[----:B------:R-:W-:Y:S02]  /*1eea0*/  SHF.R.U32.HI R242, RZ, 0x8, R242 ;  /* 0x00000008fff27819 */ /* 0x000fe400000116f2 */
[----:B------:R-:W-:Y:S02]  /*1eeb0*/  SHF.R.U32.HI R111, RZ, 0x8, R111 ;  /* 0x00000008ff6f7819 */ /* 0x000fe4000001166f */
        /* <DEDUP_REMOVED lines=8> */
[--C-:B------:R-:W-:Y:S02]  /*1ef40*/  PRMT R106, R106, 0x3340, R1.reuse ;  /* 0x000033406a6a7816 */ /* 0x100fe40000000001 */
[----:B------:R-:W-:Y:S02]  /*1ef50*/  PRMT R91, R91, 0x3340, R206 ;  /* 0x000033405b5b7816 */ /* 0x000fe400000000ce */
[----:B------:R-:W-:Y:S02]  /*1ef60*/  PRMT R142, R142, 0x3340, R1 ;  /* 0x000033408e8e7816 */ /* 0x000fe40000000001 */
[----:B------:R-:W-:Y:S02]  /*1ef70*/  PRMT R244, R244, 0x5410, R33 ;  /* 0x00005410f4f47816 */ /* 0x000fe40000000021 */
[----:B------:R-:W-:-:S02]  /*1ef80*/  LOP3.LUT R33, R64, 0xffff, RZ, 0xc0, !PT ;  /* 0x0000ffff40217812 */ /* 0x000fc400078ec0ff */
[----:B------:R-:W-:Y:S02]  /*1ef90*/  LOP3.LUT R66, R66, 0xffff, RZ, 0xc0, !PT ;  /* 0x0000ffff42427812 */ /* 0x000fe400078ec0ff */
[----:B------:R-:W-:Y:S02]  /*1efa0*/  LOP3.LUT R32, R32, 0xffff, RZ, 0xc0, !PT ;  /* 0x0000ffff20207812 */ /* 0x000fe400078ec0ff */
[----:B------:R-:W-:Y:S02]  /*1efb0*/  LOP3.LUT R34, R34, 0xffff, RZ, 0xc0, !PT ;  /* 0x0000ffff22227812 */ /* 0x000fe400078ec0ff */
        /* <DEDUP_REMOVED lines=8> */
[----:B------:R-:W-:Y:S02]  /*1f040*/  SHF.R.U32.HI R43, RZ, 0x8, R43 ;  /* 0x00000008ff2b7819 */ /* 0x000fe4000001162b */
[----:B------:R-:W-:-:S02]  /*1f050*/  SHF.R.U32.HI R194, RZ, 0x8, R194 ;  /* 0x00000008ffc27819 */ /* 0x000fc400000116c2 */
[----:B------:R-:W-:-:S03]  /*1f060*/  SHF.R.U32.HI R130, RZ, 0x8, R130 ;  /* 0x00000008ff827819 */ /* 0x000fc60000011682 */
[----:B------:R-:W2:Y:S01]  /*1f070*/  LDC R53, c[0x0][0x244] ;  /* 0x00009100ff357b82 */ /* 0x000ea20000000800 */
[----:B------:R1:W-:Y:S07]  /*1f080*/  STSM.16.M88.4 [R39], R88 ;  /* 0x0000005827007844 */ /* 0x0003ee0000000200 */
[----:B------:R-:W-:Y:S01]  /*1f090*/  BAR.SYNC.DEFER_BLOCKING 0x0 ;  /* 0x0000000000007b1d */ /* 0x000fe20000010000 */
        /* <DEDUP_REMOVED lines=8> */
[----:B------:R-:W-:Y:S01]  /*1f120*/  LOP3.LUT R130, R130, 0xffff, RZ, 0xc0, !PT ;  /* 0x0000ffff82827812 */ /* 0x000fe200078ec0ff */
[----:B------:R-:W4:Y:S01]  /*1f130*/  LDS.128 R28, [R55] ;  /* 0x00000000371c7984 */ /* 0x000f220000000c00 */
[----:B------:R-:W-:Y:S02]  /*1f140*/  SHF.R.U32.HI R105, RZ, 0x8, R105 ;  /* 0x00000008ff697819 */ /* 0x000fe40000011669 */
[----:B------:R-:W-:Y:S02]  /*1f150*/  SHF.R.U32.HI R212, RZ, 0x8, R212 ;  /* 0x00000008ffd47819 */ /* 0x000fe400000116d4 */
[----:B------:R-:W-:Y:S02]  /*1f160*/  LOP3.LUT R65, R65, 0xffff, RZ, 0xc0, !PT ;  /* 0x0000ffff41417812 */ /* 0x000fe400078ec0ff */
        /* <DEDUP_REMOVED lines=9> */
[----:B------:R-:W-:Y:S02]  /*1f200*/  PRMT R65, R224, 0x3340, R65 ;  /* 0x00003340e0417816 */ /* 0x000fe40000000041 */
        /* <DEDUP_REMOVED lines=10> */
[----:B------:R-:W-:Y:S01]  /*1f2b0*/  PRMT R67, R67, 0x5210, R34 ;  /* 0x0000521043437816 */ /* 0x000fe20000000022 */
[----:B------:R-:W-:Y:S01]  /*1f2c0*/  BAR.SYNC.DEFER_BLOCKING 0x0 ;  /* 0x0000000000007b1d */ /* 0x000fe20000010000 */
[----:B------:R-:W-:-:S05]  /*1f2d0*/  LOP3.LUT R68, R68, 0xffff, RZ, 0xc0, !PT ;  /* 0x0000ffff44447812 */ /* 0x000fca00078ec0ff */
[----:B------:R0:W-:Y:S01]  /*1f2e0*/  STSM.16.M88.4 [R39], R64 ;  /* 0x0000004027007844 */ /* 0x0001e20000000200 */
[----:B------:R-:W-:Y:S01]  /*1f2f0*/  PRMT R92, R35, 0x4210, R68 ;  /* 0x00004210235c7816 */ /* 0x000fe20000000044 */
[----:B------:R-:W-:Y:S01]  /*1f300*/  BAR.SYNC.DEFER_BLOCKING 0x0 ;  /* 0x0000000000007b1d */ /* 0x000fe20000010000 */
[----:B------:R-:W-:Y:S02]  /*1f310*/  SHF.R.U32.HI R232, RZ, 0x8, R232 ;  /* 0x00000008ffe87819 */ /* 0x000fe400000116e8 */
[----:B------:R-:W-:Y:S02]  /*1f320*/  SHF.R.U32.HI R93, RZ, 0x8, R93 ;  /* 0x00000008ff5d7819 */ /* 0x000fe4000001165d */
[----:B------:R-:W-:Y:S02]  /*1f330*/  SHF.R.U32.HI R104, RZ, 0x8, R104 ;  /* 0x00000008ff687819 */ /* 0x000fe40000011668 */
[----:B------:R-:W-:Y:S02]  /*1f340*/  SHF.R.U32.HI R140, RZ, 0x8, R140 ;  /* 0x00000008ff8c7819 */ /* 0x000fe4000001168c */
[----:B------:R-:W-:-:S02]  /*1f350*/  SHF.R.U32.HI R240, RZ, 0x8, R240 ;  /* 0x00000008fff07819 */ /* 0x000fc400000116f0 */
[----:B------:R-:W-:Y:S02]  /*1f360*/  SHF.R.U32.HI R109, RZ, 0x8, R109 ;  /* 0x00000008ff6d7819 */ /* 0x000fe4000001166d */
[----:B------:R-:W-:Y:S01]  /*1f370*/  LOP3.LUT R93, R93, 0xffff, RZ, 0xc0, !PT ;  /* 0x0000ffff5d5d7812 */ /* 0x000fe200078ec0ff */
[----:B------:R-:W4:Y:S01]  /*1f380*/  LDS.128 R32, [R55] ;  /* 0x0000000037207984 */ /* 0x000f220000000c00 */
[----:B------:R-:W-:Y:S02]  /*1f390*/  LOP3.LUT R232, R232, 0xffff, RZ, 0xc0, !PT ;  /* 0x0000ffffe8e87812 */ /* 0x000fe400078ec0ff */
[----:B------:R-:W-:Y:S02]  /*1f3a0*/  LOP3.LUT R104, R104, 0xffff, RZ, 0xc0, !PT ;  /* 0x0000ffff68687812 */ /* 0x000fe400078ec0ff */
[----:B------:R-:W-:Y:S02]  /*1f3b0*/  LOP3.LUT R140, R140, 0xffff, RZ, 0xc0, !PT ;  /* 0x0000ffff8c8c7812 */ /* 0x000fe400078ec0ff */
[----:B------:R-:W-:-:S02]  /*1f3c0*/  LOP3.LUT R109, R109, 0xffff, RZ, 0xc0, !PT ;  /* 0x0000ffff6d6d7812 */ /* 0x000fc400078ec0ff */
[----:B------:R-:W-:Y:S02]  /*1f3d0*/  LOP3.LUT R240, R240, 0xffff, RZ, 0xc0, !PT ;  /* 0x0000fffff0f07812 */ /* 0x000fe400078ec0ff */
[----:B------:R-:W-:Y:S02]  /*1f3e0*/  PRMT R93, R232, 0x3340, R93 ;  /* 0x00003340e85d7816 */ /* 0x000fe4000000005d */
[--C-:B------:R-:W-:Y:S02]  /*1f3f0*/  PRMT R104, R104, 0x3340, R1.reuse ;  /* 0x0000334068687816 */ /* 0x100fe40000000001 */
[----:B------:R-:W-:Y:S02]  /*1f400*/  PRMT R140, R140, 0x3340, R1 ;  /* 0x000033408c8c7816 */ /* 0x000fe40000000001 */
[----:B------:R-:W-:Y:S02]  /*1f410*/  LOP3.LUT R70, R70, 0xffff, RZ, 0xc0, !PT ;  /* 0x0000ffff46467812 */ /* 0x000fe400078ec0ff */
[----:B------:R-:W-:-:S02]  /*1f420*/  LOP3.LUT R36, R36, 0xffff, RZ, 0xc0, !PT ;  /* 0x0000ffff24247812 */ /* 0x000fc400078ec0ff */
[----:B------:R-:W-:Y:S02]  /*1f430*/  LOP3.LUT R38, R38, 0xffff, RZ, 0xc0, !PT ;  /* 0x0000ffff26267812 */ /* 0x000fe400078ec0ff */
[----:B------:R-:W-:Y:S02]  /*1f440*/  PRMT R240, R240, 0x3340, R109 ;  /* 0x00003340f0f07816 */ /* 0x000fe4000000006d */
[----:B------:R-:W-:Y:S02]  /*1f450*/  PRMT R109, R93, 0x5410, R104 ;  /* 0x000054105d6d7816 */ /* 0x000fe40000000068 */
[----:B------:R-:W-:Y:S02]  /*1f460*/  PRMT R113, R95, 0x5410, R140 ;  /* 0x000054105f717816 */ /* 0x000fe4000000008c */
[----:B------:R-:W-:Y:S02]  /*1f470*/  PRMT R93, R37, 0x4210, R70 ;  /* 0x00004210255d7816 */ /* 0x000fe40000000046 */
[----:B------:R-:W-:-:S02]  /*1f480*/  PRMT R94, R59, 0x4210, R36 ;  /* 0x000042103b5e7816 */ /* 0x000fc40000000024 */
[----:B------:R-:W-:Y:S01]  /*1f490*/  PRMT R95, R57, 0x4210, R38 ;  /* 0x00004210395f7816 */ /* 0x000fe20000000026 */
[----:B------:R-:W-:Y:S06]  /*1f4a0*/  BAR.SYNC.DEFER_BLOCKING 0x0 ;  /* 0x0000000000007b1d */ /* 0x000fec0000010000 */
[----:B------:R3:W-:Y:S01]  /*1f4b0*/  STSM.16.M88.4 [R39], R92 ;  /* 0x0000005c27007844 */ /* 0x0007e20000000200 */
[----:B------:R-:W-:Y:S02]  /*1f4c0*/  LOP3.LUT R0, R40, 0xffff, RZ, 0xc0, !PT ;  /* 0x0000ffff28007812 */ /* 0x000fe400078ec0ff */
[----:B------:R-:W-:Y:S01]  /*1f4d0*/  LOP3.LUT R2, R42, 0xffff, RZ, 0xc0, !PT ;  /* 0x0000ffff2a027812 */ /* 0x000fe200078ec0ff */
[----:B------:R-:W-:Y:S01]  /*1f4e0*/  BAR.SYNC.DEFER_BLOCKING 0x0 ;  /* 0x0000000000007b1d */ /* 0x000fe20000010000 */
        /* <DEDUP_REMOVED lines=9> */
[----:B------:R-:W-:Y:S02]  /*1f580*/  LOP3.LUT R100, R100, 0xffff, RZ, 0xc0, !PT ;  /* 0x0000ffff64647812 */ /* 0x000fe400078ec0ff */
[----:B------:R-:W-:Y:S02]  /*1f590*/  LOP3.LUT R102, R102, 0xffff, RZ, 0xc0, !PT ;  /* 0x0000ffff66667812 */ /* 0x000fe400078ec0ff */
[--C-:B------:R-:W-:Y:S02]  /*1f5a0*/  PRMT R132, R132, 0x3340, R1.reuse ;  /* 0x0000334084847816 */ /* 0x100fe40000000001 */
[----:B------:R-:W-:Y:S02]  /*1f5b0*/  PRMT R134, R134, 0x3340, R1 ;  /* 0x0000334086867816 */ /* 0x000fe40000000001 */
[----:B------:R-:W-:-:S02]  /*1f5c0*/  PRMT R119, R228, 0x3340, R119 ;  /* 0x00003340e4777816 */ /* 0x000fc40000000077 */
[--C-:B------:R-:W-:Y:S02]  /*1f5d0*/  PRMT R100, R100, 0x3340, R1.reuse ;  /* 0x0000334064647816 */ /* 0x100fe40000000001 */
[----:B------:R-:W-:Y:S02]  /*1f5e0*/  PRMT R102, R102, 0x3340, R1 ;  /* 0x0000334066667816 */ /* 0x000fe40000000001 */
[----:B------:R-:W-:Y:S02]  /*1f5f0*/  PRMT R117, R117, 0x5410, R132 ;  /* 0x0000541075757816 */ /* 0x000fe40000000084 */
[----:B------:R-:W-:Y:S02]  /*1f600*/  PRMT R85, R85, 0x5410, R134 ;  /* 0x0000541055557816 */ /* 0x000fe40000000086 */
[----:B------:R-:W-:Y:S02]  /*1f610*/  PRMT R119, R119, 0x5410, R100 ;  /* 0x0000541077777816 */ /* 0x000fe40000000064 */
[----:B------:R-:W-:-:S02]  /*1f620*/  PRMT R107, R81, 0x5410, R102 ;  /* 0x00005410516b7816 */ /* 0x000fc40000000066 */
[----:B-1----:R-:W-:Y:S02]  /*1f630*/  PRMT R88, R117, 0x5210, R68 ;  /* 0x0000521075587816 */ /* 0x002fe40000000044 */
[----:B------:R-:W-:Y:S02]  /*1f640*/  PRMT R89, R85, 0x5210, R70 ;  /* 0x0000521055597816 */ /* 0x000fe40000000046 */
[----:B------:R-:W-:Y:S02]  /*1f650*/  PRMT R90, R119, 0x5210, R36 ;  /* 0x00005210775a7816 */ /* 0x000fe40000000024 */
[----:B------:R-:W-:Y:S01]  /*1f660*/  PRMT R91, R107, 0x5210, R38 ;  /* 0x000052106b5b7816 */ /* 0x000fe20000000026 */
[----:B------:R-:W-:Y:S06]  /*1f670*/  BAR.SYNC.DEFER_BLOCKING 0x0 ;  /* 0x0000000000007b1d */ /* 0x000fec0000010000 */
[----:B------:R1:W-:Y:S02]  /*1f680*/  STSM.16.M88.4 [R39], R88 ;  /* 0x0000005827007844 */ /* 0x0003e40000000200 */
[----:B------:R-:W-:Y:S01]  /*1f690*/  BAR.SYNC.DEFER_BLOCKING 0x0 ;  /* 0x0000000000007b1d */ /* 0x000fe20000010000 */
[----:B------:R-:W-:-:S02]  /*1f6a0*/  LOP3.LUT R72, R72, 0xffff, RZ, 0xc0, !PT ;  /* 0x0000ffff48487812 */ /* 0x000fc400078ec0ff */
[----:B------:R-:W-:-:S03]  /*1f6b0*/  LOP3.LUT R3, R74, 0xffff, RZ, 0xc0, !PT ;  /* 0x0000ffff4a037812 */ /* 0x000fc600078ec0ff */
[----:B------:R-:W4:Y:S01]  /*1f6c0*/  LDS.128 R56, [R55] ;  /* 0x0000000037387984 */ /* 0x000f220000000c00 */
[----:B0-----:R-:W-:Y:S02]  /*1f6d0*/  PRMT R64, R9, 0x4210, R72 ;  /* 0x0000421009407816 */ /* 0x001fe40000000048 */
[----:B------:R-:W-:Y:S02]  /*1f6e0*/  PRMT R65, R10, 0x4210, R3 ;  /* 0x000042100a417816 */ /* 0x000fe40000000003 */
[----:B------:R-:W-:Y:S02]  /*1f6f0*/  PRMT R66, R61, 0x4210, R0 ;  /* 0x000042103d427816 */ /* 0x000fe40000000000 */
[----:B------:R-:W-:Y:S01]  /*1f700*/  PRMT R67, R63, 0x4210, R2 ;  /* 0x000042103f437816 */ /* 0x000fe20000000002 */
[----:B------:R-:W-:Y:S01]  /*1f710*/  BAR.SYNC.DEFER_BLOCKING 0x0 ;  /* 0x0000000000007b1d */ /* 0x000fe20000010000 */
[----:B---3--:R-:W-:-:S05]  /*1f720*/  PRMT R94, R109, 0x5210, R0 ;  /* 0x000052106d5e7816 */ /* 0x008fca0000000000 */
[----:B------:R-:W-:Y:S02]  /*1f730*/  STSM.16.M88.4 [R39], R64 ;  /* 0x0000004027007844 */ /* 0x000fe40000000200 */
[----:B------:R-:W-:Y:S01]  /*1f740*/  BAR.SYNC.DEFER_BLOCKING 0x0 ;  /* 0x0000000000007b1d */ /* 0x000fe20000010000 */
[----:B------:R-:W-:Y:S02]  /*1f750*/  PRMT R95, R111, 0x5210, R2 ;  /* 0x000052106f5f7816 */ /* 0x000fe40000000002 */
[----:B------:R-:W-:Y:S02]  /*1f760*/  LOP3.LUT R0, R44, 0xffff, RZ, 0xc0, !PT ;  /* 0x0000ffff2c007812 */ /* 0x000fe400078ec0ff */
[----:B------:R-:W-:Y:S02]  /*1f770*/  LOP3.LUT R2, R46, 0xffff, RZ, 0xc0, !PT ;  /* 0x0000ffff2e027812 */ /* 0x000fe400078ec0ff */
[----:B------:R-:W-:-:S04]  /*1f780*/  SHF.R.U32.HI R136, RZ, 0x8, R136 ;  /* 0x00000008ff887819 */ /* 0x000fc80000011688 */
[----:B------:R-:W-:Y:S01]  /*1f790*/  LOP3.LUT R136, R136, 0xffff, RZ, 0xc0, !PT ;  /* 0x0000ffff88887812 */ /* 0x000fe200078ec0ff */
[----:B------:R-:W0:Y:S03]  /*1f7a0*/  LDS.128 R44, [R55] ;  /* 0x00000000372c7984 */ /* 0x000e260000000c00 */
[----:B------:R-:W-:-:S04]  /*1f7b0*/  PRMT R136, R136, 0x3340, R1 ;  /* 0x0000334088887816 */ /* 0x000fc80000000001 */
[----:B------:R-:W-:Y:S02]  /*1f7c0*/  PRMT R87, R87, 0x5410, R136 ;  /* 0x0000541057577816 */ /* 0x000fe40000000088 */
[----:B------:R-:W-:Y:S02]  /*1f7d0*/  PRMT R93, R138, 0x5210, R3 ;  /* 0x000052108a5d7816 */ /* 0x000fe40000000003 */
[----:B------:R-:W-:Y:S01]  /*1f7e0*/  PRMT R92, R87, 0x5210, R72 ;  /* 0x00005210575c7816 */ /* 0x000fe20000000048 */
[----:B------:R-:W-:Y:S06]  /*1f7f0*/  BAR.SYNC.DEFER_BLOCKING 0x0 ;  /* 0x0000000000007b1d */ /* 0x000fec0000010000 */
[----:B------:R-:W-:Y:S02]  /*1f800*/  STSM.16.M88.4 [R39], R92 ;  /* 0x0000005c27007844 */ /* 0x000fe40000000200 */
[----:B------:R-:W-:Y:S01]  /*1f810*/  BAR.SYNC.DEFER_BLOCKING 0x0 ;  /* 0x0000000000007b1d */ /* 0x000fe20000010000 */
[----:B------:R-:W-:-:S02]  /*1f820*/  LOP3.LUT R76, R76, 0xffff, RZ, 0xc0, !PT ;  /* 0x0000ffff4c4c7812 */ /* 0x000fc400078ec0ff */
[----:B------:R-:W-:-:S03]  /*1f830*/  LOP3.LUT R3, R78, 0xffff, RZ, 0xc0, !PT ;  /* 0x0000ffff4e037812 */ /* 0x000fc600078ec0ff */
[----:B------:R-:W3:Y:S01]  /*1f840*/  LDS.128 R60, [R55] ;  /* 0x00000000373c7984 */ /* 0x000ee20000000c00 */
[----:B-1----:R-:W-:Y:S02]  /*1f850*/  PRMT R88, R11, 0x4210, R76 ;  /* 0x000042100b587816 */ /* 0x002fe4000000004c */
[----:B------:R-:W-:Y:S02]  /*1f860*/  PRMT R89, R12, 0x4210, R3 ;  /* 0x000042100c597816 */ /* 0x000fe40000000003 */
[----:B------:R-:W-:Y:S02]  /*1f870*/  PRMT R90, R69, 0x4210, R0 ;  /* 0x00004210455a7816 */ /* 0x000fe40000000000 */
[----:B------:R-:W-:Y:S01]  /*1f880*/  PRMT R91, R71, 0x4210, R2 ;  /* 0x00004210475b7816 */ /* 0x000fe20000000002 */
[----:B------:R-:W-:Y:S06]  /*1f890*/  BAR.SYNC.DEFER_BLOCKING 0x0 ;  /* 0x0000000000007b1d */ /* 0x000fec0000010000 */
[----:B------:R1:W-:Y:S02]  /*1f8a0*/  STSM.16.M88.4 [R39], R88 ;  /* 0x0000005827007844 */ /* 0x0003e40000000200 */
        /* <DEDUP_REMOVED lines=22> */
[----:B------:R-:W-:-:S02]  /*1fa10*/  LOP3.LUT R80, R80, 0xffff, RZ, 0xc0, !PT ;  /* 0x0000ffff50507812 */ /* 0x000fc400078ec0ff */
[----:B------:R-:W-:Y:S02]  /*1fa20*/  LOP3.LUT R3, R82, 0xffff, RZ, 0xc0, !PT ;  /* 0x0000ffff52037812 */ /* 0x000fe400078ec0ff */
[----:B------:R-:W-:Y:S02]  /*1fa30*/  LOP3.LUT R48, R48, 0xffff, RZ, 0xc0, !PT ;  /* 0x0000ffff30307812 */ /* 0x000fe400078ec0ff */
[----:B------:R-:W-:Y:S01]  /*1fa40*/  LOP3.LUT R50, R50, 0xffff, RZ, 0xc0, !PT ;  /* 0x0000ffff32327812 */ /* 0x000fe200078ec0ff */
[----:B------:R-:W3:Y:S01]  /*1fa50*/  LDS.128 R68, [R55] ;  /* 0x0000000037447984 */ /* 0x000ee20000000c00 */
[----:B-1----:R-:W-:Y:S02]  /*1fa60*/  PRMT R88, R13, 0x4210, R80 ;  /* 0x000042100d587816 */ /* 0x002fe40000000050 */
[----:B------:R-:W-:Y:S01]  /*1fa70*/  PRMT R89, R14, 0x4210, R3 ;  /* 0x000042100e597816 */ /* 0x000fe20000000003 */
[----:B------:R-:W1:Y:S01]  /*1fa80*/  LDC R13, c[0x0][0x244] ;  /* 0x00009100ff0d7b82 */ /* 0x000e620000000800 */
[----:B------:R-:W-:-:S02]  /*1fa90*/  PRMT R90, R75, 0x4210, R48 ;  /* 0x000042104b5a7816 */ /* 0x000fc40000000030 */
[----:B------:R-:W-:-:S05]  /*1faa0*/  PRMT R91, R77, 0x4210, R50 ;  /* 0x000042104d5b7816 */ /* 0x000fca0000000032 */
[----:B------:R-:W-:Y:S01]  /*1fab0*/  BAR.SYNC.DEFER_BLOCKING 0x0 ;  /* 0x0000000000007b1d */ /* 0x000fe20000010000 */
[----:B------:R-:W-:Y:S02]  /*1fac0*/  SHF.R.U32.HI R112, RZ, 0x8, R112 ;  /* 0x00000008ff707819 */ /* 0x000fe40000011670 */
[----:B------:R-:W-:Y:S02]  /*1fad0*/  SHF.R.U32.HI R114, RZ, 0x8, R114 ;  /* 0x00000008ff727819 */ /* 0x000fe40000011672 */
[----:B------:R-:W-:Y:S02]  /*1fae0*/  LOP3.LUT R112, R112, 0xffff, RZ, 0xc0, !PT ;  /* 0x0000ffff70707812 */ /* 0x000fe400078ec0ff */
[----:B------:R-:W-:Y:S01]  /*1faf0*/  LOP3.LUT R114, R114, 0xffff, RZ, 0xc0, !PT ;  /* 0x0000ffff72727812 */ /* 0x000fe200078ec0ff */
[----:B------:R-:W-:Y:S01]  /*1fb00*/  STSM.16.M88.4 [R39], R88 ;  /* 0x0000005827007844 */ /* 0x000fe20000000200 */
[--C-:B------:R-:W-:Y:S02]  /*1fb10*/  PRMT R127, R112, 0x3340, R1.reuse ;  /* 0x00003340707f7816 */ /* 0x100fe40000000001 */
        /* <DEDUP_REMOVED lines=8> */
[----:B------:R-:W-:Y:S02]  /*1fba0*/  LOP3.LUT R144, R144, 0xffff, RZ, 0xc0, !PT ;  /* 0x0000ffff90907812 */ /* 0x000fe400078ec0ff */
[----:B------:R-:W-:Y:S02]  /*1fbb0*/  LOP3.LUT R146, R146, 0xffff, RZ, 0xc0, !PT ;  /* 0x0000ffff92927812 */ /* 0x000fe400078ec0ff */
[--C-:B------:R-:W-:Y:S02]  /*1fbc0*/  PRMT R123, R144, 0x3340, R1.reuse ;  /* 0x00003340907b7816 */ /* 0x100fe40000000001 */
[----:B------:R-:W-:Y:S01]  /*1fbd0*/  PRMT R125, R146, 0x3340, R1 ;  /* 0x00003340927d7816 */ /* 0x000fe20000000001 */
[----:B------:R-:W3:Y:S01]  /*1fbe0*/  LDS.128 R48, [R55] ;  /* 0x0000000037307984 */ /* 0x000ee20000000c00 */
[----:B------:R-:W-:Y:S02]  /*1fbf0*/  PRMT R123, R208, 0x5410, R123 ;  /* 0x00005410d07b7816 */ /* 0x000fe4000000007b */
[----:B------:R-:W-:-:S02]  /*1fc00*/  PRMT R210, R210, 0x5410, R125 ;  /* 0x00005410d2d27816 */ /* 0x000fc4000000007d */
[----:B------:R-:W-:Y:S02]  /*1fc10*/  PRMT R92, R123, 0x5210, R80 ;  /* 0x000052107b5c7816 */ /* 0x000fe40000000050 */
[----:B------:R-:W-:Y:S01]  /*1fc20*/  PRMT R93, R210, 0x5210, R3 ;  /* 0x00005210d25d7816 */ /* 0x000fe20000000003 */
[----:B------:R-:W-:Y:S01]  /*1fc30*/  BAR.SYNC.DEFER_BLOCKING 0x0 ;  /* 0x0000000000007b1d */ /* 0x000fe20000010000 */
[----:B------:R-:W-:-:S05]  /*1fc40*/  LOP3.LUT R3, R52, 0xffff, RZ, 0xc0, !PT ;  /* 0x0000ffff34037812 */ /* 0x000fca00078ec0ff */
[----:B------:R-:W-:Y:S01]  /*1fc50*/  STSM.16.M88.4 [R39], R92 ;  /* 0x0000005c27007844 */ /* 0x000fe20000000200 */
[----:B------:R-:W-:Y:S01]  /*1fc60*/  PRMT R74, R8, 0x4210, R3 ;  /* 0x00004210084a7816 */ /* 0x000fe20000000003 */
[----:B------:R-:W-:Y:S01]  /*1fc70*/  BAR.SYNC.DEFER_BLOCKING 0x0 ;  /* 0x0000000000007b1d */ /* 0x000fe20000010000 */
[----:B------:R-:W-:Y:S02]  /*1fc80*/  LOP3.LUT R84, R84, 0xffff, RZ, 0xc0, !PT ;  /* 0x0000ffff54547812 */ /* 0x000fe400078ec0ff */
[----:B------:R-:W-:Y:S02]  /*1fc90*/  LOP3.LUT R86, R86, 0xffff, RZ, 0xc0, !PT ;  /* 0x0000ffff56567812 */ /* 0x000fe400078ec0ff */
[----:B------:R-:W-:Y:S01]  /*1fca0*/  LOP3.LUT R54, R54, 0xffff, RZ, 0xc0, !PT ;  /* 0x0000ffff36367812 */ /* 0x000fe200078ec0ff */
[----:B------:R-:W3:Y:S01]  /*1fcb0*/  LDS.128 R8, [R55] ;  /* 0x0000000037087984 */ /* 0x000ee20000000c00 */
[----:B------:R-:W-:Y:S02]  /*1fcc0*/  PRMT R72, R15, 0x4210, R84 ;  /* 0x000042100f487816 */ /* 0x000fe40000000054 */
[----:B------:R-:W-:-:S02]  /*1fcd0*/  PRMT R73, R73, 0x4210, R86 ;  /* 0x0000421049497816 */ /* 0x000fc40000000056 */
[----:B------:R-:W-:Y:S01]  /*1fce0*/  PRMT R75, R79, 0x4210, R54 ;  /* 0x000042104f4b7816 */ /* 0x000fe20000000036 */
[----:B------:R-:W-:Y:S01]  /*1fcf0*/  BAR.SYNC.DEFER_BLOCKING 0x0 ;  /* 0x0000000000007b1d */ /* 0x000fe20000010000 */
[----:B------:R-:W-:-:S05]  /*1fd00*/  IMAD R2, R141, UR4, RZ ;  /* 0x000000048d027c24 */ /* 0x000fca000f8e02ff */
[----:B------:R2:W-:Y:S01]  /*1fd10*/  STSM.16.M88.4 [R39], R72 ;  /* 0x0000004827007844 */ /* 0x0005e20000000200 */
[----:B-1----:R-:W-:Y:S01]  /*1fd20*/  IMAD R52, R13, 0x80, R2 ;  /* 0x000000800d347824 */ /* 0x002fe200078e0202 */
[----:B------:R-:W-:Y:S01]  /*1fd30*/  SHF.R.U32.HI R148, RZ, 0x8, R148 ;  /* 0x00000008ff947819 */ /* 0x000fe20000011694 */
[----:B------:R-:W-:Y:S01]  /*1fd40*/  ULDC UR4, c[0x0][0x248] ;  /* 0x0000920000047ab9 */ /* 0x000fe20000000800 */
[----:B------:R-:W-:Y:S01]  /*1fd50*/  BAR.SYNC.DEFER_BLOCKING 0x0 ;  /* 0x0000000000007b1d */ /* 0x000fe20000010000 */
[----:B------:R-:W-:Y:S02]  /*1fd60*/  SHF.R.U32.HI R115, RZ, 0x8, R115 ;  /* 0x00000008ff737819 */ /* 0x000fe40000011673 */
[----:B------:R-:W-:Y:S02]  /*1fd70*/  SHF.R.U32.HI R246, RZ, 0x8, R246 ;  /* 0x00000008fff67819 */ /* 0x000fe400000116f6 */
[----:B------:R-:W-:Y:S02]  /*1fd80*/  SHF.R.U32.HI R118, RZ, 0x8, R118 ;  /* 0x00000008ff767819 */ /* 0x000fe40000011676 */
[----:B------:R-:W-:-:S02]  /*1fd90*/  LOP3.LUT R148, R148, 0xffff, RZ, 0xc0, !PT ;  /* 0x0000ffff94947812 */ /* 0x000fc400078ec0ff */
[----:B------:R-:W-:Y:S02]  /*1fda0*/  LOP3.LUT R115, R115, 0xffff, RZ, 0xc0, !PT ;  /* 0x0000ffff73737812 */ /* 0x000fe400078ec0ff */
[----:B------:R-:W-:Y:S01]  /*1fdb0*/  LOP3.LUT R246, R246, 0xffff, RZ, 0xc0, !PT ;  /* 0x0000fffff6f67812 */ /* 0x000fe200078ec0ff */
[----:B--2---:R-:W1:Y:S01]  /*1fdc0*/  LDC R75, c[0x0][0x244] ;  /* 0x00009100ff4b7b82 */ /* 0x004e620000000800 */
[----:B------:R-:W-:Y:S01]  /*1fdd0*/  LOP3.LUT R118, R118, 0xffff, RZ, 0xc0, !PT ;  /* 0x0000ffff76767812 */ /* 0x000fe200078ec0ff */
[----:B------:R-:W2:Y:S01]  /*1fde0*/  LDS.128 R12, [R55] ;  /* 0x00000000370c7984 */ /* 0x000ea20000000c00 */
        /* <DEDUP_REMOVED lines=8> */
[----:B------:R-:W-:Y:S01]  /*1fe70*/  PRMT R87, R81, 0x5210, R54 ;  /* 0x0000521051577816 */ /* 0x000fe20000000036 */
[----:B------:R-:W-:Y:S01]  /*1fe80*/  BAR.SYNC.DEFER_BLOCKING 0x0 ;  /* 0x0000000000007b1d */ /* 0x000fe20000010000 */
[----:B------:R-:W-:-:S04]  /*1fe90*/  IADD3 R0, P1, R2, UR6, RZ ;  /* 0x0000000602007c10 */ /* 0x000fc8000ff3e0ff */
[----:B------:R-:W-:Y:S01]  /*1fea0*/  LEA.HI.X.SX32 R2, R2, UR7, 0x1, P1 ;  /* 0x0000000702027c11 */ /* 0x000fe200088f0eff */
[----:B------:R-:W-:Y:S02]  /*1feb0*/  ULDC.64 UR6, c[0x0][0x228] ;  /* 0x00008a0000067ab9 */ /* 0x000fe40000000a00 */
[----:B------:R-:W-:Y:S01]  /*1fec0*/  ISETP.GE.AND P1, PT, R141, UR6, PT ;  /* 0x000000068d007c0c */ /* 0x000fe2000bf26270 */
[C---:B------:R-:W-:Y:S01]  /*1fed0*/  IMAD R76, R248.reuse, UR4, RZ ;  /* 0x00000004f84c7c24 */ /* 0x040fe2000f8e02ff */
[----:B------:R-:W-:Y:S02]  /*1fee0*/  ULDC.64 UR4, c[0x0][0x220] ;  /* 0x0000880000047ab9 */ /* 0x000fe40000000a00 */
[----:B------:R-:W-:Y:S01]  /*1fef0*/  ISETP.LT.AND P1, PT, R248, UR27, !P1 ;  /* 0x0000001bf8007c0c */ /* 0x000fe2000cf21270 */
[----:B------:R1:W-:Y:S01]  /*1ff00*/  STSM.16.M88.4 [R39], R84 ;  /* 0x0000005427007844 */ /* 0x0003e20000000200 */
[----:B------:R-:W-:Y:S01]  /*1ff10*/  SHF.R.S32.HI R77, RZ, 0x1f, R76 ;  /* 0x0000001fff4d7819 */ /* 0x000fe2000001144c */
[----:B------:R-:W-:Y:S01]  /*1ff20*/  BAR.SYNC.DEFER_BLOCKING 0x0 ;  /* 0x0000000000007b1d */ /* 0x000fe20000010000 */
[----:B------:R-:W-:Y:S01]  /*1ff30*/  IADD3 R36, P2, R76, R0, RZ ;  /* 0x000000004c247210 */ /* 0x000fe20007f5e0ff */
[----:B------:R-:W-:Y:S01]  /*1ff40*/  IMAD R54, R53, 0x80, R52 ;  /* 0x0000008035367824 */ /* 0x000fe200078e0234 */
[----:B------:R-:W-:-:S02]  /*1ff50*/  PRMT R73, R16, 0x7770, RZ ;  /* 0x0000777010497816 */ /* 0x000fc400000000ff */
[----:B------:R-:W-:Y:S01]  /*1ff60*/  IADD3 R3, P3, R52, UR4, RZ ;  /* 0x0000000434037c10 */ /* 0x000fe2000ff7e0ff */
[----:B------:R-:W-:Y:S01]  /*1ff70*/  IMAD.X R37, R77, 0x1, R2, P2 ;  /* 0x000000014d257824 */ /* 0x000fe200010e0602 */
[----:B------:R-:W-:Y:S01]  /*1ff80*/  ISETP.GE.AND P2, PT, R248, UR7, PT ;  /* 0x00000007f8007c0c */ /* 0x000fe2000bf46270 */
[----:B------:R-:W-:Y:S01]  /*1ff90*/  ULDC.64 UR6, c[0x0][0x228] ;  /* 0x00008a0000067ab9 */ /* 0x000fe20000000a00 */
[----:B------:R-:W-:Y:S02]  /*1ffa0*/  IADD3 R38, P5, R54, UR8, RZ ;  /* 0x0000000836267c10 */ /* 0x000fe4000ffbe0ff */
[----:B------:R-:W-:Y:S01]  /*1ffb0*/  LEA.HI.X.SX32 R52, R52, UR5, 0x1, P3 ;  /* 0x0000000534347c11 */ /* 0x000fe200098f0eff */
[----:B------:R-:W-:Y:S01]  /*1ffc0*/  VIADD R53, R248, 0x1 ;  /* 0x00000001f8357836 */ /* 0x000fe20000000000 */
[----:B------:R-:W-:Y:S01]  /*1ffd0*/  ISETP.LT.AND P3, PT, R139, UR6, !P2 ;  /* 0x000000068b007c0c */ /* 0x000fe2000d761270 */
[----:B------:R-:W-:Y:S01]  /*1ffe0*/  ULDC.64 UR4, c[0x0][0x228] ;  /* 0x00008a0000047ab9 */ /* 0x000fe20000000a00 */
[----:B------:R-:W-:Y:S01]  /*1fff0*/  IADD3 R72, P6, R76, R3, RZ ;  /* 0x000000034c487210 */ /* 0x000fe20007fde0ff */
[----:B-1----:R-:W-:Y:S01]  /*20000*/  IMAD R39, R75, 0x80, R54 ;  /* 0x000000804b277824 */ /* 0x002fe200078e0236 */
[----:B------:R-:W-:Y:S01]  /*20010*/  ISETP.LT.AND P4, PT, R137, UR4, !P2 ;  /* 0x0000000489007c0c */ /* 0x000fe2000d781270 */
[----:B------:R-:W-:Y:S01]  /*20020*/  ULDC UR4, c[0x0][0x248] ;  /* 0x0000920000047ab9 */ /* 0x000fe20000000800 */
[C---:B------:R-:W-:Y:S01]  /*20030*/  PRMT R79, R16.reuse, 0x7772, RZ ;  /* 0x00007772104f7816 */ /* 0x040fe200000000ff */
[----:B------:R-:W-:Y:S01]  /*20040*/  ULDC UR6, c[0x0][0x22c] ;  /* 0x00008b0000067ab9 */ /* 0x000fe20000000800 */
[----:B------:R1:W-:Y:S01]  /*20050*/  @P1 STG.E.U8 desc[UR56][R36.64], R73 ;  /* 0x0000004924001986 */ /* 0x0003e2000c101138 */
[----:B------:R-:W-:Y:S01]  /*20060*/  ISETP.GE.AND P1, PT, R53, UR10, PT ;  /* 0x0000000a35007c0c */ /* 0x000fe2000bf26270 */
[----:B------:R-:W-:Y:S01]  /*20070*/  ULDC.64 UR10, c[0x0][0x228] ;  /* 0x00008a00000a7ab9 */ /* 0x000fe20000000a00 */
[----:B------:R-:W-:-:S02]  /*20080*/  PRMT R53, R16, 0x7771, RZ ;  /* 0x0000777110357816 */ /* 0x000fc400000000ff */
[----:B-1----:R-:W-:Y:S01]  /*20090*/  LEA.HI.X.SX32 R36, R54, UR9, 0x1, P5 ;  /* 0x0000000936247c11 */ /* 0x002fe2000a8f0eff */
[----:B------:R-:W-:Y:S01]  /*200a0*/  ULDC.64 UR8, c[0x0][0x220] ;  /* 0x0000880000087ab9 */ /* 0x000fe20000000a00 */
[----:B------:R-:W-:Y:S01]  /*200b0*/  IADD3 R74, P5, R76, R38, RZ ;  /* 0x000000264c4a7210 */ /* 0x000fe20007fbe0ff */
[----:B------:R-:W-:-:S04]  /*200c0*/  IMAD.X R73, R77, 0x1, R52, P6 ;  /* 0x000000014d497824 */ /* 0x000fc800030e0634 */
[----:B------:R-:W-:Y:S01]  /*200d0*/  IMAD.X R75, R77, 0x1, R36, P5 ;  /* 0x000000014d4b7824 */ /* 0x000fe200028e0624 */
[C---:B------:R-:W-:Y:S01]  /*200e0*/  IADD3 R37, P5, R39.reuse, UR8, RZ ;  /* 0x0000000827257c10 */ /* 0x040fe2000ffbe0ff */
[----:B------:R1:W-:Y:S01]  /*200f0*/  @P3 STG.E.U8 desc[UR56][R72.64], R53 ;  /* 0x0000003548003986 */ /* 0x0003e2000c101138 */
[C---:B------:R-:W-:Y:S02]  /*20100*/  VIADD R54, R76.reuse, UR4 ;  /* 0x000000044c367c36 */ /* 0x040fe40008000000 */
[----:B------:R-:W-:Y:S01]  /*20110*/  LEA.HI.X.SX32 R39, R39, UR9, 0x1, P5 ;  /* 0x0000000927277c11 */ /* 0x000fe2000a8f0eff */
[----:B------:R-:W-:Y:S01]  /*20120*/  ULDC.64 UR8, c[0x0][0x228] ;  /* 0x00008a0000087ab9 */ /* 0x000fe20000000a00 */
[----:B------:R-:W-:Y:S01]  /*20130*/  ISETP.LT.AND P3, PT, R135, UR10, !P2 ;  /* 0x0000000a87007c0c */ /* 0x000fe2000d761270 */
[----:B------:R4:W-:Y:S01]  /*20140*/  @P4 STG.E.U8 desc[UR56][R74.64], R79 ;  /* 0x0000004f4a004986 */ /* 0x0009e2000c101138 */
[----:B------:R-:W-:Y:S01]  /*20150*/  ISETP.LT.AND P5, PT, R141, UR8, !P1 ;  /* 0x000000088d007c0c */ /* 0x000fe2000cfa1270 */
[----:B------:R-:W-:Y:S01]  /*20160*/  ULDC UR4, c[0x0][0x22c] ;  /* 0x00008b0000047ab9 */ /* 0x000fe20000000800 */
[----:B------:R-:W-:Y:S01]  /*20170*/  IADD3 R76, P2, R76, R37, RZ ;  /* 0x000000254c4c7210 */ /* 0x000fe20007f5e0ff */
[----:B------:R-:W-:Y:S01]  /*20180*/  ULDC UR8, c[0x0][0x228] ;  /* 0x00008a0000087ab9 */ /* 0x000fe20000000800 */
[----:B------:R-:W-:Y:S01]  /*20190*/  SHF.R.S32.HI R83, RZ, 0x1f, R54 ;  /* 0x0000001fff537819 */ /* 0x000fe20000011436 */
[----:B-1----:R-:W-:Y:S01]  /*201a0*/  VIADD R53, R248, 0x2 ;  /* 0x00000002f8357836 */ /* 0x002fe20000000000 */
[----:B------:R-:W-:Y:S01]  /*201b0*/  IADD3 R72, P4, R54, R0, RZ ;  /* 0x0000000036487210 */ /* 0x000fe20007f9e0ff */
[----:B------:R-:W-:Y:S01]  /*201c0*/  IMAD.X R77, R77, 0x1, R39, P2 ;  /* 0x000000014d4d7824 */ /* 0x000fe200010e0627 */
[----:B------:R-:W-:Y:S01]  /*201d0*/  PRMT R81, R16, 0x7773, RZ ;  /* 0x0000777310517816 */ /* 0x000fe200000000ff */
[----:B------:R-:W-:Y:S01]  /*201e0*/  ULDC UR10, c[0x0][0x228] ;  /* 0x00008a00000a7ab9 */ /* 0x000fe20000000800 */
[----:B------:R-:W-:Y:S01]  /*201f0*/  ISETP.GE.AND P2, PT, R53, UR6, PT ;  /* 0x0000000635007c0c */ /* 0x000fe2000bf46270 */
[----:B------:R-:W-:Y:S01]  /*20200*/  IMAD.X R73, R83, 0x1, R2, P4 ;  /* 0x0000000153497824 */ /* 0x000fe200020e0602 */
[----:B------:R-:W-:Y:S01]  /*20210*/  PRMT R53, R20, 0x7770, RZ ;  /* 0x0000777014357816 */ /* 0x000fe200000000ff */
[----:B------:R1:W-:Y:S01]  /*20220*/  @P3 STG.E.U8 desc[UR56][R76.64], R81 ;  /* 0x000000514c003986 */ /* 0x0003e2000c101138 */
[----:B------:R-:W-:-:S02]  /*20230*/  ISETP.LT.AND P4, PT, R137, UR18, !P1 ;  /* 0x0000001289007c0c */ /* 0x000fc4000cf81270 */
[----:B------:R-:W-:Y:S01]  /*20240*/  IADD3 R78, P6, R54, R38, RZ ;  /* 0x00000026364e7210 */ /* 0x000fe20007fde0ff */
[----:B------:R0:W-:Y:S01]  /*20250*/  @P5 STG.E.U8 desc[UR56][R72.64], R53 ;  /* 0x0000003548005986 */ /* 0x0001e2000c101138 */
[----:B------:R-:W-:Y:S01]  /*20260*/  ISETP.LT.AND P5, PT, R139, UR20, !P1 ;  /* 0x000000148b007c0c */ /* 0x000fe2000cfa1270 */
[----:B------:R-:W-:Y:S01]  /*20270*/  VIADD R16, R248, 0x3 ;  /* 0x00000003f8107836 */ /* 0x000fe20000000000 */
[----:B----4-:R-:W-:Y:S01]  /*20280*/  IADD3 R74, P3, R54, R3, RZ ;  /* 0x00000003364a7210 */ /* 0x010fe20007f7e0ff */
[----:B------:R-:W-:Y:S01]  /*20290*/  IMAD.X R79, R83, 0x1, R36, P6 ;  /* 0x00000001534f7824 */ /* 0x000fe200030e0624 */
[----:B------:R-:W-:-:S03]  /*202a0*/  ULDC UR6, c[0x0][0x228] ;  /* 0x00008a0000067ab9 */ /* 0x000fc60000000800 */
[----:B------:R-:W-:Y:S01]  /*202b0*/  IMAD.X R75, R83, 0x1, R52, P3 ;  /* 0x00000001534b7824 */ /* 0x000fe200018e0634 */
[C---:B-1----:R-:W-:Y:S02]  /*202c0*/  PRMT R81, R20.reuse, 0x7771, RZ ;  /* 0x0000777114517816 */ /* 0x042fe400000000ff */
[----:B------:R-:W-:Y:S02]  /*202d0*/  PRMT R77, R20, 0x7772, RZ ;  /* 0x00007772144d7816 */ /* 0x000fe400000000ff */
[----:B------:R-:W-:Y:S01]  /*202e0*/  ISETP.LT.AND P1, PT, R135, UR16, !P1 ;  /* 0x0000001087007c0c */ /* 0x000fe2000cf21270 */
[----:B------:R1:W-:Y:S01]  /*202f0*/  @P5 STG.E.U8 desc[UR56][R74.64], R81 ;  /* 0x000000514a005986 */ /* 0x0003e2000c101138 */
[----:B------:R-:W-:Y:S01]  /*20300*/  ISETP.GE.AND P3, PT, R16, UR4, PT ;  /* 0x0000000410007c0c */ /* 0x000fe2000bf66270 */
[----:B------:R-:W-:Y:S02]  /*20310*/  ULDC UR4, c[0x0][0x248] ;  /* 0x0000920000047ab9 */ /* 0x000fe40000000800 */
[----:B------:R4:W-:Y:S01]  /*20320*/  @P4 STG.E.U8 desc[UR56][R78.64], R77 ;  /* 0x0000004d4e004986 */ /* 0x0009e2000c101138 */
[C---:B0-----:R-:W-:Y:S01]  /*20330*/  IADD3 R72, P4, R54.reuse, R37, RZ ;  /* 0x0000002536487210 */ /* 0x041fe20007f9e0ff */
[----:B------:R-:W-:Y:S01]  /*20340*/  VIADD R54, R54, UR4 ;  /* 0x0000000436367c36 */ /* 0x000fe20008000000 */
[----:B------:R-:W-:Y:S01]  /*20350*/  ISETP.LT.AND P5, PT, R141, UR14, !P2 ;  /* 0x0000000e8d007c0c */ /* 0x000fe2000d7a1270 */
[----:B------:R-:W-:Y:S01]  /*20360*/  ULDC UR4, c[0x0][0x248] ;  /* 0x0000920000047ab9 */ /* 0x000fe20000000800 */
[----:B------:R-:W-:Y:S01]  /*20370*/  PRMT R53, R20, 0x7773, RZ ;  /* 0x0000777314357816 */ /* 0x000fe200000000ff */
[----:B------:R-:W-:Y:S01]  /*20380*/  IMAD.X R73, R83, 0x1, R39, P4 ;  /* 0x0000000153497824 */ /* 0x000fe200020e0627 */
[----:B------:R-:W-:-:S02]  /*20390*/  SHF.R.S32.HI R85, RZ, 0x1f, R54 ;  /* 0x0000001fff557819 */ /* 0x000fc40000011436 */
[C---:B-1----:R-:W-:Y:S02]  /*203a0*/  IADD3 R74, P6, R54.reuse, R0, RZ ;  /* 0x00000000364a7210 */ /* 0x042fe40007fde0ff */
[----:B------:R-:W-:Y:S01]  /*203b0*/  ISETP.LT.AND P4, PT, R139, UR12, !P2 ;  /* 0x0000000c8b007c0c */ /* 0x000fe2000d781270 */
[----:B------:R0:W-:Y:S01]  /*203c0*/  @P1 STG.E.U8 desc[UR56][R72.64], R53 ;  /* 0x0000003548001986 */ /* 0x0001e2000c101138 */
[----:B------:R-:W-:Y:S01]  /*203d0*/  IADD3 R76, P1, R54, R3, RZ ;  /* 0x00000003364c7210 */ /* 0x000fe20007f3e0ff */
[----:B------:R-:W-:Y:S01]  /*203e0*/  IMAD.X R75, R85, 0x1, R2, P6 ;  /* 0x00000001554b7824 */ /* 0x000fe200030e0602 */
[C---:B------:R-:W-:Y:S02]  /*203f0*/  PRMT R83, R17.reuse, 0x7770, RZ ;  /* 0x0000777011537816 */ /* 0x040fe400000000ff */
[----:B------:R-:W-:Y:S01]  /*20400*/  PRMT R81, R17, 0x7771, RZ ;  /* 0x0000777111517816 */ /* 0x000fe200000000ff */
[----:B----4-:R-:W-:Y:S01]  /*20410*/  IMAD.X R77, R85, 0x1, R52, P1 ;  /* 0x00000001554d7824 */ /* 0x010fe200008e0634 */
[----:B------:R-:W-:Y:S01]  /*20420*/  ULDC UR12, c[0x0][0x228] ;  /* 0x00008a00000c7ab9 */ /* 0x000fe20000000800 */
[----:B------:R1:W-:Y:S01]  /*20430*/  @P5 STG.E.U8 desc[UR56][R74.64], R83 ;  /* 0x000000534a005986 */ /* 0x0003e2000c101138 */
[----:B------:R-:W-:-:S02]  /*20440*/  ISETP.LT.AND P1, PT, R137, UR22, !P2 ;  /* 0x0000001689007c0c */ /* 0x000fc4000d721270 */
[C---:B0-----:R-:W-:Y:S01]  /*20450*/  IADD3 R72, P5, R54.reuse, R38, RZ ;  /* 0x0000002636487210 */ /* 0x041fe20007fbe0ff */
[C---:B------:R-:W-:Y:S01]  /*20460*/  VIADD R53, R54.reuse, UR4 ;  /* 0x0000000436357c36 */ /* 0x040fe20008000000 */
[----:B------:R0:W-:Y:S01]  /*20470*/  @P4 STG.E.U8 desc[UR56][R76.64], R81 ;  /* 0x000000514c004986 */ /* 0x0001e2000c101138 */
[----:B------:R-:W-:Y:S01]  /*20480*/  ISETP.LT.AND P2, PT, R135, UR24, !P2 ;  /* 0x0000001887007c0c */ /* 0x000fe2000d741270 */
[----:B------:R-:W-:Y:S01]  /*20490*/  ULDC UR4, c[0x0][0x228] ;  /* 0x00008a0000047ab9 */ /* 0x000fe20000000800 */
[----:B------:R-:W-:Y:S01]  /*204a0*/  ISETP.LT.AND P4, PT, R141, UR26, !P3 ;  /* 0x0000001a8d007c0c */ /* 0x000fe2000df81270 */
[----:B------:R-:W-:Y:S01]  /*204b0*/  IMAD.X R73, R85, 0x1, R36, P5 ;  /* 0x0000000155497824 */ /* 0x000fe200028e0624 */
[----:B------:R-:W-:Y:S02]  /*204c0*/  IADD3 R78, P5, R54, R37, RZ ;  /* 0x00000025364e7210 */ /* 0x000fe40007fbe0ff */
[----:B------:R-:W-:Y:S02]  /*204d0*/  SHF.R.S32.HI R87, RZ, 0x1f, R53 ;  /* 0x0000001fff577819 */ /* 0x000fe40000011435 */
[----:B------:R-:W-:Y:S01]  /*204e0*/  IADD3 R16, P6, R53, R0, RZ ;  /* 0x0000000035107210 */ /* 0x000fe20007fde0ff */
[----:B------:R-:W-:Y:S01]  /*204f0*/  IMAD.X R79, R85, 0x1, R39, P5 ;  /* 0x00000001554f7824 */ /* 0x000fe200028e0627 */
[----:B-1----:R-:W-:-:S02]  /*20500*/  PRMT R75, R17, 0x7772, RZ ;  /* 0x00007772114b7816 */ /* 0x002fc400000000ff */
[----:B0-----:R-:W-:Y:S01]  /*20510*/  PRMT R77, R17, 0x7773, RZ ;  /* 0x00007773114d7816 */ /* 0x001fe200000000ff */
[----:B------:R-:W-:Y:S01]  /*20520*/  IMAD.X R17, R87, 0x1, R2, P6 ;  /* 0x0000000157117824 */ /* 0x000fe200030e0602 */
[----:B------:R-:W-:Y:S01]  /*20530*/  PRMT R81, R21, 0x7770, RZ ;  /* 0x0000777015517816 */ /* 0x000fe200000000ff */
[----:B------:R0:W-:Y:S01]  /*20540*/  @P1 STG.E.U8 desc[UR56][R72.64], R75 ;  /* 0x0000004b48001986 */ /* 0x0001e2000c101138 */
[----:B------:R-:W-:Y:S02]  /*20550*/  IADD3 R74, P5, R53, R38, RZ ;  /* 0x00000026354a7210 */ /* 0x000fe40007fbe0ff */
[----:B------:R-:W-:Y:S01]  /*20560*/  ISETP.LT.AND P1, PT, R139, UR4, !P3 ;  /* 0x000000048b007c0c */ /* 0x000fe2000df21270 */
[----:B------:R1:W-:Y:S01]  /*20570*/  @P2 STG.E.U8 desc[UR56][R78.64], R77 ;  /* 0x0000004d4e002986 */ /* 0x0003e2000c101138 */
[----:B------:R-:W-:Y:S01]  /*20580*/  VIADD R20, R248, 0x4 ;  /* 0x00000004f8147836 */ /* 0x000fe20000000000 */
[----:B------:R-:W-:Y:S02]  /*20590*/  ULDC UR4, c[0x0][0x22c] ;  /* 0x00008b0000047ab9 */ /* 0x000fe40000000800 */
[----:B------:R4:W-:Y:S01]  /*205a0*/  @P4 STG.E.U8 desc[UR56][R16.64], R81 ;  /* 0x0000005110004986 */ /* 0x0009e2000c101138 */
[----:B------:R-:W-:Y:S01]  /*205b0*/  ISETP.LT.AND P4, PT, R137, UR6, !P3 ;  /* 0x0000000689007c0c */ /* 0x000fe2000df81270 */
[----:B------:R-:W-:Y:S01]  /*205c0*/  ULDC UR6, c[0x0][0x228] ;  /* 0x00008a0000067ab9 */ /* 0x000fe20000000800 */
[----:B------:R-:W-:Y:S01]  /*205d0*/  ISETP.LT.AND P3, PT, R135, UR8, !P3 ;  /* 0x0000000887007c0c */ /* 0x000fe2000df61270 */
[----:B0-----:R-:W-:Y:S01]  /*205e0*/  IMAD.X R75, R87, 0x1, R36, P5 ;  /* 0x00000001574b7824 */ /* 0x001fe200028e0624 */
[----:B------:R-:W-:Y:S01]  /*205f0*/  IADD3 R72, P2, R53, R3, RZ ;  /* 0x0000000335487210 */ /* 0x000fe20007f5e0ff */
[----:B------:R-:W-:Y:S01]  /*20600*/  ULDC UR8, c[0x0][0x228] ;  /* 0x00008a0000087ab9 */ /* 0x000fe20000000800 */
[----:B-1----:R-:W-:-:S02]  /*20610*/  PRMT R79, R21, 0x7772, RZ ;  /* 0x00007772154f7816 */ /* 0x002fc400000000ff */
[----:B----4-:R-:W-:Y:S01]  /*20620*/  IADD3 R16, P5, R53, R37, RZ ;  /* 0x0000002535107210 */ /* 0x010fe20007fbe0ff */
[----:B------:R-:W-:Y:S01]  /*20630*/  IMAD.X R73, R87, 0x1, R52, P2 ;  /* 0x0000000157497824 */ /* 0x000fe200010e0634 */
[----:B------:R-:W-:Y:S02]  /*20640*/  PRMT R81, R21, 0x7771, RZ ;  /* 0x0000777115517816 */ /* 0x000fe400000000ff */
[----:B------:R-:W-:Y:S01]  /*20650*/  ISETP.GE.AND P2, PT, R20, UR4, PT ;  /* 0x0000000414007c0c */ /* 0x000fe2000bf46270 */
[----:B------:R-:W-:Y:S01]  /*20660*/  IMAD.X R17, R87, 0x1, R39, P5 ;  /* 0x0000000157117824 */ /* 0x000fe200028e0627 */
[----:B------:R-:W-:Y:S01]  /*20670*/  PRMT R77, R21, 0x7773, RZ ;  /* 0x00007773154d7816 */ /* 0x000fe200000000ff */
[----:B------:R-:W-:Y:S01]  /*20680*/  ULDC UR4, c[0x0][0x248] ;  /* 0x0000920000047ab9 */ /* 0x000fe20000000800 */
[----:B------:R0:W-:Y:S01]  /*20690*/  @P1 STG.E.U8 desc[UR56][R72.64], R81 ;  /* 0x0000005148001986 */ /* 0x0001e2000c101138 */
[----:B------:R-:W-:Y:S01]  /*206a0*/  VIADD R54, R53, UR4 ;  /* 0x0000000435367c36 */ /* 0x000fe20008000000 */
[----:B------:R-:W-:-:S02]  /*206b0*/  ISETP.LT.AND P5, PT, R137, UR10, !P2 ;  /* 0x0000000a89007c0c */ /* 0x000fc4000d7a1270 */
[----:B------:R-:W-:Y:S01]  /*206c0*/  @P4 STG.E.U8 desc[UR56][R74.64], R79 ;  /* 0x0000004f4a004986 */ /* 0x000fe2000c101138 */
[----:B------:R-:W-:Y:S01]  /*206d0*/  ISETP.LT.AND P4, PT, R141, UR6, !P2 ;  /* 0x000000068d007c0c */ /* 0x000fe2000d781270 */
[----:B------:R-:W-:Y:S01]  /*206e0*/  VIADD R53, R248, 0x5 ;  /* 0x00000005f8357836 */ /* 0x000fe20000000000 */
[C---:B------:R-:W-:Y:S01]  /*206f0*/  IADD3 R20, P6, R54.reuse, R0, RZ ;  /* 0x0000000036147210 */ /* 0x040fe20007fde0ff */
[----:B------:R1:W-:Y:S01]  /*20700*/  @P3 STG.E.U8 desc[UR56][R16.64], R77 ;  /* 0x0000004d10003986 */ /* 0x0003e2000c101138 */
[----:B------:R-:W-:Y:S01]  /*20710*/  ISETP.LT.AND P3, PT, R139, UR8, !P2 ;  /* 0x000000088b007c0c */ /* 0x000fe2000d761270 */
[----:B------:R-:W-:Y:S01]  /*20720*/  ULDC UR4, c[0x0][0x22c] ;  /* 0x00008b0000047ab9 */ /* 0x000fe20000000800 */
[----:B------:R-:W-:Y:S01]  /*20730*/  ULDC UR8, c[0x0][0x228] ;  /* 0x00008a0000087ab9 */ /* 0x000fe20000000800 */
[----:B0-----:R-:W-:Y:S01]  /*20740*/  SHF.R.S32.HI R81, RZ, 0x1f, R54 ;  /* 0x0000001fff517819 */ /* 0x001fe20000011436 */
[----:B------:R-:W-:Y:S01]  /*20750*/  ULDC UR10, c[0x0][0x228] ;  /* 0x00008a00000a7ab9 */ /* 0x000fe20000000800 */
[----:B------:R-:W-:Y:S01]  /*20760*/  ULDC UR6, c[0x0][0x22c] ;  /* 0x00008b0000067ab9 */ /* 0x000fe20000000800 */
[----:B-1----:R-:W-:-:S02]  /*20770*/  IADD3 R16, P1, R54, R3, RZ ;  /* 0x0000000336107210 */ /* 0x002fc40007f3e0ff */
[C---:B------:R-:W-:Y:S01]  /*20780*/  IMAD.X R21, R81.reuse, 0x1, R2, P6 ;  /* 0x0000000151157824 */ /* 0x040fe200030e0602 */
[----:B------:R-:W-:Y:S02]  /*20790*/  IADD3 R72, P6, R54, R38, RZ ;  /* 0x0000002636487210 */ /* 0x000fe40007fde0ff */
[C---:B------:R-:W-:Y:S01]  /*207a0*/  PRMT R79, R18.reuse, 0x7770, RZ ;  /* 0x00007770124f7816 */ /* 0x040fe200000000ff */
[----:B------:R-:W-:Y:S01]  /*207b0*/  IMAD.X R17, R81, 0x1, R52, P1 ;  /* 0x0000000151117824 */ /* 0x000fe200008e0634 */
[----:B------:R-:W-:Y:S01]  /*207c0*/  ISETP.GE.AND P1, PT, R53, UR4, PT ;  /* 0x0000000435007c0c */ /* 0x000fe2000bf26270 */
[----:B------:R-:W-:Y:S01]  /*207d0*/  ULDC UR4, c[0x0][0x248] ;  /* 0x0000920000047ab9 */ /* 0x000fe20000000800 */
[----:B------:R-:W-:Y:S01]  /*207e0*/  PRMT R77, R18, 0x7771, RZ ;  /* 0x00007771124d7816 */ /* 0x000fe200000000ff */
[----:B------:R-:W-:Y:S01]  /*207f0*/  VIADD R74, R54, UR4 ;  /* 0x00000004364a7c36 */ /* 0x000fe20008000000 */
[----:B------:R-:W-:Y:S01]  /*20800*/  PRMT R75, R18, 0x7772, RZ ;  /* 0x00007772124b7816 */ /* 0x000fe200000000ff */
[----:B------:R-:W-:Y:S01]  /*20810*/  IMAD.X R73, R81, 0x1, R36, P6 ;  /* 0x0000000151497824 */ /* 0x000fe200030e0624 */
[----:B------:R0:W-:Y:S01]  /*20820*/  @P4 STG.E.U8 desc[UR56][R20.64], R79 ;  /* 0x0000004f14004986 */ /* 0x0001e2000c101138 */
[----:B------:R-:W-:Y:S01]  /*20830*/  ISETP.LT.AND P4, PT, R141, UR10, !P1 ;  /* 0x0000000a8d007c0c */ /* 0x000fe2000cf81270 */
[----:B------:R-:W-:Y:S01]  /*20840*/  VIADD R53, R248, 0x6 ;  /* 0x00000006f8357836 */ /* 0x000fe20000000000 */
[----:B------:R-:W-:Y:S01]  /*20850*/  ULDC UR4, c[0x0][0x248] ;  /* 0x0000920000047ab9 */ /* 0x000fe20000000800 */
[----:B------:R1:W-:Y:S01]  /*20860*/  @P3 STG.E.U8 desc[UR56][R16.64], R77 ;  /* 0x0000004d10003986 */ /* 0x0003e2000c101138 */
[----:B------:R-:W-:Y:S01]  /*20870*/  ISETP.LT.AND P3, PT, R135, UR8, !P2 ;  /* 0x0000000887007c0c */ /* 0x000fe2000d761270 */
[----:B------:R-:W-:Y:S01]  /*20880*/  ULDC UR8, c[0x0][0x228] ;  /* 0x00008a0000087ab9 */ /* 0x000fe20000000800 */
[----:B------:R-:W-:Y:S01]  /*20890*/  ULDC UR10, c[0x0][0x228] ;  /* 0x00008a00000a7ab9 */ /* 0x000fe20000000800 */
[----:B------:R4:W-:Y:S01]  /*208a0*/  @P5 STG.E.U8 desc[UR56][R72.64], R75 ;  /* 0x0000004b48005986 */ /* 0x0009e2000c101138 */
[----:B------:R-:W-:Y:S01]  /*208b0*/  ISETP.LT.AND P5, PT, R139, UR12, !P1 ;  /* 0x0000000c8b007c0c */ /* 0x000fe2000cfa1270 */
[----:B------:R-:W-:Y:S01]  /*208c0*/  ULDC UR12, c[0x0][0x228] ;  /* 0x00008a00000c7ab9 */ /* 0x000fe20000000800 */
[----:B0-----:R-:W-:-:S02]  /*208d0*/  SHF.R.S32.HI R79, RZ, 0x1f, R74 ;  /* 0x0000001fff4f7819 */ /* 0x001fc4000001144a */
[----:B------:R-:W-:Y:S02]  /*208e0*/  IADD3 R20, P2, R74, R0, RZ ;  /* 0x000000004a147210 */ /* 0x000fe40007f5e0ff */
[----:B-1----:R-:W-:-:S03]  /*208f0*/  IADD3 R16, P6, R54, R37, RZ ;  /* 0x0000002536107210 */ /* 0x002fc60007fde0ff */
[----:B------:R-:W-:Y:S01]  /*20900*/  IMAD.X R21, R79, 0x1, R2, P2 ;  /* 0x000000014f157824 */ /* 0x000fe200010e0602 */
[----:B------:R-:W-:Y:S01]  /*20910*/  ISETP.GE.AND P2, PT, R53, UR6, PT ;  /* 0x0000000635007c0c */ /* 0x000fe2000bf46270 */
[----:B------:R-:W-:Y:S01]  /*20920*/  IMAD.X R17, R81, 0x1, R39, P6 ;  /* 0x0000000151117824 */ /* 0x000fe200030e0627 */
[----:B----4-:R-:W-:Y:S01]  /*20930*/  IADD3 R72, P6, R74, R3, RZ ;  /* 0x000000034a487210 */ /* 0x010fe20007fde0ff */
[----:B------:R-:W-:Y:S01]  /*20940*/  ULDC UR6, c[0x0][0x22c] ;  /* 0x00008b0000067ab9 */ /* 0x000fe20000000800 */
[----:B------:R-:W-:Y:S02]  /*20950*/  PRMT R53, R18, 0x7773, RZ ;  /* 0x0000777312357816 */ /* 0x000fe400000000ff */
[C---:B------:R-:W-:Y:S01]  /*20960*/  PRMT R77, R22.reuse, 0x7770, RZ ;  /* 0x00007770164d7816 */ /* 0x040fe200000000ff */
[----:B------:R-:W-:Y:S01]  /*20970*/  IMAD.X R73, R79, 0x1, R52, P6 ;  /* 0x000000014f497824 */ /* 0x000fe200030e0634 */
[----:B------:R-:W-:Y:S01]  /*20980*/  PRMT R75, R22, 0x7771, RZ ;  /* 0x00007771164b7816 */ /* 0x000fe200000000ff */
[----:B------:R0:W-:Y:S01]  /*20990*/  @P3 STG.E.U8 desc[UR56][R16.64], R53 ;  /* 0x0000003510003986 */ /* 0x0001e2000c101138 */
[----:B------:R-:W-:Y:S01]  /*209a0*/  ISETP.LT.AND P3, PT, R135, UR10, !P1 ;  /* 0x0000000a87007c0c */ /* 0x000fe2000cf61270 */
[----:B------:R-:W-:Y:S01]  /*209b0*/  VIADD R18, R248, 0x7 ;  /* 0x00000007f8127836 */ /* 0x000fe20000000000 */
[C---:B------:R-:W-:Y:S01]  /*209c0*/  PRMT R83, R22.reuse, 0x7772, RZ ;  /* 0x0000777216537816 */ /* 0x040fe200000000ff */
[----:B------:R1:W-:Y:S01]  /*209d0*/  @P4 STG.E.U8 desc[UR56][R20.64], R77 ;  /* 0x0000004d14004986 */ /* 0x0003e2000c101138 */
[----:B------:R-:W-:Y:S01]  /*209e0*/  ISETP.LT.AND P4, PT, R137, UR8, !P1 ;  /* 0x0000000889007c0c */ /* 0x000fe2000cf81270 */
[----:B------:R-:W-:Y:S01]  /*209f0*/  ULDC UR8, c[0x0][0x228] ;  /* 0x00008a0000087ab9 */ /* 0x000fe20000000800 */
[----:B------:R-:W-:Y:S01]  /*20a00*/  PRMT R81, R22, 0x7773, RZ ;  /* 0x0000777316517816 */ /* 0x000fe200000000ff */
[----:B------:R4:W-:Y:S01]  /*20a10*/  @P5 STG.E.U8 desc[UR56][R72.64], R75 ;  /* 0x0000004b48005986 */ /* 0x0009e2000c101138 */
[----:B------:R-:W-:Y:S01]  /*20a20*/  ISETP.LT.AND P5, PT, R141, UR12, !P2 ;  /* 0x0000000c8d007c0c */ /* 0x000fe2000d7a1270 */
[----:B------:R-:W-:Y:S01]  /*20a30*/  ULDC UR10, c[0x0][0x228] ;  /* 0x00008a00000a7ab9 */ /* 0x000fe20000000800 */
[----:B------:R-:W-:Y:S01]  /*20a40*/  ULDC UR12, c[0x0][0x228] ;  /* 0x00008a00000c7ab9 */ /* 0x000fe20000000800 */
[C---:B0-----:R-:W-:Y:S01]  /*20a50*/  VIADD R53, R74.reuse, UR4 ;  /* 0x000000044a357c36 */ /* 0x041fe20008000000 */
[C---:B-1----:R-:W-:Y:S01]  /*20a60*/  IADD3 R20, P6, R74.reuse, R37, RZ ;  /* 0x000000254a147210 */ /* 0x042fe20007fde0ff */
[----:B------:R-:W-:Y:S01]  /*20a70*/  ULDC UR4, c[0x0][0x228] ;  /* 0x00008a0000047ab9 */ /* 0x000fe20000000800 */
[----:B------:R-:W-:-:S02]  /*20a80*/  IADD3 R16, P1, R74, R38, RZ ;  /* 0x000000264a107210 */ /* 0x000fc40007f3e0ff */
[----:B------:R-:W-:Y:S01]  /*20a90*/  SHF.R.S32.HI R85, RZ, 0x1f, R53 ;  /* 0x0000001fff557819 */ /* 0x000fe20000011435 */
[----:B------:R-:W-:Y:S01]  /*20aa0*/  IMAD.X R21, R79, 0x1, R39, P6 ;  /* 0x000000014f157824 */ /* 0x000fe200030e0627 */
[----:B----4-:R-:W-:Y:S01]  /*20ab0*/  IADD3 R72, P6, R53, R0, RZ ;  /* 0x0000000035487210 */ /* 0x010fe20007fde0ff */
[----:B------:R-:W-:Y:S01]  /*20ac0*/  IMAD.X R17, R79, 0x1, R36, P1 ;  /* 0x000000014f117824 */ /* 0x000fe200008e0624 */
[----:B------:R-:W-:-:S03]  /*20ad0*/  PRMT R79, R19, 0x7770, RZ ;  /* 0x00007770134f7816 */ /* 0x000fc600000000ff */
[----:B------:R-:W-:Y:S01]  /*20ae0*/  IMAD.X R73, R85, 0x1, R2, P6 ;  /* 0x0000000155497824 */ /* 0x000fe200030e0602 */
[----:B------:R-:W-:Y:S01]  /*20af0*/  ISETP.GE.AND P1, PT, R18, UR6, PT ;  /* 0x0000000612007c0c */ /* 0x000fe2000bf26270 */
[----:B------:R0:W-:Y:S01]  /*20b00*/  @P4 STG.E.U8 desc[UR56][R16.64], R83 ;  /* 0x0000005310004986 */ /* 0x0001e2000c101138 */
[----:B------:R-:W-:Y:S01]  /*20b10*/  ULDC UR6, c[0x0][0x228] ;  /* 0x00008a0000067ab9 */ /* 0x000fe20000000800 */
[----:B------:R-:W-:Y:S01]  /*20b20*/  ISETP.LT.AND P4, PT, R139, UR4, !P2 ;  /* 0x000000048b007c0c */ /* 0x000fe2000d781270 */
[----:B------:R-:W-:Y:S01]  /*20b30*/  ULDC UR4, c[0x0][0x228] ;  /* 0x00008a0000047ab9 */ /* 0x000fe20000000800 */
[----:B------:R-:W-:Y:S01]  /*20b40*/  @P3 STG.E.U8 desc[UR56][R20.64], R81 ;  /* 0x0000005114003986 */ /* 0x000fe2000c101138 */
[----:B------:R-:W-:Y:S01]  /*20b50*/  ISETP.LT.AND P3, PT, R137, UR6, !P2 ;  /* 0x0000000689007c0c */ /* 0x000fe2000d761270 */
[----:B------:R-:W-:Y:S02]  /*20b60*/  ULDC UR6, c[0x0][0x228] ;  /* 0x00008a0000067ab9 */ /* 0x000fe40000000800 */
[----:B------:R1:W-:Y:S01]  /*20b70*/  @P5 STG.E.U8 desc[UR56][R72.64], R79 ;  /* 0x0000004f48005986 */ /* 0x0003e2000c101138 */
[----:B------:R-:W-:-:S02]  /*20b80*/  IADD3 R74, P5, R53, R3, RZ ;  /* 0x00000003354a7210 */ /* 0x000fc40007fbe0ff */
[----:B------:R-:W-:Y:S01]  /*20b90*/  ISETP.LT.AND P2, PT, R135, UR4, !P2 ;  /* 0x0000000487007c0c */ /* 0x000fe2000d741270 */
[----:B------:R-:W-:Y:S01]  /*20ba0*/  ULDC UR4, c[0x0][0x248] ;  /* 0x0000920000047ab9 */ /* 0x000fe20000000800 */
[----:B0-----:R-:W-:Y:S01]  /*20bb0*/  IADD3 R16, P6, R53, R38, RZ ;  /* 0x0000002635107210 */ /* 0x001fe20007fde0ff */
[----:B------:R-:W-:Y:S01]  /*20bc0*/  IMAD.X R75, R85, 0x1, R52, P5 ;  /* 0x00000001554b7824 */ /* 0x000fe200028e0634 */
[----:B------:R-:W-:-:S03]  /*20bd0*/  IADD3 R18, P5, R53, R37, RZ ;  /* 0x0000002535127210 */ /* 0x000fc60007fbe0ff */
[----:B------:R-:W-:Y:S01]  /*20be0*/  IMAD.X R17, R85, 0x1, R36, P6 ;  /* 0x0000000155117824 */ /* 0x000fe200030e0624 */
[C---:B-1----:R-:W-:Y:S02]  /*20bf0*/  PRMT R79, R19.reuse, 0x7771, RZ ;  /* 0x00007771134f7816 */ /* 0x042fe400000000ff */
[----:B------:R-:W-:Y:S01]  /*20c00*/  PRMT R73, R19, 0x7772, RZ ;  /* 0x0000777213497816 */ /* 0x000fe200000000ff */
[----:B------:R-:W-:Y:S01]  /*20c10*/  VIADD R53, R53, UR4 ;  /* 0x0000000435357c36 */ /* 0x000fe20008000000 */
[----:B------:R-:W-:Y:S01]  /*20c20*/  PRMT R77, R19, 0x7773, RZ ;  /* 0x00007773134d7816 */ /* 0x000fe200000000ff */
[----:B------:R-:W-:Y:S01]  /*20c30*/  IMAD.X R19, R85, 0x1, R39, P5 ;  /* 0x0000000155137824 */ /* 0x000fe200028e0627 */
[----:B------:R0:W-:Y:S01]  /*20c40*/  @P4 STG.E.U8 desc[UR56][R74.64], R79 ;  /* 0x0000004f4a004986 */ /* 0x0001e2000c101138 */
[----:B------:R-:W-:Y:S01]  /*20c50*/  ISETP.LT.AND P4, PT, R141, UR6, !P1 ;  /* 0x000000068d007c0c */ /* 0x000fe2000cf81270 */
[C---:B------:R-:W-:Y:S01]  /*20c60*/  VIADD R21, R248.reuse, 0x8 ;  /* 0x00000008f8157836 */ /* 0x040fe20000000000 */
[----:B------:R-:W-:Y:S01]  /*20c70*/  ISETP.LT.AND P5, PT, R137, UR10, !P1 ;  /* 0x0000000a89007c0c */ /* 0x000fe2000cfa1270 */
[----:B------:R1:W-:Y:S01]  /*20c80*/  @P3 STG.E.U8 desc[UR56][R16.64], R73 ;  /* 0x0000004910003986 */ /* 0x0003e2000c101138 */
[----:B------:R-:W-:Y:S01]  /*20c90*/  ISETP.LT.AND P3, PT, R139, UR8, !P1 ;  /* 0x000000088b007c0c */ /* 0x000fe2000cf61270 */
[----:B------:R-:W-:Y:S01]  /*20ca0*/  ULDC UR4, c[0x0][0x22c] ;  /* 0x00008b0000047ab9 */ /* 0x000fe20000000800 */
[----:B------:R-:W-:Y:S01]  /*20cb0*/  ULDC UR8, c[0x0][0x228] ;  /* 0x00008a0000087ab9 */ /* 0x000fe20000000800 */
[----:B------:R4:W-:Y:S01]  /*20cc0*/  @P2 STG.E.U8 desc[UR56][R18.64], R77 ;  /* 0x0000004d12002986 */ /* 0x0009e2000c101138 */
[----:B------:R-:W-:Y:S01]  /*20cd0*/  ULDC UR10, c[0x0][0x228] ;  /* 0x00008a00000a7ab9 */ /* 0x000fe20000000800 */
[----:B------:R-:W-:Y:S01]  /*20ce0*/  VIADD R22, R248, 0x9 ;  /* 0x00000009f8167836 */ /* 0x000fe20000000000 */
[----:B------:R-:W-:Y:S01]  /*20cf0*/  ULDC UR6, c[0x0][0x22c] ;  /* 0x00008b0000067ab9 */ /* 0x000fe20000000800 */
[----:B0-----:R-:W-:-:S02]  /*20d00*/  SHF.R.S32.HI R79, RZ, 0x1f, R53 ;  /* 0x0000001fff4f7819 */ /* 0x001fc40000011435 */
[C---:B-1----:R-:W-:Y:S02]  /*20d10*/  IADD3 R16, P6, R53.reuse, R0, RZ ;  /* 0x0000000035107210 */ /* 0x042fe40007fde0ff */
[----:B----4-:R-:W-:-:S03]  /*20d20*/  IADD3 R18, P2, R53, R3, RZ ;  /* 0x0000000335127210 */ /* 0x010fc60007f5e0ff */
[----:B------:R-:W-:Y:S01]  /*20d30*/  IMAD.X R17, R79, 0x1, R2, P6 ;  /* 0x000000014f117824 */ /* 0x000fe200030e0602 */
[C---:B------:R-:W-:Y:S02]  /*20d40*/  PRMT R77, R23.reuse, 0x7770, RZ ;  /* 0x00007770174d7816 */ /* 0x040fe400000000ff */
[----:B------:R-:W-:Y:S01]  /*20d50*/  PRMT R75, R23, 0x7771, RZ ;  /* 0x00007771174b7816 */ /* 0x000fe200000000ff */
[----:B------:R-:W-:Y:S01]  /*20d60*/  IMAD.X R19, R79, 0x1, R52, P2 ;  /* 0x000000014f137824 */ /* 0x000fe200010e0634 */
[----:B------:R-:W-:Y:S01]  /*20d70*/  IADD3 R20, P6, R53, R38, RZ ;  /* 0x0000002635147210 */ /* 0x000fe20007fde0ff */
[----:B------:R0:W-:Y:S01]  /*20d80*/  @P4 STG.E.U8 desc[UR56][R16.64], R77 ;  /* 0x0000004d10004986 */ /* 0x0001e2000c101138 */
[----:B------:R-:W-:Y:S01]  /*20d90*/  ISETP.GE.AND P2, PT, R21, UR4, PT ;  /* 0x0000000415007c0c */ /* 0x000fe2000bf46270 */
[----:B------:R-:W-:Y:S01]  /*20da0*/  ULDC UR4, c[0x0][0x248] ;  /* 0x0000920000047ab9 */ /* 0x000fe20000000800 */
[----:B------:R-:W-:Y:S01]  /*20db0*/  PRMT R73, R23, 0x7772, RZ ;  /* 0x0000777217497816 */ /* 0x000fe200000000ff */
[----:B------:R1:W-:Y:S01]  /*20dc0*/  @P3 STG.E.U8 desc[UR56][R18.64], R75 ;  /* 0x0000004b12003986 */ /* 0x0003e2000c101138 */
[----:B------:R-:W-:Y:S01]  /*20dd0*/  IMAD.X R21, R79, 0x1, R36, P6 ;  /* 0x000000014f157824 */ /* 0x000fe200030e0624 */
[----:B------:R-:W-:Y:S01]  /*20de0*/  ISETP.LT.AND P3, PT, R135, UR8, !P1 ;  /* 0x0000000887007c0c */ /* 0x000fe2000cf61270 */
[----:B------:R-:W-:Y:S01]  /*20df0*/  VIADD R54, R53, UR4 ;  /* 0x0000000435367c36 */ /* 0x000fe20008000000 */
[----:B------:R-:W-:Y:S01]  /*20e00*/  ISETP.LT.AND P4, PT, R141, UR10, !P2 ;  /* 0x0000000a8d007c0c */ /* 0x000fe2000d781270 */
[----:B------:R-:W-:Y:S01]  /*20e10*/  ULDC UR4, c[0x0][0x248] ;  /* 0x0000920000047ab9 */ /* 0x000fe20000000800 */
[----:B------:R4:W-:Y:S01]  /*20e20*/  @P5 STG.E.U8 desc[UR56][R20.64], R73 ;  /* 0x0000004914005986 */ /* 0x0009e2000c101138 */
[----:B0-----:R-:W-:Y:S01]  /*20e30*/  IADD3 R16, P6, R53, R37, RZ ;  /* 0x0000002535107210 */ /* 0x001fe20007fde0ff */
[----:B------:R-:W-:Y:S01]  /*20e40*/  ULDC UR8, c[0x0][0x228] ;  /* 0x00008a0000087ab9 */ /* 0x000fe20000000800 */
[----:B------:R-:W-:Y:S01]  /*20e50*/  SHF.R.S32.HI R81, RZ, 0x1f, R54 ;  /* 0x0000001fff517819 */ /* 0x000fe20000011436 */
[----:B------:R-:W-:Y:S01]  /*20e60*/  ULDC UR10, c[0x0][0x228] ;  /* 0x00008a00000a7ab9 */ /* 0x000fe20000000800 */
[----:B-1----:R-:W-:-:S02]  /*20e70*/  IADD3 R18, P1, R54, R0, RZ ;  /* 0x0000000036127210 */ /* 0x002fc40007f3e0ff */
[----:B------:R-:W-:Y:S01]  /*20e80*/  ISETP.LT.AND P5, PT, R139, UR12, !P2 ;  /* 0x0000000c8b007c0c */ /* 0x000fe2000d7a1270 */
[----:B------:R-:W-:Y:S01]  /*20e90*/  IMAD.X R17, R79, 0x1, R39, P6 ;  /* 0x000000014f117824 */ /* 0x000fe200030e0627 */
[----:B------:R-:W-:Y:S02]  /*20ea0*/  PRMT R77, R4, 0x7770, RZ ;  /* 0x00007770044d7816 */ /* 0x000fe400000000ff */
[----:B----4-:R-:W-:Y:S01]  /*20eb0*/  PRMT R73, R23, 0x7773, RZ ;  /* 0x0000777317497816 */ /* 0x010fe200000000ff */
[C---:B------:R-:W-:Y:S01]  /*20ec0*/  IMAD.X R19, R81.reuse, 0x1, R2, P1 ;  /* 0x0000000151137824 */ /* 0x040fe200008e0602 */
[----:B------:R-:W-:Y:S02]  /*20ed0*/  IADD3 R20, P6, R54, R3, RZ ;  /* 0x0000000336147210 */ /* 0x000fe40007fde0ff */
[----:B------:R-:W-:Y:S01]  /*20ee0*/  PRMT R75, R4, 0x7771, RZ ;  /* 0x00007771044b7816 */ /* 0x000fe200000000ff */
[----:B------:R-:W-:Y:S01]  /*20ef0*/  VIADD R53, R54, UR4 ;  /* 0x0000000436357c36 */ /* 0x000fe20008000000 */
[----:B------:R-:W-:Y:S01]  /*20f00*/  ISETP.GE.AND P1, PT, R22, UR6, PT ;  /* 0x0000000616007c0c */ /* 0x000fe2000bf26270 */
[----:B------:R-:W-:Y:S01]  /*20f10*/  ULDC UR6, c[0x0][0x228] ;  /* 0x00008a0000067ab9 */ /* 0x000fe20000000800 */
[----:B------:R0:W-:Y:S01]  /*20f20*/  @P3 STG.E.U8 desc[UR56][R16.64], R73 ;  /* 0x0000004910003986 */ /* 0x0001e2000c101138 */
[----:B------:R-:W-:Y:S01]  /*20f30*/  IMAD.X R21, R81, 0x1, R52, P6 ;  /* 0x0000000151157824 */ /* 0x000fe200030e0634 */
[----:B------:R-:W-:Y:S01]  /*20f40*/  ISETP.LT.AND P3, PT, R137, UR6, !P2 ;  /* 0x0000000689007c0c */ /* 0x000fe2000d761270 */
[----:B------:R-:W-:Y:S01]  /*20f50*/  ULDC UR6, c[0x0][0x228] ;  /* 0x00008a0000067ab9 */ /* 0x000fe20000000800 */
[C---:B------:R-:W-:Y:S01]  /*20f60*/  IADD3 R22, P6, R54.reuse, R38, RZ ;  /* 0x0000002636167210 */ /* 0x040fe20007fde0ff */
[----:B------:R1:W-:Y:S01]  /*20f70*/  @P4 STG.E.U8 desc[UR56][R18.64], R77 ;  /* 0x0000004d12004986 */ /* 0x0003e2000c101138 */
[----:B------:R-:W-:Y:S01]  /*20f80*/  ISETP.LT.AND P2, PT, R135, UR6, !P2 ;  /* 0x0000000687007c0c */ /* 0x000fe2000d741270 */
[----:B------:R-:W-:Y:S01]  /*20f90*/  ULDC UR6, c[0x0][0x228] ;  /* 0x00008a0000067ab9 */ /* 0x000fe20000000800 */
[----:B------:R-:W-:Y:S01]  /*20fa0*/  ISETP.LT.AND P4, PT, R141, UR8, !P1 ;  /* 0x000000088d007c0c */ /* 0x000fe2000cf81270 */
[----:B------:R4:W-:Y:S01]  /*20fb0*/  @P5 STG.E.U8 desc[UR56][R20.64], R75 ;  /* 0x0000004b14005986 */ /* 0x0009e2000c101138 */
[----:B------:R-:W-:Y:S01]  /*20fc0*/  IMAD.X R23, R81, 0x1, R36, P6 ;  /* 0x0000000151177824 */ /* 0x000fe200030e0624 */
[----:B------:R-:W-:Y:S01]  /*20fd0*/  ULDC UR8, c[0x0][0x228] ;  /* 0x00008a0000087ab9 */ /* 0x000fe20000000800 */
[----:B0-----:R-:W-:Y:S01]  /*20fe0*/  IADD3 R16, P5, R54, R37, RZ ;  /* 0x0000002536107210 */ /* 0x001fe20007fbe0ff */
[----:B------:R-:W-:Y:S01]  /*20ff0*/  ULDC UR4, c[0x0][0x22c] ;  /* 0x00008b0000047ab9 */ /* 0x000fe20000000800 */
[----:B------:R-:W-:Y:S01]  /*21000*/  ULDC UR12, c[0x0][0x228] ;  /* 0x00008a00000c7ab9 */ /* 0x000fe20000000800 */
[----:B-1----:R-:W-:-:S02]  /*21010*/  SHF.R.S32.HI R77, RZ, 0x1f, R53 ;  /* 0x0000001fff4d7819 */ /* 0x002fc40000011435 */
[----:B------:R-:W-:Y:S01]  /*21020*/  IADD3 R18, P6, R53, R0, RZ ;  /* 0x0000000035127210 */ /* 0x000fe20007fde0ff */
[----:B------:R-:W-:Y:S01]  /*21030*/  IMAD.X R17, R81, 0x1, R39, P5 ;  /* 0x0000000151117824 */ /* 0x000fe200028e0627 */
[C---:B----4-:R-:W-:Y:S02]  /*21040*/  PRMT R21, R4.reuse, 0x7772, RZ ;  /* 0x0000777204157816 */ /* 0x050fe400000000ff */
[----:B------:R-:W-:Y:S01]  /*21050*/  PRMT R73, R4, 0x7773, RZ ;  /* 0x0000777304497816 */ /* 0x000fe200000000ff */
[----:B------:R-:W-:Y:S01]  /*21060*/  IMAD.X R19, R77, 0x1, R2, P6 ;  /* 0x000000014d137824 */ /* 0x000fe200030e0602 */
[----:B------:R-:W-:Y:S01]  /*21070*/  PRMT R75, R24, 0x7770, RZ ;  /* 0x00007770184b7816 */ /* 0x000fe200000000ff */
[----:B------:R0:W-:Y:S01]  /*21080*/  @P3 STG.E.U8 desc[UR56][R22.64], R21 ;  /* 0x0000001516003986 */ /* 0x0001e2000c101138 */
[----:B------:R-:W-:Y:S01]  /*21090*/  ISETP.LT.AND P3, PT, R139, UR6, !P1 ;  /* 0x000000068b007c0c */ /* 0x000fe2000cf61270 */
[----:B------:R-:W-:Y:S01]  /*210a0*/  VIADD R4, R248, 0xa ;  /* 0x0000000af8047836 */ /* 0x000fe20000000000 */
[----:B------:R-:W-:Y:S01]  /*210b0*/  ULDC UR6, c[0x0][0x228] ;  /* 0x00008a0000067ab9 */ /* 0x000fe20000000800 */
[----:B------:R1:W-:Y:S01]  /*210c0*/  @P2 STG.E.U8 desc[UR56][R16.64], R73 ;  /* 0x0000004910002986 */ /* 0x0003e2000c101138 */
[----:B------:R-:W-:-:S03]  /*210d0*/  IADD3 R20, P2, R53, R3, RZ ;  /* 0x0000000335147210 */ /* 0x000fc60007f5e0ff */
[----:B------:R4:W-:Y:S01]  /*210e0*/  @P4 STG.E.U8 desc[UR56][R18.64], R75 ;  /* 0x0000004b12004986 */ /* 0x0009e2000c101138 */
[----:B------:R-:W-:Y:S01]  /*210f0*/  ISETP.LT.AND P4, PT, R137, UR8, !P1 ;  /* 0x0000000889007c0c */ /* 0x000fe2000cf81270 */
[----:B------:R-:W-:Y:S01]  /*21100*/  ULDC UR8, c[0x0][0x228] ;  /* 0x00008a0000087ab9 */ /* 0x000fe20000000800 */
[----:B------:R-:W-:Y:S01]  /*21110*/  ISETP.LT.AND P1, PT, R135, UR10, !P1 ;  /* 0x0000000a87007c0c */ /* 0x000fe2000cf21270 */
[----:B0-----:R-:W-:Y:S01]  /*21120*/  IMAD.X R21, R77, 0x1, R52, P2 ;  /* 0x000000014d157824 */ /* 0x001fe200010e0634 */
[C---:B------:R-:W-:Y:S01]  /*21130*/  IADD3 R22, P6, R53.reuse, R37, RZ ;  /* 0x0000002535167210 */ /* 0x040fe20007fde0ff */
[----:B------:R-:W-:Y:S01]  /*21140*/  ULDC UR10, c[0x0][0x228] ;  /* 0x00008a00000a7ab9 */ /* 0x000fe20000000800 */
[----:B-1----:R-:W-:Y:S02]  /*21150*/  IADD3 R16, P5, R53, R38, RZ ;  /* 0x0000002635107210 */ /* 0x002fe40007fbe0ff */
[----:B------:R-:W-:Y:S01]  /*21160*/  ISETP.GE.AND P2, PT, R4, UR4, PT ;  /* 0x0000000404007c0c */ /* 0x000fe2000bf46270 */
[----:B------:R-:W-:Y:S01]  /*21170*/  ULDC UR4, c[0x0][0x248] ;  /* 0x0000920000047ab9 */ /* 0x000fe20000000800 */
[C---:B----4-:R-:W-:Y:S01]  /*21180*/  PRMT R75, R24.reuse, 0x7771, RZ ;  /* 0x00007771184b7816 */ /* 0x050fe200000000ff */
[----:B------:R-:W-:Y:S01]  /*21190*/  IMAD.X R17, R77, 0x1, R36, P5 ;  /* 0x000000014d117824 */ /* 0x000fe200028e0624 */
[C---:B------:R-:W-:Y:S01]  /*211a0*/  PRMT R73, R24.reuse, 0x7772, RZ ;  /* 0x0000777218497816 */ /* 0x040fe200000000ff */
[----:B------:R-:W-:Y:S01]  /*211b0*/  VIADD R53, R53, UR4 ;  /* 0x0000000435357c36 */ /* 0x000fe20008000000 */
[----:B------:R-:W-:Y:S01]  /*211c0*/  PRMT R19, R24, 0x7773, RZ ;  /* 0x0000777318137816 */ /* 0x000fe200000000ff */
[----:B------:R-:W-:Y:S01]  /*211d0*/  IMAD.X R23, R77, 0x1, R39, P6 ;  /* 0x000000014d177824 */ /* 0x000fe200030e0627 */
[----:B------:R-:W-:Y:S01]  /*211e0*/  @P3 STG.E.U8 desc[UR56][R20.64], R75 ;  /* 0x0000004b14003986 */ /* 0x000fe2000c101138 */
[----:B------:R-:W-:Y:S01]  /*211f0*/  VIADD R4, R248, 0xb ;  /* 0x0000000bf8047836 */ /* 0x000fe20000000000 */
[----:B------:R-:W-:Y:S01]  /*21200*/  SHF.R.S32.HI R79, RZ, 0x1f, R53 ;  /* 0x0000001fff4f7819 */ /* 0x000fe20000011435 */
[----:B------:R-:W-:Y:S01]  /*21210*/  ULDC UR4, c[0x0][0x22c] ;  /* 0x00008b0000047ab9 */ /* 0x000fe20000000800 */
[----:B------:R0:W-:Y:S01]  /*21220*/  @P4 STG.E.U8 desc[UR56][R16.64], R73 ;  /* 0x0000004910004986 */ /* 0x0001e2000c101138 */
[----:B------:R-:W-:Y:S01]  /*21230*/  ISETP.LT.AND P4, PT, R141, UR6, !P2 ;  /* 0x000000068d007c0c */ /* 0x000fe2000d781270 */
[----:B------:R-:W-:Y:S01]  /*21240*/  ULDC UR6, c[0x0][0x22c] ;  /* 0x00008b0000067ab9 */ /* 0x000fe20000000800 */
[----:B------:R-:W-:Y:S01]  /*21250*/  IADD3 R18, P3, R53, R3, RZ ;  /* 0x0000000335127210 */ /* 0x000fe20007f7e0ff */
[----:B------:R1:W-:Y:S01]  /*21260*/  @P1 STG.E.U8 desc[UR56][R22.64], R19 ;  /* 0x0000001316001986 */ /* 0x0003e2000c101138 */
[----:B------:R-:W-:Y:S01]  /*21270*/  ISETP.LT.AND P1, PT, R139, UR8, !P2 ;  /* 0x000000088b007c0c */ /* 0x000fe2000d721270 */
[----:B------:R-:W-:Y:S01]  /*21280*/  ULDC UR8, c[0x0][0x228] ;  /* 0x00008a0000087ab9 */ /* 0x000fe20000000800 */
[----:B------:R-:W-:Y:S01]  /*21290*/  ISETP.LT.AND P5, PT, R137, UR10, !P2 ;  /* 0x0000000a89007c0c */ /* 0x000fe2000d7a1270 */
[----:B------:R-:W-:Y:S01]  /*212a0*/  ULDC UR10, c[0x0][0x228] ;  /* 0x00008a00000a7ab9 */ /* 0x000fe20000000800 */
[----:B0-----:R-:W-:-:S02]  /*212b0*/  IADD3 R16, P6, R53, R0, RZ ;  /* 0x0000000035107210 */ /* 0x001fc40007fde0ff */
[----:B------:R-:W-:-:S03]  /*212c0*/  PRMT R77, R5, 0x7770, RZ ;  /* 0x00007770054d7816 */ /* 0x000fc600000000ff */
[----:B------:R-:W-:Y:S01]  /*212d0*/  IMAD.X R17, R79, 0x1, R2, P6 ;  /* 0x000000014f117824 */ /* 0x000fe200030e0602 */
[----:B------:R-:W-:Y:S01]  /*212e0*/  IADD3 R20, P6, R53, R38, RZ ;  /* 0x0000002635147210 */ /* 0x000fe20007fde0ff */
[----:B-1----:R-:W-:Y:S01]  /*212f0*/  IMAD.X R19, R79, 0x1, R52, P3 ;  /* 0x000000014f137824 */ /* 0x002fe200018e0634 */
[----:B------:R-:W-:Y:S01]  /*21300*/  ISETP.GE.AND P3, PT, R4, UR4, PT ;  /* 0x0000000404007c0c */ /* 0x000fe2000bf66270 */
[----:B------:R-:W-:Y:S01]  /*21310*/  ULDC UR4, c[0x0][0x248] ;  /* 0x0000920000047ab9 */ /* 0x000fe20000000800 */
[----:B------:R-:W-:Y:S01]  /*21320*/  PRMT R75, R5, 0x7771, RZ ;  /* 0x00007771054b7816 */ /* 0x000fe200000000ff */
[----:B------:R-:W-:Y:S01]  /*21330*/  IMAD.X R21, R79, 0x1, R36, P6 ;  /* 0x000000014f157824 */ /* 0x000fe200030e0624 */
[----:B------:R-:W-:Y:S01]  /*21340*/  PRMT R73, R5, 0x7772, RZ ;  /* 0x0000777205497816 */ /* 0x000fe200000000ff */
[----:B------:R-:W-:Y:S01]  /*21350*/  VIADD R23, R53, UR4 ;  /* 0x0000000435177c36 */ /* 0x000fe20008000000 */
[----:B------:R-:W-:Y:S01]  /*21360*/  ISETP.LT.AND P2, PT, R135, UR8, !P2 ;  /* 0x0000000887007c0c */ /* 0x000fe2000d741270 */
[----:B------:R0:W-:Y:S01]  /*21370*/  @P4 STG.E.U8 desc[UR56][R16.64], R77 ;  /* 0x0000004d10004986 */ /* 0x0001e2000c101138 */
[----:B------:R-:W-:Y:S01]  /*21380*/  ISETP.LT.AND P4, PT, R141, UR10, !P3 ;  /* 0x0000000a8d007c0c */ /* 0x000fe2000df81270 */
[----:B------:R-:W-:Y:S01]  /*21390*/  VIADD R22, R248, 0xc ;  /* 0x0000000cf8167836 */ /* 0x000fe20000000000 */
[----:B------:R-:W-:Y:S01]  /*213a0*/  ULDC UR4, c[0x0][0x248] ;  /* 0x0000920000047ab9 */ /* 0x000fe20000000800 */
[----:B------:R1:W-:Y:S01]  /*213b0*/  @P1 STG.E.U8 desc[UR56][R18.64], R75 ;  /* 0x0000004b12001986 */ /* 0x0003e2000c101138 */
[----:B------:R-:W-:Y:S01]  /*213c0*/  ULDC UR8, c[0x0][0x228] ;  /* 0x00008a0000087ab9 */ /* 0x000fe20000000800 */
[----:B------:R-:W-:-:S02]  /*213d0*/  ULDC UR10, c[0x0][0x228] ;  /* 0x00008a00000a7ab9 */ /* 0x000fc40000000800 */
[----:B------:R4:W-:Y:S01]  /*213e0*/  @P5 STG.E.U8 desc[UR56][R20.64], R73 ;  /* 0x0000004914005986 */ /* 0x0009e2000c101138 */
[----:B------:R-:W-:Y:S02]  /*213f0*/  ISETP.LT.AND P5, PT, R139, UR12, !P3 ;  /* 0x0000000c8b007c0c */ /* 0x000fe4000dfa1270 */
[----:B0-----:R-:W-:Y:S02]  /*21400*/  IADD3 R16, P6, R53, R37, RZ ;  /* 0x0000002535107210 */ /* 0x001fe40007fde0ff */
[----:B------:R-:W-:Y:S01]  /*21410*/  SHF.R.S32.HI R77, RZ, 0x1f, R23 ;  /* 0x0000001fff4d7819 */ /* 0x000fe20000011417 */
[C---:B------:R-:W-:Y:S01]  /*21420*/  VIADD R24, R23.reuse, UR4 ;  /* 0x0000000417187c36 */ /* 0x040fe20008000000 */
[----:B-1----:R-:W-:Y:S01]  /*21430*/  IADD3 R18, P1, R23, R0, RZ ;  /* 0x0000000017127210 */ /* 0x002fe20007f3e0ff */
[--C-:B------:R-:W-:Y:S01]  /*21440*/  IMAD.X R17, R79, 0x1, R39.reuse, P6 ;  /* 0x000000014f117824 */ /* 0x100fe200030e0627 */
[----:B------:R-:W-:Y:S01]  /*21450*/  PRMT R53, R5, 0x7773, RZ ;  /* 0x0000777305357816 */ /* 0x000fe200000000ff */
[----:B------:R-:W-:Y:S01]  /*21460*/  ULDC UR4, c[0x0][0x22c] ;  /* 0x00008b0000047ab9 */ /* 0x000fe20000000800 */
[----:B------:R-:W-:Y:S01]  /*21470*/  IADD3 R4, P6, R23, R3, RZ ;  /* 0x0000000317047210 */ /* 0x000fe20007fde0ff */
[----:B------:R-:W-:Y:S01]  /*21480*/  IMAD.X R19, R77, 0x1, R2, P1 ;  /* 0x000000014d137824 */ /* 0x000fe200008e0602 */
[----:B------:R-:W-:Y:S01]  /*21490*/  ISETP.GE.AND P1, PT, R22, UR6, PT ;  /* 0x0000000616007c0c */ /* 0x000fe2000bf26270 */
[----:B------:R-:W-:Y:S01]  /*214a0*/  ULDC UR6, c[0x0][0x228] ;  /* 0x00008a0000067ab9 */ /* 0x000fe20000000800 */
[----:B------:R-:W-:Y:S01]  /*214b0*/  PRMT R75, R25, 0x7770, RZ ;  /* 0x00007770194b7816 */ /* 0x000fe200000000ff */
[----:B------:R0:W-:Y:S01]  /*214c0*/  @P2 STG.E.U8 desc[UR56][R16.64], R53 ;  /* 0x0000003510002986 */ /* 0x0001e2000c101138 */
[----:B------:R-:W-:Y:S01]  /*214d0*/  IMAD.X R5, R77, 0x1, R52, P6 ;  /* 0x000000014d057824 */ /* 0x000fe200030e0634 */
[----:B----4-:R-:W-:Y:S01]  /*214e0*/  PRMT R73, R25, 0x7771, RZ ;  /* 0x0000777119497816 */ /* 0x010fe200000000ff */
[----:B------:R-:W-:Y:S01]  /*214f0*/  ULDC UR12, c[0x0][0x228] ;  /* 0x00008a00000c7ab9 */ /* 0x000fe20000000800 */
[----:B------:R-:W-:Y:S01]  /*21500*/  ISETP.LT.AND P2, PT, R137, UR6, !P3 ;  /* 0x0000000689007c0c */ /* 0x000fe2000df41270 */
[----:B------:R-:W-:Y:S01]  /*21510*/  ULDC UR6, c[0x0][0x228] ;  /* 0x00008a0000067ab9 */ /* 0x000fe20000000800 */
[----:B------:R-:W-:Y:S01]  /*21520*/  IADD3 R20, P6, R23, R38, RZ ;  /* 0x0000002617147210 */ /* 0x000fe20007fde0ff */
[----:B------:R1:W-:Y:S01]  /*21530*/  @P4 STG.E.U8 desc[UR56][R18.64], R75 ;  /* 0x0000004b12004986 */ /* 0x0003e2000c101138 */
[----:B------:R-:W-:Y:S01]  /*21540*/  ISETP.LT.AND P3, PT, R135, UR6, !P3 ;  /* 0x0000000687007c0c */ /* 0x000fe2000df61270 */
[----:B------:R-:W-:Y:S01]  /*21550*/  ULDC UR6, c[0x0][0x228] ;  /* 0x00008a0000067ab9 */ /* 0x000fe20000000800 */
[----:B------:R-:W-:Y:S01]  /*21560*/  ISETP.LT.AND P4, PT, R141, UR8, !P1 ;  /* 0x000000088d007c0c */ /* 0x000fe2000cf81270 */
[----:B------:R4:W-:Y:S01]  /*21570*/  @P5 STG.E.U8 desc[UR56][R4.64], R73 ;  /* 0x0000004904005986 */ /* 0x0009e2000c101138 */
[----:B0-----:R-:W-:Y:S01]  /*21580*/  IADD3 R16, P5, R23, R37, RZ ;  /* 0x0000002517107210 */ /* 0x001fe20007fbe0ff */
[C---:B------:R-:W-:Y:S01]  /*21590*/  IMAD.X R21, R77.reuse, 0x1, R36, P6 ;  /* 0x000000014d157824 */ /* 0x040fe200030e0624 */
[----:B------:R-:W-:Y:S01]  /*215a0*/  SHF.R.S32.HI R53, RZ, 0x1f, R24 ;  /* 0x0000001fff357819 */ /* 0x000fe20000011418 */
[----:B------:R-:W-:Y:S01]  /*215b0*/  ULDC UR8, c[0x0][0x228] ;  /* 0x00008a0000087ab9 */ /* 0x000fe20000000800 */
[----:B------:R-:W-:Y:S01]  /*215c0*/  PRMT R23, R6, 0x7770, RZ ;  /* 0x0000777006177816 */ /* 0x000fe200000000ff */
[----:B------:R-:W-:Y:S01]  /*215d0*/  IMAD.X R17, R77, 0x1, R39, P5 ;  /* 0x000000014d117824 */ /* 0x000fe200028e0627 */
[----:B-1----:R-:W-:-:S02]  /*215e0*/  PRMT R19, R25, 0x7772, RZ ;  /* 0x0000777219137816 */ /* 0x002fc400000000ff */
[----:B----4-:R-:W-:Y:S02]  /*215f0*/  IADD3 R4, P6, R24, R0, RZ ;  /* 0x0000000018047210 */ /* 0x010fe40007fde0ff */
[----:B------:R-:W-:-:S03]  /*21600*/  PRMT R25, R25, 0x7773, RZ ;  /* 0x0000777319197816 */ /* 0x000fc600000000ff */
[----:B------:R-:W-:Y:S01]  /*21610*/  IMAD.X R5, R53, 0x1, R2, P6 ;  /* 0x0000000135057824 */ /* 0x000fe200030e0602 */
[----:B------:R0:W-:Y:S01]  /*21620*/  @P2 STG.E.U8 desc[UR56][R20.64], R19 ;  /* 0x0000001314002986 */ /* 0x0001e2000c101138 */
[----:B------:R-:W-:Y:S01]  /*21630*/  IADD3 R18, P2, R24, R3, RZ ;  /* 0x0000000318127210 */ /* 0x000fe20007f5e0ff */
[----:B------:R-:W-:Y:S02]  /*21640*/  VIADD R22, R248, 0xd ;  /* 0x0000000df8167836 */ /* 0x000fe40000000000 */
[----:B------:R1:W-:Y:S01]  /*21650*/  @P3 STG.E.U8 desc[UR56][R16.64], R25 ;  /* 0x0000001910003986 */ /* 0x0003e2000c101138 */
[----:B------:R-:W-:Y:S01]  /*21660*/  ISETP.LT.AND P3, PT, R139, UR6, !P1 ;  /* 0x000000068b007c0c */ /* 0x000fe2000cf61270 */
[----:B------:R-:W-:Y:S02]  /*21670*/  ULDC UR6, c[0x0][0x228] ;  /* 0x00008a0000067ab9 */ /* 0x000fe40000000800 */
[----:B------:R4:W-:Y:S01]  /*21680*/  @P4 STG.E.U8 desc[UR56][R4.64], R23 ;  /* 0x0000001704004986 */ /* 0x0009e2000c101138 */
[----:B------:R-:W-:Y:S01]  /*21690*/  ISETP.LT.AND P4, PT, R137, UR8, !P1 ;  /* 0x0000000889007c0c */ /* 0x000fe2000cf81270 */
[----:B------:R-:W-:Y:S01]  /*216a0*/  ULDC UR8, c[0x0][0x228] ;  /* 0x00008a0000087ab9 */ /* 0x000fe20000000800 */
[----:B------:R-:W-:Y:S01]  /*216b0*/  ISETP.LT.AND P1, PT, R135, UR10, !P1 ;  /* 0x0000000a87007c0c */ /* 0x000fe2000cf21270 */
[----:B0-----:R-:W-:Y:S01]  /*216c0*/  IMAD.X R19, R53, 0x1, R52, P2 ;  /* 0x0000000135137824 */ /* 0x001fe200010e0634 */
[C---:B------:R-:W-:Y:S01]  /*216d0*/  IADD3 R20, P6, R24.reuse, R37, RZ ;  /* 0x0000002518147210 */ /* 0x040fe20007fde0ff */
[----:B------:R-:W-:Y:S01]  /*216e0*/  ULDC UR10, c[0x0][0x228] ;  /* 0x00008a00000a7ab9 */ /* 0x000fe20000000800 */
[----:B-1----:R-:W-:-:S02]  /*216f0*/  IADD3 R16, P5, R24, R38, RZ ;  /* 0x0000002618107210 */ /* 0x002fc40007fbe0ff */
[----:B------:R-:W-:Y:S01]  /*21700*/  ISETP.GE.AND P2, PT, R22, UR4, PT ;  /* 0x0000000416007c0c */ /* 0x000fe2000bf46270 */
[----:B------:R-:W-:Y:S01]  /*21710*/  ULDC UR4, c[0x0][0x248] ;  /* 0x0000920000047ab9 */ /* 0x000fe20000000800 */
[C---:B------:R-:W-:Y:S01]  /*21720*/  PRMT R25, R6.reuse, 0x7771, RZ ;  /* 0x0000777106197816 */ /* 0x040fe200000000ff */
[C---:B------:R-:W-:Y:S01]  /*21730*/  IMAD.X R17, R53.reuse, 0x1, R36, P5 ;  /* 0x0000000135117824 */ /* 0x040fe200028e0624 */
[----:B----4-:R-:W-:Y:S01]  /*21740*/  PRMT R5, R6, 0x7772, RZ ;  /* 0x0000777206057816 */ /* 0x010fe200000000ff */
[----:B------:R-:W-:Y:S01]  /*21750*/  VIADD R24, R24, UR4 ;  /* 0x0000000418187c36 */ /* 0x000fe20008000000 */
[----:B------:R-:W-:Y:S01]  /*21760*/  PRMT R23, R6, 0x7773, RZ ;  /* 0x0000777306177816 */ /* 0x000fe200000000ff */
[----:B------:R-:W-:Y:S01]  /*21770*/  IMAD.X R21, R53, 0x1, R39, P6 ;  /* 0x0000000135157824 */ /* 0x000fe200030e0627 */
[----:B------:R0:W-:Y:S01]  /*21780*/  @P3 STG.E.U8 desc[UR56][R18.64], R25 ;  /* 0x0000001912003986 */ /* 0x0001e2000c101138 */
[----:B------:R-:W-:Y:S01]  /*21790*/  ISETP.LT.AND P5, PT, R137, UR10, !P2 ;  /* 0x0000000a89007c0c */ /* 0x000fe2000d7a1270 */
[----:B------:R-:W-:Y:S01]  /*217a0*/  ULDC UR4, c[0x0][0x22c] ;  /* 0x00008b0000047ab9 */ /* 0x000fe20000000800 */
[----:B------:R-:W-:Y:S01]  /*217b0*/  SHF.R.S32.HI R73, RZ, 0x1f, R24 ;  /* 0x0000001fff497819 */ /* 0x000fe20000011418 */
[----:B------:R1:W-:Y:S01]  /*217c0*/  @P4 STG.E.U8 desc[UR56][R16.64], R5 ;  /* 0x0000000510004986 */ /* 0x0003e2000c101138 */
[----:B------:R-:W-:Y:S01]  /*217d0*/  IADD3 R4, P6, R24, R0, RZ ;  /* 0x0000000018047210 */ /* 0x000fe20007fde0ff */
[----:B------:R-:W-:Y:S01]  /*217e0*/  VIADD R6, R248, 0xe ;  /* 0x0000000ef8067836 */ /* 0x000fe20000000000 */
[----:B------:R-:W-:Y:S01]  /*217f0*/  ISETP.LT.AND P4, PT, R141, UR6, !P2 ;  /* 0x000000068d007c0c */ /* 0x000fe2000d781270 */
[----:B------:R4:W-:Y:S01]  /*21800*/  @P1 STG.E.U8 desc[UR56][R20.64], R23 ;  /* 0x0000001714001986 */ /* 0x0009e2000c101138 */
[----:B------:R-:W-:Y:S01]  /*21810*/  ISETP.LT.AND P3, PT, R139, UR8, !P2 ;  /* 0x000000088b007c0c */ /* 0x000fe2000d761270 */
[----:B------:R-:W-:Y:S01]  /*21820*/  ULDC UR8, c[0x0][0x228] ;  /* 0x00008a0000087ab9 */ /* 0x000fe20000000800 */
[C---:B------:R-:W-:Y:S01]  /*21830*/  PRMT R53, R26.reuse, 0x7770, RZ ;  /* 0x000077701a357816 */ /* 0x040fe200000000ff */
[----:B------:R-:W-:Y:S01]  /*21840*/  ULDC UR10, c[0x0][0x228] ;  /* 0x00008a00000a7ab9 */ /* 0x000fe20000000800 */
[----:B0-----:R-:W-:Y:S01]  /*21850*/  PRMT R25, R26, 0x7771, RZ ;  /* 0x000077711a197816 */ /* 0x001fe200000000ff */
[----:B------:R-:W-:Y:S01]  /*21860*/  ULDC UR6, c[0x0][0x22c] ;  /* 0x00008b0000067ab9 */ /* 0x000fe20000000800 */
[C---:B-1----:R-:W-:Y:S01]  /*21870*/  IADD3 R16, P1, R24.reuse, R3, RZ ;  /* 0x0000000318107210 */ /* 0x042fe20007f3e0ff */
[----:B------:R-:W-:Y:S01]  /*21880*/  IMAD.X R5, R73, 0x1, R2, P6 ;  /* 0x0000000149057824 */ /* 0x000fe200030e0602 */
[----:B------:R-:W-:-:S03]  /*21890*/  IADD3 R18, P6, R24, R38, RZ ;  /* 0x0000002618127210 */ /* 0x000fc60007fde0ff */
[C---:B------:R-:W-:Y:S01]  /*218a0*/  IMAD.X R17, R73.reuse, 0x1, R52, P1 ;  /* 0x0000000149117824 */ /* 0x040fe200008e0634 */
[----:B------:R-:W-:Y:S01]  /*218b0*/  ISETP.GE.AND P1, PT, R6, UR4, PT ;  /* 0x0000000406007c0c */ /* 0x000fe2000bf26270 */
[----:B------:R-:W-:Y:S01]  /*218c0*/  ULDC UR4, c[0x0][0x248] ;  /* 0x0000920000047ab9 */ /* 0x000fe20000000800 */
[----:B------:R-:W-:Y:S01]  /*218d0*/  IMAD.X R19, R73, 0x1, R36, P6 ;  /* 0x0000000149137824 */ /* 0x000fe200030e0624 */
[----:B----4-:R-:W-:Y:S01]  /*218e0*/  PRMT R23, R26, 0x7772, RZ ;  /* 0x000077721a177816 */ /* 0x010fe200000000ff */
[----:B------:R-:W-:Y:S01]  /*218f0*/  VIADD R21, R24, UR4 ;  /* 0x0000000418157c36 */ /* 0x000fe20008000000 */
[----:B------:R0:W-:Y:S01]  /*21900*/  @P4 STG.E.U8 desc[UR56][R4.64], R53 ;  /* 0x0000003504004986 */ /* 0x0001e2000c101138 */
[----:B------:R-:W-:Y:S01]  /*21910*/  ISETP.LT.AND P6, PT, R139, UR12, !P1 ;  /* 0x0000000c8b007c0c */ /* 0x000fe2000cfc1270 */
[----:B------:R-:W-:Y:S01]  /*21920*/  VIADD R6, R248, 0xf ;  /* 0x0000000ff8067836 */ /* 0x000fe20000000000 */
[----:B------:R-:W-:Y:S01]  /*21930*/  ULDC UR4, c[0x0][0x248] ;  /* 0x0000920000047ab9 */ /* 0x000fe20000000800 */
[----:B------:R1:W-:Y:S01]  /*21940*/  @P3 STG.E.U8 desc[UR56][R16.64], R25 ;  /* 0x0000001910003986 */ /* 0x0003e2000c101138 */
[----:B------:R-:W-:Y:S01]  /*21950*/  SHF.R.S32.HI R75, RZ, 0x1f, R21 ;  /* 0x0000001fff4b7819 */ /* 0x000fe20000011415 */
[----:B------:R-:W-:-:S02]  /*21960*/  ULDC UR12, c[0x0][0x228] ;  /* 0x00008a00000c7ab9 */ /* 0x000fc40000000800 */
[----:B------:R4:W-:Y:S01]  /*21970*/  @P5 STG.E.U8 desc[UR56][R18.64], R23 ;  /* 0x0000001712005986 */ /* 0x0009e2000c101138 */
[----:B------:R-:W-:Y:S01]  /*21980*/  ISETP.LT.AND P3, PT, R135, UR8, !P2 ;  /* 0x0000000887007c0c */ /* 0x000fe2000d761270 */
[----:B------:R-:W-:Y:S01]  /*21990*/  ULDC UR8, c[0x0][0x228] ;  /* 0x00008a0000087ab9 */ /* 0x000fe20000000800 */
[----:B------:R-:W-:Y:S02]  /*219a0*/  ISETP.LT.AND P4, PT, R141, UR10, !P1 ;  /* 0x0000000a8d007c0c */ /* 0x000fe4000cf81270 */
[----:B0-----:R-:W-:Y:S01]  /*219b0*/  PRMT R53, R26, 0x7773, RZ ;  /* 0x000077731a357816 */ /* 0x001fe200000000ff */
[C---:B------:R-:W-:Y:S01]  /*219c0*/  VIADD R22, R21.reuse, UR4 ;  /* 0x0000000415167c36 */ /* 0x040fe20008000000 */
[----:B-1----:R-:W-:Y:S01]  /*219d0*/  IADD3 R16, P5, R21, R0, RZ ;  /* 0x0000000015107210 */ /* 0x002fe20007fbe0ff */
[----:B------:R-:W-:Y:S01]  /*219e0*/  ULDC UR10, c[0x0][0x228] ;  /* 0x00008a00000a7ab9 */ /* 0x000fe20000000800 */
[----:B------:R-:W-:Y:S01]  /*219f0*/  IADD3 R4, P2, R24, R37, RZ ;  /* 0x0000002518047210 */ /* 0x000fe20007f5e0ff */
[----:B------:R-:W-:-:S02]  /*21a00*/  ULDC UR4, c[0x0][0x22c] ;  /* 0x00008b0000047ab9 */ /* 0x000fc40000000800 */
[----:B------:R-:W-:Y:S01]  /*21a10*/  IMAD.X R17, R75, 0x1, R2, P5 ;  /* 0x000000014b117824 */ /* 0x000fe200028e0602 */
[----:B----4-:R-:W-:Y:S01]  /*21a20*/  IADD3 R18, P5, R21, R3, RZ ;  /* 0x0000000315127210 */ /* 0x010fe20007fbe0ff */
[----:B------:R-:W-:Y:S01]  /*21a30*/  IMAD.X R5, R73, 0x1, R39, P2 ;  /* 0x0000000149057824 */ /* 0x000fe200010e0627 */
[C---:B------:R-:W-:Y:S02]  /*21a40*/  PRMT R23, R7.reuse, 0x7770, RZ ;  /* 0x0000777007177816 */ /* 0x040fe400000000ff */
[----:B------:R-:W-:Y:S01]  /*21a50*/  PRMT R25, R7, 0x7771, RZ ;  /* 0x0000777107197816 */ /* 0x000fe200000000ff */
[----:B------:R-:W-:Y:S01]  /*21a60*/  IMAD.X R19, R75, 0x1, R52, P5 ;  /* 0x000000014b137824 */ /* 0x000fe200028e0634 */
[----:B------:R-:W-:Y:S01]  /*21a70*/  ISETP.GE.AND P2, PT, R6, UR6, PT ;  /* 0x0000000606007c0c */ /* 0x000fe2000bf46270 */
[----:B------:R0:W-:Y:S01]  /*21a80*/  @P3 STG.E.U8 desc[UR56][R4.64], R53 ;  /* 0x0000003504003986 */ /* 0x0001e2000c101138 */
[----:B------:R-:W-:-:S03]  /*21a90*/  ULDC UR6, c[0x0][0x228] ;  /* 0x00008a0000067ab9 */ /* 0x000fc60000000800 */
[----:B------:R-:W-:Y:S01]  /*21aa0*/  @P4 STG.E.U8 desc[UR56][R16.64], R23 ;  /* 0x0000001710004986 */ /* 0x000fe2000c101138 */
[----:B------:R-:W-:Y:S01]  /*21ab0*/  ISETP.LT.AND P3, PT, R137, UR6, !P1 ;  /* 0x0000000689007c0c */ /* 0x000fe2000cf61270 */
[----:B------:R-:W-:Y:S02]  /*21ac0*/  ULDC UR6, c[0x0][0x228] ;  /* 0x00008a0000067ab9 */ /* 0x000fe40000000800 */
[----:B------:R1:W-:Y:S01]  /*21ad0*/  @P6 STG.E.U8 desc[UR56][R18.64], R25 ;  /* 0x0000001912006986 */ /* 0x0003e2000c101138 */
[----:B------:R-:W-:Y:S02]  /*21ae0*/  IADD3 R20, P6, R21, R38, RZ ;  /* 0x0000002615147210 */ /* 0x000fe40007fde0ff */
[----:B------:R-:W-:Y:S01]  /*21af0*/  ISETP.LT.AND P1, PT, R135, UR8, !P1 ;  /* 0x0000000887007c0c */ /* 0x000fe2000cf21270 */
[----:B------:R-:W-:Y:S01]  /*21b00*/  ULDC UR8, c[0x0][0x228] ;  /* 0x00008a0000087ab9 */ /* 0x000fe20000000800 */
[----:B------:R-:W-:Y:S01]  /*21b10*/  ISETP.LT.AND P4, PT, R141, UR6, !P2 ;  /* 0x000000068d007c0c */ /* 0x000fe2000d781270 */
[----:B------:R-:W-:Y:S01]  /*21b20*/  ULDC UR6, c[0x0][0x228] ;  /* 0x00008a0000067ab9 */ /* 0x000fe20000000800 */
[----:B0-----:R-:W-:Y:S01]  /*21b30*/  IADD3 R4, P5, R21, R37, RZ ;  /* 0x0000002515047210 */ /* 0x001fe20007fbe0ff */
[----:B------:R-:W-:Y:S01]  /*21b40*/  IMAD.X R21, R75, 0x1, R36, P6 ;  /* 0x000000014b157824 */ /* 0x000fe200030e0624 */
[----:B------:R-:W-:-:S02]  /*21b50*/  SHF.R.S32.HI R53, RZ, 0x1f, R22 ;  /* 0x0000001fff357819 */ /* 0x000fc40000011416 */
[----:B------:R-:W-:Y:S01]  /*21b60*/  IADD3 R6, P6, R22, R0, RZ ;  /* 0x0000000016067210 */ /* 0x000fe20007fde0ff */
[----:B------:R-:W-:Y:S01]  /*21b70*/  IMAD.X R5, R75, 0x1, R39, P5 ;  /* 0x000000014b057824 */ /* 0x000fe200028e0627 */
[C---:B-1----:R-:W-:Y:S02]  /*21b80*/  PRMT R19, R7.reuse, 0x7772, RZ ;  /* 0x0000777207137816 */ /* 0x042fe400000000ff */
[----:B------:R-:W-:Y:S01]  /*21b90*/  PRMT R23, R7, 0x7773, RZ ;  /* 0x0000777307177816 */ /* 0x000fe200000000ff */
[----:B------:R-:W-:Y:S01]  /*21ba0*/  IMAD.X R7, R53, 0x1, R2, P6 ;  /* 0x0000000135077824 */ /* 0x000fe200030e0602 */
[----:B------:R-:W-:Y:S01]  /*21bb0*/  PRMT R25, R27, 0x7770, RZ ;  /* 0x000077701b197816 */ /* 0x000fe200000000ff */
[----:B------:R-:W-:Y:S01]  /*21bc0*/  @P3 STG.E.U8 desc[UR56][R20.64], R19 ;  /* 0x0000001314003986 */ /* 0x000fe2000c101138 */
[----:B------:R-:W-:Y:S01]  /*21bd0*/  ISETP.LT.AND P5, PT, R139, UR6, !P2 ;  /* 0x000000068b007c0c */ /* 0x000fe2000d7a1270 */
[----:B------:R-:W-:Y:S01]  /*21be0*/  VIADD R17, R248, 0x10 ;  /* 0x00000010f8117836 */ /* 0x000fe20000000000 */
[----:B------:R-:W-:Y:S01]  /*21bf0*/  IADD3 R16, P3, R22, R3, RZ ;  /* 0x0000000316107210 */ /* 0x000fe20007f7e0ff */
[----:B------:R0:W-:Y:S01]  /*21c00*/  @P1 STG.E.U8 desc[UR56][R4.64], R23 ;  /* 0x0000001704001986 */ /* 0x0001e2000c101138 */
[----:B------:R-:W-:-:S03]  /*21c10*/  ULDC UR6, c[0x0][0x228] ;  /* 0x00008a0000067ab9 */ /* 0x000fc60000000800 */
[----:B------:R1:W-:Y:S01]  /*21c20*/  @P4 STG.E.U8 desc[UR56][R6.64], R25 ;  /* 0x0000001906004986 */ /* 0x0003e2000c101138 */
[----:B------:R-:W-:Y:S01]  /*21c30*/  ISETP.LT.AND P4, PT, R137, UR8, !P2 ;  /* 0x0000000889007c0c */ /* 0x000fe2000d781270 */
[----:B------:R-:W-:Y:S01]  /*21c40*/  ULDC UR8, c[0x0][0x228] ;  /* 0x00008a0000087ab9 */ /* 0x000fe20000000800 */
[----:B------:R-:W-:Y:S01]  /*21c50*/  ISETP.LT.AND P2, PT, R135, UR10, !P2 ;  /* 0x0000000a87007c0c */ /* 0x000fe2000d741270 */
[----:B------:R-:W-:Y:S01]  /*21c60*/  ULDC UR10, c[0x0][0x228] ;  /* 0x00008a00000a7ab9 */ /* 0x000fe20000000800 */
[----:B------:R-:W-:Y:S02]  /*21c70*/  ISETP.GE.AND P1, PT, R17, UR4, PT ;  /* 0x0000000411007c0c */ /* 0x000fe4000bf26270 */
[C---:B0-----:R-:W-:Y:S01]  /*21c80*/  IADD3 R4, P6, R22.reuse, R38, RZ ;  /* 0x0000002616047210 */ /* 0x041fe20007fde0ff */
[----:B------:R-:W-:Y:S01]  /*21c90*/  IMAD.X R17, R53, 0x1, R52, P3 ;  /* 0x0000000135117824 */ /* 0x000fe200018e0634 */
[----:B------:R-:W-:Y:S01]  /*21ca0*/  PRMT R21, R27, 0x7771, RZ ;  /* 0x000077711b157816 */ /* 0x000fe200000000ff */
[----:B------:R-:W-:Y:S01]  /*21cb0*/  ULDC UR4, c[0x0][0x248] ;  /* 0x0000920000047ab9 */ /* 0x000fe20000000800 */
[----:B-1----:R-:W-:Y:S01]  /*21cc0*/  IADD3 R6, P3, R22, R37, RZ ;  /* 0x0000002516067210 */ /* 0x002fe20007f7e0ff */
[----:B------:R-:W-:Y:S01]  /*21cd0*/  IMAD.X R5, R53, 0x1, R36, P6 ;  /* 0x0000000135057824 */ /* 0x000fe200030e0624 */
[----:B------:R-:W-:-:S02]  /*21ce0*/  PRMT R19, R27, 0x7773, RZ ;  /* 0x000077731b137816 */ /* 0x000fc400000000ff */
[----:B------:R-:W-:Y:S01]  /*21cf0*/  PRMT R27, R27, 0x7772, RZ ;  /* 0x000077721b1b7816 */ /* 0x000fe200000000ff */
[----:B------:R-:W-:Y:S01]  /*21d00*/  IMAD.X R7, R53, 0x1, R39, P3 ;  /* 0x0000000135077824 */ /* 0x000fe200018e0627 */
[----:B------:R-:W-:Y:S01]  /*21d10*/  @P5 STG.E.U8 desc[UR56][R16.64], R21 ;  /* 0x0000001510005986 */ /* 0x000fe2000c101138 */
[----:B------:R-:W-:Y:S01]  /*21d20*/  VIADD R22, R22, UR4 ;  /* 0x0000000416167c36 */ /* 0x000fe20008000000 */
[----:B------:R-:W-:Y:S01]  /*21d30*/  ISETP.LT.AND P3, PT, R139, UR8, !P1 ;  /* 0x000000088b007c0c */ /* 0x000fe2000cf61270 */
[----:B------:R-:W-:Y:S01]  /*21d40*/  VIADD R18, R248, 0x11 ;  /* 0x00000011f8127836 */ /* 0x000fe20000000000 */
[----:B------:R0:W-:Y:S01]  /*21d50*/  @P4 STG.E.U8 desc[UR56][R4.64], R27 ;  /* 0x0000001b04004986 */ /* 0x0001e2000c101138 */
[----:B------:R-:W-:Y:S01]  /*21d60*/  ISETP.LT.AND P4, PT, R141, UR6, !P1 ;  /* 0x000000068d007c0c */ /* 0x000fe2000cf81270 */
[----:B------:R-:W-:Y:S01]  /*21d70*/  ULDC UR4, c[0x0][0x22c] ;  /* 0x00008b0000047ab9 */ /* 0x000fe20000000800 */
[----:B------:R-:W-:Y:S01]  /*21d80*/  SHF.R.S32.HI R53, RZ, 0x1f, R22 ;  /* 0x0000001fff357819 */ /* 0x000fe20000011416 */
[----:B------:R1:W-:Y:S01]  /*21d90*/  @P2 STG.E.U8 desc[UR56][R6.64], R19 ;  /* 0x0000001306002986 */ /* 0x0003e2000c101138 */
[----:B------:R-:W-:Y:S01]  /*21da0*/  ISETP.LT.AND P5, PT, R137, UR10, !P1 ;  /* 0x0000000a89007c0c */ /* 0x000fe2000cfa1270 */
[----:B------:R-:W-:Y:S01]  /*21db0*/  ULDC UR8, c[0x0][0x228] ;  /* 0x00008a0000087ab9 */ /* 0x000fe20000000800 */
[C---:B------:R-:W-:Y:S01]  /*21dc0*/  PRMT R25, R28.reuse, 0x7770, RZ ;  /* 0x000077701c197816 */ /* 0x040fe200000000ff */
[----:B------:R-:W-:Y:S01]  /*21dd0*/  ULDC UR10, c[0x0][0x228] ;  /* 0x00008a00000a7ab9 */ /* 0x000fe20000000800 */
[----:B------:R-:W-:Y:S01]  /*21de0*/  PRMT R23, R28, 0x7771, RZ ;  /* 0x000077711c177816 */ /* 0x000fe200000000ff */
[----:B------:R-:W-:Y:S01]  /*21df0*/  ULDC UR6, c[0x0][0x22c] ;  /* 0x00008b0000067ab9 */ /* 0x000fe20000000800 */
[----:B0-----:R-:W-:-:S02]  /*21e00*/  IADD3 R4, P6, R22, R0, RZ ;  /* 0x0000000016047210 */ /* 0x001fc40007fde0ff */
[----:B-1----:R-:W-:-:S03]  /*21e10*/  IADD3 R6, P2, R22, R3, RZ ;  /* 0x0000000316067210 */ /* 0x002fc60007f5e0ff */
[C---:B------:R-:W-:Y:S01]  /*21e20*/  IMAD.X R5, R53.reuse, 0x1, R2, P6 ;  /* 0x0000000135057824 */ /* 0x040fe200030e0602 */
[----:B------:R-:W-:Y:S01]  /*21e30*/  IADD3 R16, P6, R22, R38, RZ ;  /* 0x0000002616107210 */ /* 0x000fe20007fde0ff */
[C---:B------:R-:W-:Y:S01]  /*21e40*/  IMAD.X R7, R53.reuse, 0x1, R52, P2 ;  /* 0x0000000135077824 */ /* 0x040fe200010e0634 */
[----:B------:R-:W-:Y:S02]  /*21e50*/  ISETP.GE.AND P2, PT, R18, UR4, PT ;  /* 0x0000000412007c0c */ /* 0x000fe4000bf46270 */
[----:B------:R0:W-:Y:S01]  /*21e60*/  @P4 STG.E.U8 desc[UR56][R4.64], R25 ;  /* 0x0000001904004986 */ /* 0x0001e2000c101138 */
[----:B------:R-:W-:Y:S01]  /*21e70*/  ULDC UR4, c[0x0][0x248] ;  /* 0x0000920000047ab9 */ /* 0x000fe20000000800 */
[----:B------:R-:W-:Y:S01]  /*21e80*/  IMAD.X R17, R53, 0x1, R36, P6 ;  /* 0x0000000135117824 */ /* 0x000fe200030e0624 */
[----:B------:R-:W-:Y:S01]  /*21e90*/  PRMT R21, R28, 0x7772, RZ ;  /* 0x000077721c157816 */ /* 0x000fe200000000ff */
[----:B------:R1:W-:Y:S01]  /*21ea0*/  @P3 STG.E.U8 desc[UR56][R6.64], R23 ;  /* 0x0000001706003986 */ /* 0x0003e2000c101138 */
[----:B------:R-:W-:Y:S01]  /*21eb0*/  VIADD R19, R22, UR4 ;  /* 0x0000000416137c36 */ /* 0x000fe20008000000 */
[----:B------:R-:W-:Y:S01]  /*21ec0*/  ISETP.LT.AND P3, PT, R135, UR8, !P1 ;  /* 0x0000000887007c0c */ /* 0x000fe2000cf61270 */
[----:B------:R-:W-:Y:S01]  /*21ed0*/  VIADD R18, R248, 0x12 ;  /* 0x00000012f8127836 */ /* 0x000fe20000000000 */
[----:B------:R4:W-:Y:S01]  /*21ee0*/  @P5 STG.E.U8 desc[UR56][R16.64], R21 ;  /* 0x0000001510005986 */ /* 0x0009e2000c101138 */
[----:B------:R-:W-:Y:S01]  /*21ef0*/  ISETP.LT.AND P4, PT, R141, UR10, !P2 ;  /* 0x0000000a8d007c0c */ /* 0x000fe2000d781270 */
[----:B------:R-:W-:Y:S01]  /*21f00*/  ULDC UR4, c[0x0][0x248] ;  /* 0x0000920000047ab9 */ /* 0x000fe20000000800 */
[----:B0-----:R-:W-:Y:S01]  /*21f10*/  IADD3 R4, P6, R22, R37, RZ ;  /* 0x0000002516047210 */ /* 0x001fe20007fde0ff */
[----:B------:R-:W-:Y:S01]  /*21f20*/  ULDC UR8, c[0x0][0x228] ;  /* 0x00008a0000087ab9 */ /* 0x000fe20000000800 */
[----:B------:R-:W-:Y:S01]  /*21f30*/  SHF.R.S32.HI R73, RZ, 0x1f, R19 ;  /* 0x0000001fff497819 */ /* 0x000fe20000011413 */
[----:B------:R-:W-:Y:S01]  /*21f40*/  ULDC UR10, c[0x0][0x228] ;  /* 0x00008a00000a7ab9 */ /* 0x000fe20000000800 */
[----:B-1----:R-:W-:-:S02]  /*21f50*/  IADD3 R6, P1, R19, R0, RZ ;  /* 0x0000000013067210 */ /* 0x002fc40007f3e0ff */
[----:B------:R-:W-:Y:S01]  /*21f60*/  ISETP.LT.AND P5, PT, R139, UR12, !P2 ;  /* 0x0000000c8b007c0c */ /* 0x000fe2000d7a1270 */
[----:B------:R-:W-:Y:S01]  /*21f70*/  IMAD.X R5, R53, 0x1, R39, P6 ;  /* 0x0000000135057824 */ /* 0x000fe200030e0627 */
[----:B----4-:R-:W-:Y:S02]  /*21f80*/  IADD3 R16, P6, R19, R3, RZ ;  /* 0x0000000313107210 */ /* 0x010fe40007fde0ff */
[----:B------:R-:W-:Y:S01]  /*21f90*/  PRMT R23, R28, 0x7773, RZ ;  /* 0x000077731c177816 */ /* 0x000fe200000000ff */
[C---:B------:R-:W-:Y:S01]  /*21fa0*/  IMAD.X R7, R73.reuse, 0x1, R2, P1 ;  /* 0x0000000149077824 */ /* 0x040fe200008e0602 */
[----:B------:R-:W-:Y:S01]  /*21fb0*/  ISETP.GE.AND P1, PT, R18, UR6, PT ;  /* 0x0000000612007c0c */ /* 0x000fe2000bf26270 */
[----:B------:R-:W-:Y:S01]  /*21fc0*/  ULDC UR6, c[0x0][0x228] ;  /* 0x00008a0000067ab9 */ /* 0x000fe20000000800 */
[C---:B------:R-:W-:Y:S01]  /*21fd0*/  PRMT R27, R32.reuse, 0x7770, RZ ;  /* 0x00007770201b7816 */ /* 0x040fe200000000ff */
[----:B------:R-:W-:Y:S01]  /*21fe0*/  IMAD.X R17, R73, 0x1, R52, P6 ;  /* 0x0000000149117824 */ /* 0x000fe200030e0634 */
[----:B------:R-:W-:Y:S01]  /*21ff0*/  PRMT R25, R32, 0x7771, RZ ;  /* 0x0000777120197816 */ /* 0x000fe200000000ff */
[----:B------:R0:W-:Y:S01]  /*22000*/  @P3 STG.E.U8 desc[UR56][R4.64], R23 ;  /* 0x0000001704003986 */ /* 0x0001e2000c101138 */
[----:B------:R-:W-:Y:S01]  /*22010*/  ISETP.LT.AND P3, PT, R137, UR6, !P2 ;  /* 0x0000000689007c0c */ /* 0x000fe2000d761270 */
[----:B------:R-:W-:Y:S01]  /*22020*/  ULDC UR6, c[0x0][0x228] ;  /* 0x00008a0000067ab9 */ /* 0x000fe20000000800 */
[C---:B------:R-:W-:Y:S01]  /*22030*/  IADD3 R18, P6, R19.reuse, R38, RZ ;  /* 0x0000002613127210 */ /* 0x040fe20007fde0ff */
[----:B------:R-:W-:Y:S01]  /*22040*/  VIADD R21, R19, UR4 ;  /* 0x0000000413157c36 */ /* 0x000fe20008000000 */
[----:B------:R1:W-:Y:S01]  /*22050*/  @P4 STG.E.U8 desc[UR56][R6.64], R27 ;  /* 0x0000001b06004986 */ /* 0x0003e2000c101138 */
[----:B------:R-:W-:Y:S01]  /*22060*/  ISETP.LT.AND P2, PT, R135, UR6, !P2 ;  /* 0x0000000687007c0c */ /* 0x000fe2000d741270 */
[----:B------:R-:W-:Y:S01]  /*22070*/  ULDC UR6, c[0x0][0x228] ;  /* 0x00008a0000067ab9 */ /* 0x000fe20000000800 */
[----:B------:R-:W-:Y:S01]  /*22080*/  ISETP.LT.AND P4, PT, R141, UR8, !P1 ;  /* 0x000000088d007c0c */ /* 0x000fe2000cf81270 */
[----:B------:R4:W-:Y:S01]  /*22090*/  @P5 STG.E.U8 desc[UR56][R16.64], R25 ;  /* 0x0000001910005986 */ /* 0x0009e2000c101138 */
[----:B------:R-:W-:Y:S01]  /*220a0*/  ULDC UR8, c[0x0][0x228] ;  /* 0x00008a0000087ab9 */ /* 0x000fe20000000800 */
[----:B------:R-:W-:Y:S01]  /*220b0*/  VIADD R20, R248, 0x13 ;  /* 0x00000013f8147836 */ /* 0x000fe20000000000 */
[----:B0-----:R-:W-:Y:S01]  /*220c0*/  IADD3 R4, P5, R19, R37, RZ ;  /* 0x0000002513047210 */ /* 0x001fe20007fbe0ff */
[----:B------:R-:W-:Y:S01]  /*220d0*/  IMAD.X R19, R73, 0x1, R36, P6 ;  /* 0x0000000149137824 */ /* 0x000fe200030e0624 */
[----:B------:R-:W-:Y:S01]  /*220e0*/  PRMT R23, R29, 0x7770, RZ ;  /* 0x000077701d177816 */ /* 0x000fe200000000ff */
[----:B------:R-:W-:Y:S01]  /*220f0*/  ULDC UR4, c[0x0][0x22c] ;  /* 0x00008b0000047ab9 */ /* 0x000fe20000000800 */
[----:B------:R-:W-:Y:S01]  /*22100*/  ULDC UR12, c[0x0][0x228] ;  /* 0x00008a00000c7ab9 */ /* 0x000fe20000000800 */
[----:B-1----:R-:W-:-:S02]  /*22110*/  SHF.R.S32.HI R27, RZ, 0x1f, R21 ;  /* 0x0000001fff1b7819 */ /* 0x002fc40000011415 */
[----:B------:R-:W-:Y:S01]  /*22120*/  IADD3 R6, P6, R21, R0, RZ ;  /* 0x0000000015067210 */ /* 0x000fe20007fde0ff */
[----:B------:R-:W-:Y:S01]  /*22130*/  IMAD.X R5, R73, 0x1, R39, P5 ;  /* 0x0000000149057824 */ /* 0x000fe200028e0627 */
[C---:B----4-:R-:W-:Y:S02]  /*22140*/  PRMT R17, R32.reuse, 0x7772, RZ ;  /* 0x0000777220117816 */ /* 0x050fe400000000ff */
[----:B------:R-:W-:Y:S01]  /*22150*/  PRMT R25, R32, 0x7773, RZ ;  /* 0x0000777320197816 */ /* 0x000fe200000000ff */
[----:B------:R-:W-:Y:S02]  /*22160*/  IMAD.X R7, R27, 0x1, R2, P6 ;  /* 0x000000011b077824 */ /* 0x000fe400030e0602 */
[----:B------:R0:W-:Y:S01]  /*22170*/  @P3 STG.E.U8 desc[UR56][R18.64], R17 ;  /* 0x0000001112003986 */ /* 0x0001e2000c101138 */
[----:B------:R-:W-:Y:S01]  /*22180*/  ISETP.LT.AND P3, PT, R139, UR6, !P1 ;  /* 0x000000068b007c0c */ /* 0x000fe2000cf61270 */
[----:B------:R-:W-:Y:S02]  /*22190*/  ULDC UR6, c[0x0][0x228] ;  /* 0x00008a0000067ab9 */ /* 0x000fe40000000800 */
        /* <DEDUP_REMOVED lines=12> */
[----:B----4-:R-:W-:Y:S01]  /*22260*/  PRMT R23, R29, 0x7771, RZ ;  /* 0x000077711d177816 */ /* 0x010fe200000000ff */
[----:B------:R-:W-:Y:S01]  /*22270*/  IMAD.X R5, R27, 0x1, R36, P5 ;  /* 0x000000011b057824 */ /* 0x000fe200028e0624 */
[----:B------:R-:W-:Y:S01]  /*22280*/  PRMT R7, R29, 0x7772, RZ ;  /* 0x000077721d077816 */ /* 0x000fe200000000ff */
[----:B------:R-:W-:Y:S01]  /*22290*/  VIADD R21, R21, UR4 ;  /* 0x0000000415157c36 */ /* 0x000fe20008000000 */
[----:B------:R-:W-:Y:S01]  /*222a0*/  PRMT R29, R29, 0x7773, RZ ;  /* 0x000077731d1d7816 */ /* 0x000fe200000000ff */
[----:B------:R-:W-:Y:S01]  /*222b0*/  IMAD.X R19, R27, 0x1, R39, P6 ;  /* 0x000000011b137824 */ /* 0x000fe200030e0627 */
[----:B------:R-:W-:Y:S01]  /*222c0*/  @P3 STG.E.U8 desc[UR56][R16.64], R23 ;  /* 0x0000001710003986 */ /* 0x000fe2000c101138 */
[----:B------:R-:W-:Y:S01]  /*222d0*/  ISETP.LT.AND P5, PT, R137, UR10, !P2 ;  /* 0x0000000a89007c0c */ /* 0x000fe2000d7a1270 */
[----:B------:R-:W-:Y:S01]  /*222e0*/  VIADD R20, R248, 0x14 ;  /* 0x00000014f8147836 */ /* 0x000fe20000000000 */
[----:B------:R-:W-:Y:S01]  /*222f0*/  SHF.R.S32.HI R53, RZ, 0x1f, R21 ;  /* 0x0000001fff357819 */ /* 0x000fe20000011415 */
[----:B------:R0:W-:Y:S01]  /*22300*/  @P4 STG.E.U8 desc[UR56][R4.64], R7 ;  /* 0x0000000704004986 */ /* 0x0001e2000c101138 */
[----:B------:R-:W-:Y:S01]  /*22310*/  ISETP.LT.AND P4, PT, R141, UR6, !P2 ;  /* 0x000000068d007c0c */ /* 0x000fe2000d781270 */
[----:B------:R-:W-:Y:S01]  /*22320*/  ULDC UR4, c[0x0][0x22c] ;  /* 0x00008b0000047ab9 */ /* 0x000fe20000000800 */
[----:B------:R-:W-:Y:S01]  /*22330*/  IADD3 R6, P3, R21, R3, RZ ;  /* 0x0000000315067210 */ /* 0x000fe20007f7e0ff */
[----:B------:R1:W-:Y:S01]  /*22340*/  @P1 STG.E.U8 desc[UR56][R18.64], R29 ;  /* 0x0000001d12001986 */ /* 0x0003e2000c101138 */
[----:B------:R-:W-:Y:S01]  /*22350*/  ISETP.LT.AND P1, PT, R139, UR8, !P2 ;  /* 0x000000088b007c0c */ /* 0x000fe2000d721270 */
[----:B------:R-:W-:Y:S01]  /*22360*/  ULDC UR8, c[0x0][0x228] ;  /* 0x00008a0000087ab9 */ /* 0x000fe20000000800 */
[C---:B------:R-:W-:Y:S01]  /*22370*/  PRMT R27, R33.reuse, 0x7770, RZ ;  /* 0x00007770211b7816 */ /* 0x040fe200000000ff */
[----:B------:R-:W-:Y:S01]  /*22380*/  ULDC UR10, c[0x0][0x228] ;  /* 0x00008a00000a7ab9 */ /* 0x000fe20000000800 */
[----:B------:R-:W-:Y:S01]  /*22390*/  PRMT R25, R33, 0x7771, RZ ;  /* 0x0000777121197816 */ /* 0x000fe200000000ff */
[----:B------:R-:W-:Y:S01]  /*223a0*/  ULDC UR6, c[0x0][0x22c] ;  /* 0x00008b0000067ab9 */ /* 0x000fe20000000800 */
[----:B0-----:R-:W-:Y:S01]  /*223b0*/  IADD3 R4, P6, R21, R0, RZ ;  /* 0x0000000015047210 */ /* 0x001fe20007fde0ff */
[----:B------:R-:W-:-:S04]  /*223c0*/  IMAD.X R7, R53, 0x1, R52, P3 ;  /* 0x0000000135077824 */ /* 0x000fc800018e0634 */
[----:B------:R-:W-:Y:S01]  /*223d0*/  IMAD.X R5, R53, 0x1, R2, P6 ;  /* 0x0000000135057824 */ /* 0x000fe200030e0602 */
[----:B------:R-:W-:Y:S02]  /*223e0*/  IADD3 R16, P6, R21, R38, RZ ;  /* 0x0000002615107210 */ /* 0x000fe40007fde0ff */
[----:B------:R-:W-:Y:S01]  /*223f0*/  ISETP.GE.AND P3, PT, R20, UR4, PT ;  /* 0x0000000414007c0c */ /* 0x000fe2000bf66270 */
[----:B------:R-:W-:Y:S01]  /*22400*/  ULDC UR4, c[0x0][0x248] ;  /* 0x0000920000047ab9 */ /* 0x000fe20000000800 */
[----:B------:R-:W-:Y:S01]  /*22410*/  PRMT R23, R33, 0x7772, RZ ;  /* 0x0000777221177816 */ /* 0x000fe200000000ff */
[----:B------:R-:W-:Y:S01]  /*22420*/  IMAD.X R17, R53, 0x1, R36, P6 ;  /* 0x0000000135117824 */ /* 0x000fe200030e0624 */
[----:B------:R0:W-:Y:S01]  /*22430*/  @P4 STG.E.U8 desc[UR56][R4.64], R27 ;  /* 0x0000001b04004986 */ /* 0x0001e2000c101138 */
[----:B-1----:R-:W-:Y:S01]  /*22440*/  VIADD R19, R21, UR4 ;  /* 0x0000000415137c36 */ /* 0x002fe20008000000 */
[----:B------:R-:W-:Y:S01]  /*22450*/  ISETP.LT.AND P2, PT, R135, UR8, !P2 ;  /* 0x0000000887007c0c */ /* 0x000fe2000d741270 */
[C---:B------:R-:W-:Y:S01]  /*22460*/  VIADD R18, R248.reuse, 0x15 ;  /* 0x00000015f8127836 */ /* 0x040fe20000000000 */
        /* <DEDUP_REMOVED lines=8> */
[----:B0-----:R-:W-:Y:S01]  /*224f0*/  IADD3 R4, P6, R21, R37, RZ ;  /* 0x0000002515047210 */ /* 0x001fe20007fde0ff */
[----:B------:R-:W-:Y:S01]  /*22500*/  VIADD R20, R248, 0x16 ;  /* 0x00000016f8147836 */ /* 0x000fe20000000000 */
[----:B------:R-:W-:Y:S01]  /*22510*/  SHF.R.S32.HI R27, RZ, 0x1f, R19 ;  /* 0x0000001fff1b7819 */ /* 0x000fe20000011413 */
[----:B------:R-:W-:Y:S01]  /*22520*/  ULDC UR12, c[0x0][0x228] ;  /* 0x00008a00000c7ab9 */ /* 0x000fe20000000800 */
[----:B-1----:R-:W-:Y:S01]  /*22530*/  IADD3 R6, P1, R19, R0, RZ ;  /* 0x0000000013067210 */ /* 0x002fe20007f3e0ff */
[----:B------:R-:W-:Y:S01]  /*22540*/  IMAD.X R5, R53, 0x1, R39, P6 ;  /* 0x0000000135057824 */ /* 0x000fe200030e0627 */
[----:B----4-:R-:W-:-:S03]  /*22550*/  IADD3 R16, P6, R19, R3, RZ ;  /* 0x0000000313107210 */ /* 0x010fc60007fde0ff */
        /* <DEDUP_REMOVED lines=16> */
[----:B------:R-:W-:Y:S01]  /*22660*/  SHF.R.S32.HI R29, RZ, 0x1f, R21 ;  /* 0x0000001fff1d7819 */ /* 0x000fe20000011415 */
[----:B------:R-:W-:Y:S01]  /*22670*/  ULDC UR6, c[0x0][0x228] ;  /* 0x00008a0000067ab9 */ /* 0x000fe20000000800 */
[----:B0-----:R-:W-:Y:S01]  /*22680*/  IADD3 R4, P5, R19, R37, RZ ;  /* 0x0000002513047210 */ /* 0x001fe20007fbe0ff */
[----:B------:R-:W-:Y:S01]  /*22690*/  IMAD.X R19, R27, 0x1, R36, P6 ;  /* 0x000000011b137824 */ /* 0x000fe200030e0624 */
[----:B------:R-:W-:Y:S01]  /*226a0*/  ULDC UR4, c[0x0][0x22c] ;  /* 0x00008b0000047ab9 */ /* 0x000fe20000000800 */
[----:B-1----:R-:W-:-:S02]  /*226b0*/  IADD3 R6, P6, R21, R0, RZ ;  /* 0x0000000015067210 */ /* 0x002fc40007fde0ff */
[----:B------:R-:W-:Y:S01]  /*226c0*/  IMAD.X R5, R27, 0x1, R39, P5 ;  /* 0x000000011b057824 */ /* 0x000fe200028e0627 */
[----:B------:R-:W-:Y:S02]  /*226d0*/  PRMT R25, R34, 0x7770, RZ ;  /* 0x0000777022197816 */ /* 0x000fe400000000ff */
[C---:B----4-:R-:W-:Y:S01]  /*226e0*/  PRMT R17, R30.reuse, 0x7772, RZ ;  /* 0x000077721e117816 */ /* 0x050fe200000000ff */
[----:B------:R-:W-:Y:S01]  /*226f0*/  IMAD.X R7, R29, 0x1, R2, P6 ;  /* 0x000000011d077824 */ /* 0x000fe200030e0602 */
[----:B------:R-:W-:-:S03]  /*22700*/  PRMT R23, R30, 0x7773, RZ ;  /* 0x000077731e177816 */ /* 0x000fc600000000ff */
[----:B------:R0:W-:Y:S01]  /*22710*/  @P2 STG.E.U8 desc[UR56][R18.64], R17 ;  /* 0x0000001112002986 */ /* 0x0001e2000c101138 */
[----:B------:R-:W-:-:S03]  /*22720*/  IADD3 R16, P2, R21, R3, RZ ;  /* 0x0000000315107210 */ /* 0x000fc60007f5e0ff */
        /* <DEDUP_REMOVED lines=14> */
[----:B------:R-:W-:Y:S01]  /*22810*/  IMAD.X R5, R29, 0x1, R36, P5 ;  /* 0x000000011d057824 */ /* 0x000fe200028e0624 */
[C---:B----4-:R-:W-:Y:S01]  /*22820*/  PRMT R25, R34.reuse, 0x7772, RZ ;  /* 0x0000777222197816 */ /* 0x050fe200000000ff */
        /* <DEDUP_REMOVED lines=8> */
[----:B------:R-:W-:-:S03]  /*228b0*/  IADD3 R6, P5, R21, R3, RZ ;  /* 0x0000000315067210 */ /* 0x000fc60007fbe0ff */
[----:B------:R1:W-:Y:S01]  /*228c0*/  @P1 STG.E.U8 desc[UR56][R18.64], R23 ;  /* 0x0000001712001986 */ /* 0x0003e2000c101138 */
[----:B------:R-:W-:Y:S01]  /*228d0*/  ISETP.LT.AND P1, PT, R141, UR6, !P2 ;  /* 0x000000068d007c0c */ /* 0x000fe2000d721270 */
[----:B------:R-:W-:Y:S01]  /*228e0*/  ULDC UR6, c[0x0][0x22c] ;  /* 0x00008b0000067ab9 */ /* 0x000fe20000000800 */
[----:B------:R-:W-:Y:S01]  /*228f0*/  ISETP.LT.AND P4, PT, R139, UR8, !P2 ;  /* 0x000000088b007c0c */ /* 0x000fe2000d781270 */
[----:B------:R-:W-:Y:S01]  /*22900*/  ULDC UR8, c[0x0][0x228] ;  /* 0x00008a0000087ab9 */ /* 0x000fe20000000800 */
[----:B0-----:R-:W-:Y:S02]  /*22910*/  IADD3 R4, P3, R21, R0, RZ ;  /* 0x0000000015047210 */ /* 0x001fe40007f7e0ff */
[----:B------:R-:W-:Y:S01]  /*22920*/  ISETP.LT.AND P6, PT, R137, UR10, !P2 ;  /* 0x0000000a89007c0c */ /* 0x000fe2000d7c1270 */
[----:B------:R-:W-:Y:S02]  /*22930*/  ULDC UR10, c[0x0][0x228] ;  /* 0x00008a00000a7ab9 */ /* 0x000fe40000000800 */
[----:B------:R-:W-:Y:S01]  /*22940*/  IMAD.X R5, R29, 0x1, R2, P3 ;  /* 0x000000011d057824 */ /* 0x000fe200018e0602 */
[----:B------:R-:W-:Y:S01]  /*22950*/  ISETP.GE.AND P3, PT, R7, UR4, PT ;  /* 0x0000000407007c0c */ /* 0x000fe2000bf66270 */
[----:B------:R-:W-:Y:S01]  /*22960*/  IMAD.X R7, R29, 0x1, R52, P5 ;  /* 0x000000011d077824 */ /* 0x000fe200028e0634 */
[----:B------:R-:W-:Y:S01]  /*22970*/  IADD3 R16, P5, R21, R38, RZ ;  /* 0x0000002615107210 */ /* 0x000fe20007fbe0ff */
[----:B------:R-:W-:Y:S01]  /*22980*/  ULDC UR4, c[0x0][0x248] ;  /* 0x0000920000047ab9 */ /* 0x000fe20000000800 */
[----:B------:R-:W-:-:S02]  /*22990*/  PRMT R27, R31, 0x7770, RZ ;  /* 0x000077701f1b7816 */ /* 0x000fc400000000ff */
[----:B------:R-:W-:Y:S01]  /*229a0*/  PRMT R25, R31, 0x7771, RZ ;  /* 0x000077711f197816 */ /* 0x000fe200000000ff */
[----:B------:R-:W-:Y:S01]  /*229b0*/  IMAD.X R17, R29, 0x1, R36, P5 ;  /* 0x000000011d117824 */ /* 0x000fe200028e0624 */
[----:B-1----:R-:W-:Y:S01]  /*229c0*/  PRMT R23, R31, 0x7772, RZ ;  /* 0x000077721f177816 */ /* 0x002fe200000000ff */
[----:B------:R0:W-:Y:S01]  /*229d0*/  @P1 STG.E.U8 desc[UR56][R4.64], R27 ;  /* 0x0000001b04001986 */ /* 0x0001e2000c101138 */
[----:B------:R-:W-:Y:S01]  /*229e0*/  VIADD R19, R21, UR4 ;  /* 0x0000000415137c36 */ /* 0x000fe20008000000 */
[----:B------:R-:W-:Y:S01]  /*229f0*/  ISETP.LT.AND P2, PT, R135, UR8, !P2 ;  /* 0x0000000887007c0c */ /* 0x000fe2000d741270 */
[C---:B------:R-:W-:Y:S01]  /*22a00*/  VIADD R18, R248.reuse, 0x18 ;  /* 0x00000018f8127836 */ /* 0x040fe20000000000 */
[----:B------:R1:W-:Y:S01]  /*22a10*/  @P4 STG.E.U8 desc[UR56][R6.64], R25 ;  /* 0x0000001906004986 */ /* 0x0003e2000c101138 */
[----:B------:R-:W-:Y:S01]  /*22a20*/  ISETP.LT.AND P4, PT, R141, UR10, !P3 ;  /* 0x0000000a8d007c0c */ /* 0x000fe2000df81270 */
[----:B------:R-:W-:Y:S01]  /*22a30*/  ULDC UR4, c[0x0][0x248] ;  /* 0x0000920000047ab9 */ /* 0x000fe20000000800 */
[----:B------:R-:W-:Y:S01]  /*22a40*/  ISETP.LT.AND P5, PT, R139, UR12, !P3 ;  /* 0x0000000c8b007c0c */ /* 0x000fe2000dfa1270 */
[----:B------:R4:W-:Y:S01]  /*22a50*/  @P6 STG.E.U8 desc[UR56][R16.64], R23 ;  /* 0x0000001710006986 */ /* 0x0009e2000c101138 */
[----:B------:R-:W-:Y:S01]  /*22a60*/  PRMT R31, R31, 0x7773, RZ ;  /* 0x000077731f1f7816 */ /* 0x000fe200000000ff */
        /* <DEDUP_REMOVED lines=9> */
[----:B------:R-:W-:Y:S01]  /*22b00*/  IMAD.X R7, R27, 0x1, R2, P1 ;  /* 0x000000011b077824 */ /* 0x000fe200008e0602 */
[----:B------:R-:W-:Y:S01]  /*22b10*/  ISETP.GE.AND P1, PT, R18, UR6, PT ;  /* 0x0000000612007c0c */ /* 0x000fe2000bf26270 */
[----:B------:R-:W-:Y:S01]  /*22b20*/  ULDC UR6, c[0x0][0x228] ;  /* 0x00008a0000067ab9 */ /* 0x000fe20000000800 */
[----:B------:R-:W-:Y:S01]  /*22b30*/  PRMT R25, R35, 0x7770, RZ ;  /* 0x0000777023197816 */ /* 0x000fe200000000ff */
        /* <DEDUP_REMOVED lines=19> */
[C---:B----4-:R-:W-:Y:S02]  /*22c70*/  PRMT R23, R35.reuse, 0x7773, RZ ;  /* 0x0000777323177816 */ /* 0x050fe400000000ff */
[----:B------:R-:W-:Y:S01]  /*22c80*/  PRMT R35, R35, 0x7772, RZ ;  /* 0x0000777223237816 */ /* 0x000fe200000000ff */
[----:B------:R-:W-:Y:S01]  /*22c90*/  IMAD.X R7, R29, 0x1, R2, P6 ;  /* 0x000000011d077824 */ /* 0x000fe200030e0602 */
[----:B------:R-:W-:-:S03]  /*22ca0*/  PRMT R25, R40, 0x7770, RZ ;  /* 0x0000777028197816 */ /* 0x000fc600000000ff */
[----:B------:R0:W-:Y:S01]  /*22cb0*/  @P2 STG.E.U8 desc[UR56][R18.64], R35 ;  /* 0x0000002312002986 */ /* 0x0001e2000c101138 */
[----:B------:R-:W-:-:S03]  /*22cc0*/  IADD3 R16, P2, R21, R3, RZ ;  /* 0x0000000315107210 */ /* 0x000fc60007f5e0ff */
[----:B------:R1:W-:Y:S01]  /*22cd0*/  @P3 STG.E.U8 desc[UR56][R4.64], R23 ;  /* 0x0000001704003986 */ /* 0x0003e2000c101138 */
[----:B------:R-:W-:Y:S01]  /*22ce0*/  ISETP.LT.AND P3, PT, R139, UR6, !P1 ;  /* 0x000000068b007c0c */ /* 0x000fe2000cf61270 */
[----:B------:R-:W-:Y:S02]  /*22cf0*/  IMAD.X R17, R29, 0x1, R52, P2 ;  /* 0x000000011d117824 */ /* 0x000fe400010e0634 */
[----:B------:R4:W-:Y:S01]  /*22d00*/  @P4 STG.E.U8 desc[UR56][R6.64], R25 ;  /* 0x0000001906004986 */ /* 0x0009e2000c101138 */
[----:B------:R-:W-:Y:S01]  /*22d10*/  ISETP.LT.AND P4, PT, R137, UR8, !P1 ;  /* 0x0000000889007c0c */ /* 0x000fe2000cf81270 */
[----:B------:R-:W-:Y:S01]  /*22d20*/  ULDC UR6, c[0x0][0x228] ;  /* 0x00008a0000067ab9 */ /* 0x000fe20000000800 */
[----:B------:R-:W-:Y:S01]  /*22d30*/  ISETP.LT.AND P1, PT, R135, UR10, !P1 ;  /* 0x0000000a87007c0c */ /* 0x000fe2000cf21270 */
[----:B------:R-:W-:Y:S01]  /*22d40*/  ULDC UR8, c[0x0][0x228] ;  /* 0x00008a0000087ab9 */ /* 0x000fe20000000800 */
[C---:B0-----:R-:W-:Y:S01]  /*22d50*/  IADD3 R18, P6, R21.reuse, R37, RZ ;  /* 0x0000002515127210 */ /* 0x041fe20007fde0ff */
[----:B------:R-:W-:Y:S01]  /*22d60*/  ULDC UR10, c[0x0][0x228] ;  /* 0x00008a00000a7ab9 */ /* 0x000fe20000000800 */
[----:B-1----:R-:W-:-:S02]  /*22d70*/  IADD3 R4, P5, R21, R38, RZ ;  /* 0x0000002615047210 */ /* 0x002fc40007fbe0ff */
        /* <DEDUP_REMOVED lines=19> */
[----:B------:R-:W-:Y:S01]  /*22eb0*/  PRMT R27, R56, 0x7770, RZ ;  /* 0x00007770381b7816 */ /* 0x000fe200000000ff */
[----:B------:R-:W-:Y:S01]  /*22ec0*/  ULDC UR10, c[0x0][0x228] ;  /* 0x00008a00000a7ab9 */ /* 0x000fe20000000800 */
[----:B0-----:R-:W-:Y:S01]  /*22ed0*/  IADD3 R4, P6, R21, R0, RZ ;  /* 0x0000000015047210 */ /* 0x001fe20007fde0ff */
[----:B------:R-:W-:-:S04]  /*22ee0*/  ULDC UR6, c[0x0][0x22c] ;  /* 0x00008b0000067ab9 */ /* 0x000fc80000000800 */
[----:B------:R-:W-:Y:S01]  /*22ef0*/  IMAD.X R5, R29, 0x1, R2, P6 ;  /* 0x000000011d057824 */ /* 0x000fe200030e0602 */
[----:B------:R-:W-:Y:S01]  /*22f00*/  IADD3 R16, P6, R21, R38, RZ ;  /* 0x0000002615107210 */ /* 0x000fe20007fde0ff */
[C---:B-1----:R-:W-:Y:S01]  /*22f10*/  IMAD.X R7, R29.reuse, 0x1, R52, P3 ;  /* 0x000000011d077824 */ /* 0x042fe200018e0634 */
[----:B------:R-:W-:Y:S01]  /*22f20*/  ISETP.GE.AND P3, PT, R20, UR4, PT ;  /* 0x0000000414007c0c */ /* 0x000fe2000bf66270 */
[----:B------:R-:W-:Y:S01]  /*22f30*/  ULDC UR4, c[0x0][0x248] ;  /* 0x0000920000047ab9 */ /* 0x000fe20000000800 */
[C---:B------:R-:W-:Y:S01]  /*22f40*/  PRMT R25, R56.reuse, 0x7771, RZ ;  /* 0x0000777138197816 */ /* 0x040fe200000000ff */
[----:B------:R-:W-:Y:S01]  /*22f50*/  IMAD.X R17, R29, 0x1, R36, P6 ;  /* 0x000000011d117824 */ /* 0x000fe200030e0624 */
[----:B------:R-:W-:Y:S01]  /*22f60*/  PRMT R23, R56, 0x7772, RZ ;  /* 0x0000777238177816 */ /* 0x000fe200000000ff */
[----:B------:R-:W-:Y:S01]  /*22f70*/  VIADD R19, R21, UR4 ;  /* 0x0000000415137c36 */ /* 0x000fe20008000000 */
[----:B------:R-:W-:Y:S01]  /*22f80*/  ISETP.LT.AND P2, PT, R135, UR8, !P2 ;  /* 0x0000000887007c0c */ /* 0x000fe2000d741270 */
[----:B------:R0:W-:Y:S01]  /*22f90*/  @P4 STG.E.U8 desc[UR56][R4.64], R27 ;  /* 0x0000001b04004986 */ /* 0x0001e2000c101138 */
[----:B------:R-:W-:Y:S01]  /*22fa0*/  ISETP.LT.AND P4, PT, R141, UR10, !P3 ;  /* 0x0000000a8d007c0c */ /* 0x000fe2000df81270 */
[C---:B------:R-:W-:Y:S01]  /*22fb0*/  VIADD R18, R248.reuse, 0x1b ;  /* 0x0000001bf8127836 */ /* 0x040fe20000000000 */
[----:B------:R-:W-:Y:S01]  /*22fc0*/  SHF.R.S32.HI R31, RZ, 0x1f, R19 ;  /* 0x0000001fff1f7819 */ /* 0x000fe20000011413 */
[----:B------:R1:W-:Y:S01]  /*22fd0*/  @P1 STG.E.U8 desc[UR56][R6.64], R25 ;  /* 0x0000001906001986 */ /* 0x0003e2000c101138 */
[----:B------:R-:W-:Y:S01]  /*22fe0*/  ULDC UR4, c[0x0][0x248] ;  /* 0x0000920000047ab9 */ /* 0x000fe20000000800 */
[----:B------:R-:W-:Y:S01]  /*22ff0*/  ULDC UR8, c[0x0][0x228] ;  /* 0x00008a0000087ab9 */ /* 0x000fe20000000800 */
[----:B------:R-:W-:Y:S01]  /*23000*/  ULDC UR10, c[0x0][0x228] ;  /* 0x00008a00000a7ab9 */ /* 0x000fe20000000800 */
[----:B------:R4:W-:Y:S01]  /*23010*/  @P5 STG.E.U8 desc[UR56][R16.64], R23 ;  /* 0x0000001710005986 */ /* 0x0009e2000c101138 */
[----:B------:R-:W-:Y:S01]  /*23020*/  ISETP.LT.AND P5, PT, R139, UR12, !P3 ;  /* 0x0000000c8b007c0c */ /* 0x000fe2000dfa1270 */
[----:B------:R-:W-:Y:S01]  /*23030*/  VIADD R20, R248, 0x1c ;  /* 0x0000001cf8147836 */ /* 0x000fe20000000000 */
[----:B------:R-:W-:Y:S01]  /*23040*/  ULDC UR12, c[0x0][0x228] ;  /* 0x00008a00000c7ab9 */ /* 0x000fe20000000800 */
[----:B0-----:R-:W-:-:S02]  /*23050*/  IADD3 R4, P6, R21, R37, RZ ;  /* 0x0000002515047210 */ /* 0x001fc40007fde0ff */
[----:B-1----:R-:W-:-:S03]  /*23060*/  IADD3 R6, P1, R19, R0, RZ ;  /* 0x0000000013067210 */ /* 0x002fc60007f3e0ff */
[----:B------:R-:W-:Y:S01]  /*23070*/  IMAD.X R5, R29, 0x1, R39, P6 ;  /* 0x000000011d057824 */ /* 0x000fe200030e0627 */
[----:B------:R-:W-:Y:S02]  /*23080*/  PRMT R27, R56, 0x7773, RZ ;  /* 0x00007773381b7816 */ /* 0x000fe400000000ff */
[----:B----4-:R-:W-:Y:S01]  /*23090*/  IADD3 R16, P6, R19, R3, RZ ;  /* 0x0000000313107210 */ /* 0x010fe20007fde0ff */
        /* <DEDUP_REMOVED lines=17> */
[----:B------:R-:W-:Y:S01]  /*231b0*/  ULDC UR4, c[0x0][0x22c] ;  /* 0x00008b0000047ab9 */ /* 0x000fe20000000800 */
[----:B0-----:R-:W-:Y:S01]  /*231c0*/  IADD3 R4, P5, R19, R37, RZ ;  /* 0x0000002513047210 */ /* 0x001fe20007fbe0ff */
[----:B------:R-:W-:Y:S01]  /*231d0*/  IMAD.X R19, R31, 0x1, R36, P6 ;  /* 0x000000011f137824 */ /* 0x000fe200030e0624 */
[----:B-1----:R-:W-:-:S02]  /*231e0*/  SHF.R.S32.HI R25, RZ, 0x1f, R21 ;  /* 0x0000001fff197819 */ /* 0x002fc40000011415 */
[----:B------:R-:W-:Y:S01]  /*231f0*/  IADD3 R6, P6, R21, R0, RZ ;  /* 0x0000000015067210 */ /* 0x000fe20007fde0ff */
[----:B------:R-:W-:Y:S01]  /*23200*/  IMAD.X R5, R31, 0x1, R39, P5 ;  /* 0x000000011f057824 */ /* 0x000fe200028e0627 */
[C---:B----4-:R-:W-:Y:S02]  /*23210*/  PRMT R17, R41.reuse, 0x7772, RZ ;  /* 0x0000777229117816 */ /* 0x050fe400000000ff */
[----:B------:R-:W-:Y:S01]  /*23220*/  PRMT R41, R41, 0x7773, RZ ;  /* 0x0000777329297816 */ /* 0x000fe200000000ff */
[----:B------:R-:W-:Y:S01]  /*23230*/  IMAD.X R7, R25, 0x1, R2, P6 ;  /* 0x0000000119077824 */ /* 0x000fe200030e0602 */
[----:B------:R-:W-:Y:S01]  /*23240*/  PRMT R23, R57, 0x7770, RZ ;  /* 0x0000777039177816 */ /* 0x000fe200000000ff */
[----:B------:R-:W-:Y:S04]  /*23250*/  @P2 STG.E.U8 desc[UR56][R18.64], R17 ;  /* 0x0000001112002986 */ /* 0x000fe8000c101138 */
[----:B------:R0:W-:Y:S01]  /*23260*/  @P3 STG.E.U8 desc[UR56][R4.64], R41 ;  /* 0x0000002904003986 */ /* 0x0001e2000c101138 */
[----:B------:R-:W-:Y:S01]  /*23270*/  ISETP.LT.AND P3, PT, R139, UR6, !P1 ;  /* 0x000000068b007c0c */ /* 0x000fe2000cf61270 */
[----:B------:R-:W-:-:S02]  /*23280*/  ULDC UR6, c[0x0][0x228] ;  /* 0x00008a0000067ab9 */ /* 0x000fc40000000800 */
[----:B------:R1:W-:Y:S01]  /*23290*/  @P4 STG.E.U8 desc[UR56][R6.64], R23 ;  /* 0x0000001706004986 */ /* 0x0003e2000c101138 */
[----:B------:R-:W-:Y:S01]  /*232a0*/  ISETP.LT.AND P4, PT, R137, UR8, !P1 ;  /* 0x0000000889007c0c */ /* 0x000fe2000cf81270 */
[----:B------:R-:W-:Y:S01]  /*232b0*/  ULDC UR8, c[0x0][0x228] ;  /* 0x00008a0000087ab9 */ /* 0x000fe20000000800 */
[----:B------:R-:W-:Y:S02]  /*232c0*/  IADD3 R16, P2, R21, R3, RZ ;  /* 0x0000000315107210 */ /* 0x000fe40007f5e0ff */
[----:B------:R-:W-:Y:S01]  /*232d0*/  ISETP.LT.AND P1, PT, R135, UR10, !P1 ;  /* 0x0000000a87007c0c */ /* 0x000fe2000cf21270 */
[----:B------:R-:W-:Y:S01]  /*232e0*/  ULDC UR10, c[0x0][0x228] ;  /* 0x00008a00000a7ab9 */ /* 0x000fe20000000800 */
[----:B0-----:R-:W-:Y:S01]  /*232f0*/  IADD3 R4, P5, R21, R38, RZ ;  /* 0x0000002615047210 */ /* 0x001fe20007fbe0ff */
[----:B------:R-:W-:Y:S01]  /*23300*/  IMAD.X R17, R25, 0x1, R52, P2 ;  /* 0x0000000119117824 */ /* 0x000fe200010e0634 */
[----:B------:R-:W-:Y:S02]  /*23310*/  IADD3 R18, P6, R21, R37, RZ ;  /* 0x0000002515127210 */ /* 0x000fe40007fde0ff */
[----:B-1----:R-:W-:Y:S01]  /*23320*/  PRMT R23, R57, 0x7771, RZ ;  /* 0x0000777139177816 */ /* 0x002fe200000000ff */
[----:B------:R-:W-:Y:S01]  /*23330*/  IMAD.X R5, R25, 0x1, R36, P5 ;  /* 0x0000000119057824 */ /* 0x000fe200028e0624 */
[----:B------:R-:W-:Y:S01]  /*23340*/  ISETP.GE.AND P2, PT, R20, UR4, PT ;  /* 0x0000000414007c0c */ /* 0x000fe2000bf46270 */
[----:B------:R-:W-:Y:S01]  /*23350*/  ULDC UR4, c[0x0][0x248] ;  /* 0x0000920000047ab9 */ /* 0x000fe20000000800 */
        /* <DEDUP_REMOVED lines=11> */
[----:B------:R-:W-:Y:S01]  /*23410*/  ISETP.LT.AND P5, PT, R137, UR10, !P2 ;  /* 0x0000000a89007c0c */ /* 0x000fe2000d7a1270 */
[----:B------:R1:W-:Y:S01]  /*23420*/  @P1 STG.E.U8 desc[UR56][R18.64], R57 ;  /* 0x0000003912001986 */ /* 0x0003e2000c101138 */
[C---:B------:R-:W-:Y:S01]  /*23430*/  IADD3 R6, P1, R21.reuse, R3, RZ ;  /* 0x0000000315067210 */ /* 0x040fe20007f3e0ff */
        /* <DEDUP_REMOVED lines=16> */
[----:B------:R-:W-:Y:S01]  /*23540*/  VIADD R18, R248, 0x1e ;  /* 0x0000001ef8127836 */ /* 0x000fe20000000000 */
[----:B------:R1:W-:Y:S01]  /*23550*/  @P3 STG.E.U8 desc[UR56][R6.64], R25 ;  /* 0x0000001906003986 */ /* 0x0003e2000c101138 */
[----:B------:R-:W-:Y:S01]  /*23560*/  ISETP.LT.AND P3, PT, R135, UR8, !P2 ;  /* 0x0000000887007c0c */ /* 0x000fe2000d761270 */
[----:B------:R-:W-:Y:S01]  /*23570*/  ULDC UR8, c[0x0][0x228] ;  /* 0x00008a0000087ab9 */ /* 0x000fe20000000800 */
[----:B------:R-:W-:Y:S01]  /*23580*/  ULDC UR4, c[0x0][0x248] ;  /* 0x0000920000047ab9 */ /* 0x000fe20000000800 */
[----:B------:R4:W-:Y:S01]  /*23590*/  @P5 STG.E.U8 desc[UR56][R16.64], R23 ;  /* 0x0000001710005986 */ /* 0x0009e2000c101138 */
[----:B------:R-:W-:Y:S01]  /*235a0*/  ISETP.LT.AND P5, PT, R139, UR12, !P1 ;  /* 0x0000000c8b007c0c */ /* 0x000fe2000cfa1270 */
[----:B------:R-:W-:Y:S01]  /*235b0*/  ULDC UR10, c[0x0][0x228] ;  /* 0x00008a00000a7ab9 */ /* 0x000fe20000000800 */
[----:B------:R-:W-:Y:S01]  /*235c0*/  ULDC UR12, c[0x0][0x228] ;  /* 0x00008a00000c7ab9 */ /* 0x000fe20000000800 */
[----:B0-----:R-:W-:-:S02]  /*235d0*/  IADD3 R4, P6, R21, R37, RZ ;  /* 0x0000002515047210 */ /* 0x001fc40007fde0ff */
[----:B------:R-:W-:Y:S02]  /*235e0*/  SHF.R.S32.HI R27, RZ, 0x1f, R19 ;  /* 0x0000001fff1b7819 */ /* 0x000fe40000011413 */
[----:B-1----:R-:W-:Y:S01]  /*235f0*/  IADD3 R6, P2, R19, R0, RZ ;  /* 0x0000000013067210 */ /* 0x002fe20007f5e0ff */
[--C-:B------:R-:W-:Y:S01]  /*23600*/  IMAD.X R5, R29, 0x1, R39.reuse, P6 ;  /* 0x000000011d057824 */ /* 0x100fe200030e0627 */
[----:B------:R-:W-:Y:S02]  /*23610*/  PRMT R21, R42, 0x7773, RZ ;  /* 0x000077732a157816 */ /* 0x000fe400000000ff */
[----:B----4-:R-:W-:Y:S01]  /*23620*/  IADD3 R16, P6, R19, R3, RZ ;  /* 0x0000000313107210 */ /* 0x010fe20007fde0ff */
[C---:B------:R-:W-:Y:S01]  /*23630*/  IMAD.X R7, R27.reuse, 0x1, R2, P2 ;  /* 0x000000011b077824 */ /* 0x040fe200010e0602 */
[C---:B------:R-:W-:Y:S01]  /*23640*/  PRMT R25, R58.reuse, 0x7770, RZ ;  /* 0x000077703a197816 */ /* 0x040fe200000000ff */
[----:B------:R0:W-:Y:S01]  /*23650*/  @P3 STG.E.U8 desc[UR56][R4.64], R21 ;  /* 0x0000001504003986 */ /* 0x0001e2000c101138 */
[----:B------:R-:W-:Y:S01]  /*23660*/  PRMT R23, R58, 0x7771, RZ ;  /* 0x000077713a177816 */ /* 0x000fe200000000ff */
[----:B------:R-:W-:Y:S01]  /*23670*/  IMAD.X R17, R27, 0x1, R52, P6 ;  /* 0x000000011b117824 */ /* 0x000fe200030e0634 */
[----:B------:R-:W-:Y:S01]  /*23680*/  ISETP.GE.AND P2, PT, R18, UR6, PT ;  /* 0x0000000612007c0c */ /* 0x000fe2000bf46270 */
[----:B------:R1:W-:Y:S01]  /*23690*/  @P4 STG.E.U8 desc[UR56][R6.64], R25 ;  /* 0x0000001906004986 */ /* 0x0003e2000c101138 */
[----:B------:R-:W-:Y:S01]  /*236a0*/  ISETP.LT.AND P4, PT, R137, UR8, !P1 ;  /* 0x0000000889007c0c */ /* 0x000fe2000cf81270 */
[----:B------:R-:W-:Y:S01]  /*236b0*/  VIADD R20, R19, UR4 ;  /* 0x0000000413147c36 */ /* 0x000fe20008000000 */
[----:B------:R-:W-:Y:S01]  /*236c0*/  ISETP.LT.AND P3, PT, R135, UR10, !P1 ;  /* 0x0000000a87007c0c */ /* 0x000fe2000cf61270 */
[----:B------:R4:W-:Y:S01]  /*236d0*/  @P5 STG.E.U8 desc[UR56][R16.64], R23 ;  /* 0x0000001710005986 */ /* 0x0009e2000c101138 */
[----:B------:R-:W-:Y:S01]  /*236e0*/  ISETP.LT.AND P5, PT, R141, UR12, !P2 ;  /* 0x0000000c8d007c0c */ /* 0x000fe2000d7a1270 */
[----:B------:R-:W-:Y:S01]  /*236f0*/  VIADD R18, R248, 0x1f ;  /* 0x0000001ff8127836 */ /* 0x000fe20000000000 */
[----:B------:R-:W-:Y:S01]  /*23700*/  ULDC UR6, c[0x0][0x22c] ;  /* 0x00008b0000067ab9 */ /* 0x000fe20000000800 */
[C---:B0-----:R-:W-:Y:S01]  /*23710*/  IADD3 R4, P1, R19.reuse, R38, RZ ;  /* 0x0000002613047210 */ /* 0x041fe20007f3e0ff */
[----:B------:R-:W-:Y:S01]  /*23720*/  ULDC UR4, c[0x0][0x228] ;  /* 0x00008a0000047ab9 */ /* 0x000fe20000000800 */
[----:B-1----:R-:W-:Y:S01]  /*23730*/  IADD3 R6, P6, R19, R37, RZ ;  /* 0x0000002513067210 */ /* 0x002fe20007fde0ff */
[----:B------:R-:W-:Y:S01]  /*23740*/  ULDC UR8, c[0x0][0x228] ;  /* 0x00008a0000087ab9 */ /* 0x000fe20000000800 */
[----:B------:R-:W-:Y:S01]  /*23750*/  SHF.R.S32.HI R29, RZ, 0x1f, R20 ;  /* 0x0000001fff1d7819 */ /* 0x000fe20000011414 */
[----:B------:R-:W-:Y:S01]  /*23760*/  ULDC UR10, c[0x0][0x228] ;  /* 0x00008a00000a7ab9 */ /* 0x000fe20000000800 */
[----:B------:R-:W-:Y:S01]  /*23770*/  PRMT R25, R58, 0x7773, RZ ;  /* 0x000077733a197816 */ /* 0x000fe200000000ff */
[C---:B------:R-:W-:Y:S01]  /*23780*/  IMAD.X R7, R27.reuse, 0x1, R39, P6 ;  /* 0x000000011b077824 */ /* 0x040fe200030e0627 */
[----:B----4-:R-:W-:Y:S01]  /*23790*/  IADD3 R16, P6, R20, R0, RZ ;  /* 0x0000000014107210 */ /* 0x010fe20007fde0ff */
[----:B------:R-:W-:Y:S01]  /*237a0*/  IMAD.X R5, R27, 0x1, R36, P1 ;  /* 0x000000011b057824 */ /* 0x000fe200008e0624 */
[----:B------:R-:W-:Y:S01]  /*237b0*/  PRMT R27, R58, 0x7772, RZ ;  /* 0x000077723a1b7816 */ /* 0x000fe200000000ff */
[----:B------:R-:W-:Y:S01]  /*237c0*/  ULDC UR12, c[0x0][0x228] ;  /* 0x00008a00000c7ab9 */ /* 0x000fe20000000800 */
[----:B------:R-:W-:Y:S01]  /*237d0*/  PRMT R23, R43, 0x7770, RZ ;  /* 0x000077702b177816 */ /* 0x000fe200000000ff */
[----:B------:R-:W-:Y:S01]  /*237e0*/  IMAD.X R17, R29, 0x1, R2, P6 ;  /* 0x000000011d117824 */ /* 0x000fe200030e0602 */
[----:B------:R-:W-:Y:S01]  /*237f0*/  ISETP.GE.AND P1, PT, R18, UR6, PT ;  /* 0x0000000612007c0c */ /* 0x000fe2000bf26270 */
[----:B------:R0:W-:Y:S01]  /*23800*/  @P4 STG.E.U8 desc[UR56][R4.64], R27 ;  /* 0x0000001b04004986 */ /* 0x0001e2000c101138 */
[----:B------:R-:W-:Y:S01]  /*23810*/  ULDC UR6, c[0x0][0x228] ;  /* 0x00008a0000067ab9 */ /* 0x000fe20000000800 */
[----:B------:R-:W-:Y:S01]  /*23820*/  ISETP.LT.AND P4, PT, R139, UR4, !P2 ;  /* 0x000000048b007c0c */ /* 0x000fe2000d781270 */
[----:B------:R-:W-:Y:S01]  /*23830*/  ULDC UR4, c[0x0][0x228] ;  /* 0x00008a0000047ab9 */ /* 0x000fe20000000800 */
[----:B------:R1:W-:Y:S01]  /*23840*/  @P3 STG.E.U8 desc[UR56][R6.64], R25 ;  /* 0x0000001906003986 */ /* 0x0003e2000c101138 */
[----:B------:R-:W-:Y:S01]  /*23850*/  ISETP.LT.AND P3, PT, R137, UR6, !P2 ;  /* 0x0000000689007c0c */ /* 0x000fe2000d761270 */
[----:B------:R-:W-:-:S02]  /*23860*/  ULDC UR6, c[0x0][0x228] ;  /* 0x00008a0000067ab9 */ /* 0x000fc40000000800 */
[----:B------:R4:W-:Y:S01]  /*23870*/  @P5 STG.E.U8 desc[UR56][R16.64], R23 ;  /* 0x0000001710005986 */ /* 0x0009e2000c101138 */
[C---:B------:R-:W-:Y:S02]  /*23880*/  IADD3 R18, P5, R20.reuse, R3, RZ ;  /* 0x0000000314127210 */ /* 0x040fe40007fbe0ff */
[----:B------:R-:W-:Y:S01]  /*23890*/  ISETP.LT.AND P2, PT, R135, UR4, !P2 ;  /* 0x0000000487007c0c */ /* 0x000fe2000d741270 */
[----:B------:R-:W-:Y:S01]  /*238a0*/  ULDC UR4, c[0x0][0x248] ;  /* 0x0000920000047ab9 */ /* 0x000fe20000000800 */
[C---:B0-----:R-:W-:Y:S01]  /*238b0*/  IADD3 R4, P6, R20.reuse, R38, RZ ;  /* 0x0000002614047210 */ /* 0x041fe20007fde0ff */
[----:B------:R-:W-:Y:S01]  /*238c0*/  IMAD.X R19, R29, 0x1, R52, P5 ;  /* 0x000000011d137824 */ /* 0x000fe200028e0634 */
[----:B------:R-:W-:Y:S02]  /*238d0*/  PRMT R21, R43, 0x7773, RZ ;  /* 0x000077732b157816 */ /* 0x000fe400000000ff */
[----:B-1----:R-:W-:Y:S01]  /*238e0*/  IADD3 R6, P5, R20, R37, RZ ;  /* 0x0000002514067210 */ /* 0x002fe20007fbe0ff */
[----:B------:R-:W-:Y:S01]  /*238f0*/  IMAD.X R5, R29, 0x1, R36, P6 ;  /* 0x000000011d057824 */ /* 0x000fe200030e0624 */
[----:B----4-:R-:W-:-:S02]  /*23900*/  PRMT R23, R43, 0x7771, RZ ;  /* 0x000077712b177816 */ /* 0x010fc400000000ff */
[----:B------:R-:W-:Y:S01]  /*23910*/  PRMT R43, R43, 0x7772, RZ ;  /* 0x000077722b2b7816 */ /* 0x000fe200000000ff */
[----:B------:R-:W-:Y:S02]  /*23920*/  IMAD.X R7, R29, 0x1, R39, P5 ;  /* 0x000000011d077824 */ /* 0x000fe400028e0627 */
[----:B------:R-:W-:Y:S01]  /*23930*/  VIADD R20, R20, UR4 ;  /* 0x0000000414147c36 */ /* 0x000fe20008000000 */
[----:B------:R0:W-:Y:S01]  /*23940*/  @P4 STG.E.U8 desc[UR56][R18.64], R23 ;  /* 0x0000001712004986 */ /* 0x0001e2000c101138 */
[----:B------:R-:W-:Y:S01]  /*23950*/  ISETP.LT.AND P4, PT, R141, UR6, !P1 ;  /* 0x000000068d007c0c */ /* 0x000fe2000cf81270 */
[C---:B------:R-:W-:Y:S01]  /*23960*/  VIADD R17, R248.reuse, 0x20 ;  /* 0x00000020f8117836 */ /* 0x040fe20000000000 */
[----:B------:R-:W-:Y:S01]  /*23970*/  ISETP.LT.AND P5, PT, R137, UR10, !P1 ;  /* 0x0000000a89007c0c */ /* 0x000fe2000cfa1270 */
[----:B------:R1:W-:Y:S01]  /*23980*/  @P3 STG.E.U8 desc[UR56][R4.64], R43 ;  /* 0x0000002b04003986 */ /* 0x0003e2000c101138 */
[----:B------:R-:W-:Y:S01]  /*23990*/  ISETP.LT.AND P3, PT, R139, UR8, !P1 ;  /* 0x000000088b007c0c */ /* 0x000fe2000cf61270 */
[----:B------:R-:W-:Y:S01]  /*239a0*/  ULDC UR4, c[0x0][0x22c] ;  /* 0x00008b0000047ab9 */ /* 0x000fe20000000800 */
[----:B------:R-:W-:Y:S01]  /*239b0*/  SHF.R.S32.HI R27, RZ, 0x1f, R20 ;  /* 0x0000001fff1b7819 */ /* 0x000fe20000011414 */
[----:B------:R4:W-:Y:S01]  /*239c0*/  @P2 STG.E.U8 desc[UR56][R6.64], R21 ;  /* 0x0000001506002986 */ /* 0x0009e2000c101138 */
[C---:B------:R-:W-:Y:S01]  /*239d0*/  PRMT R25, R59.reuse, 0x7770, RZ ;  /* 0x000077703b197816 */ /* 0x040fe200000000ff */
[----:B------:R-:W-:Y:S01]  /*239e0*/  ULDC UR8, c[0x0][0x228] ;  /* 0x00008a0000087ab9 */ /* 0x000fe20000000800 */
[----:B------:R-:W-:Y:S01]  /*239f0*/  ULDC UR10, c[0x0][0x228] ;  /* 0x00008a00000a7ab9 */ /* 0x000fe20000000800 */
[----:B0-----:R-:W-:Y:S01]  /*23a00*/  PRMT R23, R59, 0x7771, RZ ;  /* 0x000077713b177816 */ /* 0x001fe200000000ff */
[----:B------:R-:W-:Y:S01]  /*23a10*/  VIADD R18, R248, 0x21 ;  /* 0x00000021f8127836 */ /* 0x000fe20000000000 */
[----:B------:R-:W-:Y:S01]  /*23a20*/  ULDC UR6, c[0x0][0x22c] ;  /* 0x00008b0000067ab9 */ /* 0x000fe20000000800 */
[----:B-1----:R-:W-:-:S02]  /*23a30*/  IADD3 R4, P6, R20, R0, RZ ;  /* 0x0000000014047210 */ /* 0x002fc40007fde0ff */
[----:B----4-:R-:W-:-:S03]  /*23a40*/  IADD3 R6, P2, R20, R3, RZ ;  /* 0x0000000314067210 */ /* 0x010fc60007f5e0ff */
[C---:B------:R-:W-:Y:S01]  /*23a50*/  IMAD.X R5, R27.reuse, 0x1, R2, P6 ;  /* 0x000000011b057824 */ /* 0x040fe200030e0602 */
[C---:B------:R-:W-:Y:S01]  /*23a60*/  IADD3 R16, P6, R20.reuse, R38, RZ ;  /* 0x0000002614107210 */ /* 0x040fe20007fde0ff */
[----:B------:R-:W-:Y:S01]  /*23a70*/  IMAD.X R7, R27, 0x1, R52, P2 ;  /* 0x000000011b077824 */ /* 0x000fe200010e0634 */
[----:B------:R-:W-:Y:S02]  /*23a80*/  ISETP.GE.AND P2, PT, R17, UR4, PT ;  /* 0x0000000411007c0c */ /* 0x000fe4000bf46270 */
[----:B------:R0:W-:Y:S01]  /*23a90*/  @P4 STG.E.U8 desc[UR56][R4.64], R25 ;  /* 0x0000001904004986 */ /* 0x0001e2000c101138 */
[----:B------:R-:W-:Y:S01]  /*23aa0*/  ULDC UR4, c[0x0][0x248] ;  /* 0x0000920000047ab9 */ /* 0x000fe20000000800 */
[----:B------:R-:W-:Y:S01]  /*23ab0*/  IMAD.X R17, R27, 0x1, R36, P6 ;  /* 0x000000011b117824 */ /* 0x000fe200030e0624 */
[----:B------:R-:W-:Y:S01]  /*23ac0*/  PRMT R21, R59, 0x7772, RZ ;  /* 0x000077723b157816 */ /* 0x000fe200000000ff */
[----:B------:R1:W-:Y:S01]  /*23ad0*/  @P3 STG.E.U8 desc[UR56][R6.64], R23 ;  /* 0x0000001706003986 */ /* 0x0003e2000c101138 */
[C---:B------:R-:W-:Y:S01]  /*23ae0*/  VIADD R19, R20.reuse, UR4 ;  /* 0x0000000414137c36 */ /* 0x040fe20008000000 */
[----:B------:R-:W-:Y:S01]  /*23af0*/  ISETP.LT.AND P3, PT, R135, UR8, !P1 ;  /* 0x0000000887007c0c */ /* 0x000fe2000cf61270 */
[----:B------:R-:W-:Y:S01]  /*23b00*/  ULDC UR4, c[0x0][0x248] ;  /* 0x0000920000047ab9 */ /* 0x000fe20000000800 */
[----:B------:R4:W-:Y:S01]  /*23b10*/  @P5 STG.E.U8 desc[UR56][R16.64], R21 ;  /* 0x0000001510005986 */ /* 0x0009e2000c101138 */
[----:B------:R-:W-:Y:S01]  /*23b20*/  ISETP.LT.AND P4, PT, R141, UR10, !P2 ;  /* 0x0000000a8d007c0c */ /* 0x000fe2000d781270 */
[----:B------:R-:W-:Y:S01]  /*23b30*/  ULDC UR8, c[0x0][0x228] ;  /* 0x00008a0000087ab9 */ /* 0x000fe20000000800 */
[----:B0-----:R-:W-:Y:S01]  /*23b40*/  IADD3 R4, P6, R20, R37, RZ ;  /* 0x0000002514047210 */ /* 0x001fe20007fde0ff */
[----:B------:R-:W-:Y:S01]  /*23b50*/  ULDC UR10, c[0x0][0x228] ;  /* 0x00008a00000a7ab9 */ /* 0x000fe20000000800 */
[----:B------:R-:W-:-:S02]  /*23b60*/  SHF.R.S32.HI R29, RZ, 0x1f, R19 ;  /* 0x0000001fff1d7819 */ /* 0x000fc40000011413 */
[----:B-1----:R-:W-:Y:S02]  /*23b70*/  IADD3 R6, P1, R19, R0, RZ ;  /* 0x0000000013067210 */ /* 0x002fe40007f3e0ff */
        /* <DEDUP_REMOVED lines=25> */
[----:B------:R-:W-:Y:S01]  /*23d10*/  VIADD R20, R248, 0x22 ;  /* 0x00000022f8147836 */ /* 0x000fe20000000000 */
[----:B------:R-:W-:Y:S01]  /*23d20*/  ULDC UR12, c[0x0][0x228] ;  /* 0x00008a00000c7ab9 */ /* 0x000fe20000000800 */
[----:B-1----:R-:W-:Y:S01]  /*23d30*/  IADD3 R6, P6, R21, R0, RZ ;  /* 0x0000000015067210 */ /* 0x002fe20007fde0ff */
[----:B------:R-:W-:Y:S01]  /*23d40*/  IMAD.X R5, R29, 0x1, R39, P5 ;  /* 0x000000011d057824 */ /* 0x000fe200028e0627 */
[----:B---3--:R-:W-:-:S02]  /*23d50*/  PRMT R25, R60, 0x7770, RZ ;  /* 0x000077703c197816 */ /* 0x008fc400000000ff */
[C---:B----4-:R-:W-:Y:S01]  /*23d60*/  PRMT R17, R44.reuse, 0x7772, RZ ;  /* 0x000077722c117816 */ /* 0x050fe200000000ff */
[----:B------:R-:W-:Y:S01]  /*23d70*/  IMAD.X R7, R27, 0x1, R2, P6 ;  /* 0x000000011b077824 */ /* 0x000fe200030e0602 */
[----:B------:R-:W-:-:S03]  /*23d80*/  PRMT R23, R44, 0x7773, RZ ;  /* 0x000077732c177816 */ /* 0x000fc600000000ff */
        /* <DEDUP_REMOVED lines=15> */
[C---:B---3--:R-:W-:Y:S01]  /*23e80*/  PRMT R25, R60.reuse, 0x7771, RZ ;  /* 0x000077713c197816 */ /* 0x048fe200000000ff */
        /* <DEDUP_REMOVED lines=32> */
[C---:B------:R-:W-:Y:S01]  /*24090*/  VIADD R18, R248.reuse, 0x24 ;  /* 0x00000024f8127836 */ /* 0x040fe20000000000 */
[----:B------:R-:W-:Y:S01]  /*240a0*/  PRMT R45, R45, 0x7773, RZ ;  /* 0x000077732d2d7816 */ /* 0x000fe200000000ff */
        /* <DEDUP_REMOVED lines=9> */
[----:B------:R-:W-:Y:S02]  /*24140*/  SHF.R.S32.HI R27, RZ, 0x1f, R19 ;  /* 0x0000001fff1b7819 */ /* 0x000fe40000011413 */
[----:B-1----:R-:W-:Y:S01]  /*24150*/  IADD3 R6, P1, R19, R0, RZ ;  /* 0x0000000013067210 */ /* 0x002fe20007f3e0ff */
[----:B------:R-:W-:Y:S01]  /*24160*/  IMAD.X R5, R29, 0x1, R39, P6 ;  /* 0x000000011d057824 */ /* 0x000fe200030e0627 */
[----:B---3--:R-:W-:-:S03]  /*24170*/  IADD3 R16, P6, R19, R3, RZ ;  /* 0x0000000313107210 */ /* 0x008fc60007fde0ff */
        /* <DEDUP_REMOVED lines=23> */
[----:B---3--:R-:W-:Y:S02]  /*242f0*/  PRMT R17, R61, 0x7772, RZ ;  /* 0x000077723d117816 */ /* 0x008fe400000000ff */
[----:B------:R-:W-:Y:S01]  /*24300*/  IMAD.X R7, R29, 0x1, R2, P6 ;  /* 0x000000011d077824 */ /* 0x000fe200030e0602 */
[----:B------:R-:W-:Y:S02]  /*24310*/  PRMT R61, R61, 0x7773, RZ ;  /* 0x000077733d3d7816 */ /* 0x000fe400000000ff */
[----:B------:R-:W-:Y:S01]  /*24320*/  PRMT R23, R46, 0x7770, RZ ;  /* 0x000077702e177816 */ /* 0x000fe200000000ff */
        /* <DEDUP_REMOVED lines=17> */
[C---:B---3--:R-:W-:Y:S01]  /*24440*/  PRMT R23, R46.reuse, 0x7772, RZ ;  /* 0x000077722e177816 */ /* 0x048fe200000000ff */
[----:B------:R-:W-:Y:S01]  /*24450*/  VIADD R21, R21, UR4 ;  /* 0x0000000415157c36 */ /* 0x000fe20008000000 */
[----:B------:R-:W-:Y:S01]  /*24460*/  PRMT R7, R46, 0x7773, RZ ;  /* 0x000077732e077816 */ /* 0x000fe200000000ff */
[----:B------:R-:W-:Y:S01]  /*24470*/  IMAD.X R19, R29, 0x1, R39, P6 ;  /* 0x000000011d137824 */ /* 0x000fe200030e0627 */
[----:B------:R0:W-:Y:S01]  /*24480*/  @P3 STG.E.U8 desc[UR56][R16.64], R25 ;  /* 0x0000001910003986 */ /* 0x0001e2000c101138 */
        /* <DEDUP_REMOVED lines=12> */
[----:B0-----:R-:W-:Y:S01]  /*24550*/  PRMT R25, R62, 0x7771, RZ ;  /* 0x000077713e197816 */ /* 0x001fe200000000ff */
[----:B------:R-:W-:Y:S01]  /*24560*/  ULDC UR6, c[0x0][0x22c] ;  /* 0x00008b0000067ab9 */ /* 0x000fe20000000800 */
[----:B-1----:R-:W-:-:S05]  /*24570*/  IADD3 R4, P6, R21, R0, RZ ;  /* 0x0000000015047210 */ /* 0x002fca0007fde0ff */
[----:B------:R-:W-:Y:S01]  /*24580*/  IMAD.X R5, R29, 0x1, R2, P6 ;  /* 0x000000011d057824 */ /* 0x000fe200030e0602 */
[----:B------:R-:W-:Y:S01]  /*24590*/  IADD3 R16, P6, R21, R38, RZ ;  /* 0x0000002615107210 */ /* 0x000fe20007fde0ff */
[C---:B---3--:R-:W-:Y:S01]  /*245a0*/  IMAD.X R7, R29.reuse, 0x1, R52, P1 ;  /* 0x000000011d077824 */ /* 0x048fe200008e0634 */
[----:B------:R-:W-:Y:S01]  /*245b0*/  ISETP.GE.AND P1, PT, R20, UR4, PT ;  /* 0x0000000414007c0c */ /* 0x000fe2000bf26270 */
[----:B------:R-:W-:Y:S01]  /*245c0*/  ULDC UR4, c[0x0][0x248] ;  /* 0x0000920000047ab9 */ /* 0x000fe20000000800 */
[----:B------:R-:W-:Y:S01]  /*245d0*/  PRMT R23, R62, 0x7772, RZ ;  /* 0x000077723e177816 */ /* 0x000fe200000000ff */
[----:B------:R-:W-:Y:S02]  /*245e0*/  IMAD.X R17, R29, 0x1, R36, P6 ;  /* 0x000000011d117824 */ /* 0x000fe400030e0624 */
[----:B------:R-:W-:Y:S01]  /*245f0*/  VIADD R19, R21, UR4 ;  /* 0x0000000415137c36 */ /* 0x000fe20008000000 */
[----:B------:R0:W-:Y:S01]  /*24600*/  @P4 STG.E.U8 desc[UR56][R4.64], R27 ;  /* 0x0000001b04004986 */ /* 0x0001e2000c101138 */
[----:B------:R-:W-:Y:S01]  /*24610*/  ISETP.LT.AND P6, PT, R139, UR12, !P1 ;  /* 0x0000000c8b007c0c */ /* 0x000fe2000cfc1270 */
[----:B------:R-:W-:Y:S01]  /*24620*/  VIADD R18, R248, 0x27 ;  /* 0x00000027f8127836 */ /* 0x000fe20000000000 */
[----:B------:R-:W-:Y:S01]  /*24630*/  ISETP.LT.AND P4, PT, R141, UR10, !P1 ;  /* 0x0000000a8d007c0c */ /* 0x000fe2000cf81270 */
[----:B------:R1:W-:Y:S01]  /*24640*/  @P3 STG.E.U8 desc[UR56][R6.64], R25 ;  /* 0x0000001906003986 */ /* 0x0003e2000c101138 */
[----:B------:R-:W-:Y:S01]  /*24650*/  ISETP.LT.AND P3, PT, R135, UR8, !P2 ;  /* 0x0000000887007c0c */ /* 0x000fe2000d761270 */
[----:B------:R-:W-:Y:S01]  /*24660*/  ULDC UR4, c[0x0][0x248] ;  /* 0x0000920000047ab9 */ /* 0x000fe20000000800 */
[----:B------:R-:W-:Y:S01]  /*24670*/  ULDC UR8, c[0x0][0x228] ;  /* 0x00008a0000087ab9 */ /* 0x000fe20000000800 */
[----:B------:R3:W-:Y:S01]  /*24680*/  @P5 STG.E.U8 desc[UR56][R16.64], R23 ;  /* 0x0000001710005986 */ /* 0x0007e2000c101138 */
[----:B------:R-:W-:Y:S01]  /*24690*/  ULDC UR10, c[0x0][0x228] ;  /* 0x00008a00000a7ab9 */ /* 0x000fe20000000800 */
[----:B------:R-:W-:Y:S01]  /*246a0*/  ULDC UR12, c[0x0][0x228] ;  /* 0x00008a00000c7ab9 */ /* 0x000fe20000000800 */
[----:B0-----:R-:W-:-:S02]  /*246b0*/  SHF.R.S32.HI R27, RZ, 0x1f, R19 ;  /* 0x0000001fff1b7819 */ /* 0x001fc40000011413 */
[----:B-1----:R-:W-:Y:S02]  /*246c0*/  IADD3 R6, P5, R19, R0, RZ ;  /* 0x0000000013067210 */ /* 0x002fe40007fbe0ff */
[----:B------:R-:W-:-:S03]  /*246d0*/  IADD3 R4, P2, R21, R37, RZ ;  /* 0x0000002515047210 */ /* 0x000fc60007f5e0ff */
[----:B------:R-:W-:Y:S01]  /*246e0*/  IMAD.X R7, R27, 0x1, R2, P5 ;  /* 0x000000011b077824 */ /* 0x000fe200028e0602 */
[----:B---3--:R-:W-:Y:S01]  /*246f0*/  IADD3 R16, P5, R19, R3, RZ ;  /* 0x0000000313107210 */ /* 0x008fe20007fbe0ff */
[----:B------:R-:W-:Y:S01]  /*24700*/  IMAD.X R5, R29, 0x1, R39, P2 ;  /* 0x000000011d057824 */ /* 0x000fe200010e0627 */
[----:B------:R-:W-:Y:S02]  /*24710*/  PRMT R25, R62, 0x7773, RZ ;  /* 0x000077733e197816 */ /* 0x000fe400000000ff */
[----:B------:R-:W-:Y:S01]  /*24720*/  PRMT R21, R47, 0x7770, RZ ;  /* 0x000077702f157816 */ /* 0x000fe200000000ff */
[----:B------:R-:W-:Y:S01]  /*24730*/  IMAD.X R17, R27, 0x1, R52, P5 ;  /* 0x000000011b117824 */ /* 0x000fe200028e0634 */
[----:B------:R-:W-:Y:S01]  /*24740*/  PRMT R23, R47, 0x7771, RZ ;  /* 0x000077712f177816 */ /* 0x000fe200000000ff */
[----:B------:R0:W-:Y:S01]  /*24750*/  @P3 STG.E.U8 desc[UR56][R4.64], R25 ;  /* 0x0000001904003986 */ /* 0x0001e2000c101138 */
[----:B------:R-:W-:Y:S01]  /*24760*/  ISETP.GE.AND P2, PT, R18, UR6, PT ;  /* 0x0000000612007c0c */ /* 0x000fe2000bf46270 */
[----:B------:R-:W-:-:S02]  /*24770*/  ULDC UR6, c[0x0][0x228] ;  /* 0x00008a0000067ab9 */ /* 0x000fc40000000800 */
[----:B------:R1:W-:Y:S01]  /*24780*/  @P4 STG.E.U8 desc[UR56][R6.64], R21 ;  /* 0x0000001506004986 */ /* 0x0003e2000c101138 */
[----:B------:R-:W-:Y:S01]  /*24790*/  ISETP.LT.AND P3, PT, R137, UR6, !P1 ;  /* 0x0000000689007c0c */ /* 0x000fe2000cf61270 */
[----:B------:R-:W-:Y:S02]  /*247a0*/  ULDC UR6, c[0x0][0x228] ;  /* 0x00008a0000067ab9 */ /* 0x000fe40000000800 */
[----:B------:R3:W-:Y:S01]  /*247b0*/  @P6 STG.E.U8 desc[UR56][R16.64], R23 ;  /* 0x0000001710006986 */ /* 0x0007e2000c101138 */
[C---:B------:R-:W-:Y:S01]  /*247c0*/  IADD3 R18, P6, R19.reuse, R38, RZ ;  /* 0x0000002613127210 */ /* 0x040fe20007fde0ff */
[----:B------:R-:W-:Y:S01]  /*247d0*/  VIADD R20, R19, UR4 ;  /* 0x0000000413147c36 */ /* 0x000fe20008000000 */
[----:B------:R-:W-:Y:S01]  /*247e0*/  ISETP.LT.AND P1, PT, R135, UR8, !P1 ;  /* 0x0000000887007c0c */ /* 0x000fe2000cf21270 */
[----:B------:R-:W-:Y:S01]  /*247f0*/  ULDC UR8, c[0x0][0x228] ;  /* 0x00008a0000087ab9 */ /* 0x000fe20000000800 */
[----:B------:R-:W-:Y:S01]  /*24800*/  ISETP.LT.AND P4, PT, R141, UR6, !P2 ;  /* 0x000000068d007c0c */ /* 0x000fe2000d781270 */
[----:B------:R-:W-:Y:S01]  /*24810*/  ULDC UR6, c[0x0][0x228] ;  /* 0x00008a0000067ab9 */ /* 0x000fe20000000800 */
[----:B0-----:R-:W-:Y:S01]  /*24820*/  IADD3 R4, P5, R19, R37, RZ ;  /* 0x0000002513047210 */ /* 0x001fe20007fbe0ff */
[----:B------:R-:W-:Y:S01]  /*24830*/  IMAD.X R19, R27, 0x1, R36, P6 ;  /* 0x000000011b137824 */ /* 0x000fe200030e0624 */
[----:B------:R-:W-:Y:S01]  /*24840*/  SHF.R.S32.HI R25, RZ, 0x1f, R20 ;  /* 0x0000001fff197819 */ /* 0x000fe20000011414 */
[----:B------:R-:W-:Y:S01]  /*24850*/  ULDC UR4, c[0x0][0x22c] ;  /* 0x00008b0000047ab9 */ /* 0x000fe20000000800 */
[----:B-1----:R-:W-:-:S02]  /*24860*/  IADD3 R6, P6, R20, R0, RZ ;  /* 0x0000000014067210 */ /* 0x002fc40007fde0ff */
[----:B------:R-:W-:Y:S01]  /*24870*/  PRMT R21, R47, 0x7773, RZ ;  /* 0x000077732f157816 */ /* 0x000fe200000000ff */
[----:B------:R-:W-:Y:S01]  /*24880*/  IMAD.X R5, R27, 0x1, R39, P5 ;  /* 0x000000011b057824 */ /* 0x000fe200028e0627 */
[----:B------:R-:W-:Y:S01]  /*24890*/  PRMT R47, R47, 0x7772, RZ ;  /* 0x000077722f2f7816 */ /* 0x000fe200000000ff */
[----:B------:R-:W-:Y:S01]  /*248a0*/  IMAD.X R7, R25, 0x1, R2, P6 ;  /* 0x0000000119077824 */ /* 0x000fe200030e0602 */
[----:B---3--:R-:W-:-:S03]  /*248b0*/  PRMT R23, R63, 0x7770, RZ ;  /* 0x000077703f177816 */ /* 0x008fc600000000ff */
        /* <DEDUP_REMOVED lines=60> */
[----:B---3--:R-:W-:Y:S02]  /*24c80*/  IADD3 R16, P6, R19, R3, RZ ;  /* 0x0000000313107210 */ /* 0x008fe40007fde0ff */
        /* <DEDUP_REMOVED lines=27> */
[C---:B---3--:R-:W-:Y:S02]  /*24e40*/  PRMT R17, R68.reuse, 0x7772, RZ ;  /* 0x0000777244117816 */ /* 0x048fe400000000ff */
        /* <DEDUP_REMOVED lines=17> */
[----:B---3--:R-:W-:Y:S01]  /*24f60*/  PRMT R23, R65, 0x7771, RZ ;  /* 0x0000777141177816 */ /* 0x008fe200000000ff */
        /* <DEDUP_REMOVED lines=46> */
[----:B---3--:R-:W-:-:S03]  /*25250*/  IADD3 R16, P6, R19, R3, RZ ;  /* 0x0000000313107210 */ /* 0x008fc60007fde0ff */
        /* <DEDUP_REMOVED lines=24> */
[C---:B---3--:R-:W-:Y:S01]  /*253e0*/  PRMT R17, R66.reuse, 0x7772, RZ ;  /* 0x0000777242117816 */ /* 0x048fe200000000ff */
        /* <DEDUP_REMOVED lines=10> */
[----:B------:R-:W-:Y:S02]  /*25490*/  ISETP.LT.AND P1, PT, R135, UR10, !P1 ;  /* 0x0000000a87007c0c */ /* 0x000fe4000cf21270 */
[----:B0-----:R-:W-:Y:S01]  /*254a0*/  IADD3 R18, P6, R21, R37, RZ ;  /* 0x0000002515127210 */ /* 0x001fe20007fde0ff */
[----:B------:R-:W-:Y:S01]  /*254b0*/  IMAD.X R17, R29, 0x1, R52, P2 ;  /* 0x000000011d117824 */ /* 0x000fe200010e0634 */
[----:B-1----:R-:W-:Y:S01]  /*254c0*/  IADD3 R4, P5, R21, R38, RZ ;  /* 0x0000002615047210 */ /* 0x002fe20007fbe0ff */
[----:B------:R-:W-:Y:S01]  /*254d0*/  ULDC UR10, c[0x0][0x228] ;  /* 0x00008a00000a7ab9 */ /* 0x000fe20000000800 */
[----:B------:R-:W-:Y:S01]  /*254e0*/  ISETP.GE.AND P2, PT, R20, UR4, PT ;  /* 0x0000000414007c0c */ /* 0x000fe2000bf46270 */
[----:B------:R-:W-:Y:S01]  /*254f0*/  ULDC UR4, c[0x0][0x248] ;  /* 0x0000920000047ab9 */ /* 0x000fe20000000800 */
[C---:B------:R-:W-:Y:S01]  /*25500*/  PRMT R27, R70.reuse, 0x7771, RZ ;  /* 0x00007771461b7816 */ /* 0x040fe200000000ff */
[C---:B------:R-:W-:Y:S01]  /*25510*/  IMAD.X R5, R29.reuse, 0x1, R36, P5 ;  /* 0x000000011d057824 */ /* 0x040fe200028e0624 */
[C---:B---3--:R-:W-:Y:S01]  /*25520*/  PRMT R25, R70.reuse, 0x7772, RZ ;  /* 0x0000777246197816 */ /* 0x048fe200000000ff */
[----:B------:R-:W-:Y:S01]  /*25530*/  IMAD.X R19, R29, 0x1, R39, P6 ;  /* 0x000000011d137824 */ /* 0x000fe200030e0627 */
[----:B------:R-:W-:Y:S01]  /*25540*/  PRMT R23, R70, 0x7773, RZ ;  /* 0x0000777346177816 */ /* 0x000fe200000000ff */
[----:B------:R-:W-:Y:S01]  /*25550*/  VIADD R21, R21, UR4 ;  /* 0x0000000415157c36 */ /* 0x000fe20008000000 */
[----:B------:R-:W-:Y:S01]  /*25560*/  @P3 STG.E.U8 desc[UR56][R16.64], R27 ;  /* 0x0000001b10003986 */ /* 0x000fe2000c101138 */
[----:B------:R-:W-:Y:S01]  /*25570*/  VIADD R7, R248, 0x2f ;  /* 0x0000002ff8077836 */ /* 0x000fe20000000000 */
[----:B------:R-:W-:-:S02]  /*25580*/  ULDC UR4, c[0x0][0x22c] ;  /* 0x00008b0000047ab9 */ /* 0x000fc40000000800 */
[----:B------:R0:W-:Y:S01]  /*25590*/  @P4 STG.E.U8 desc[UR56][R4.64], R25 ;  /* 0x0000001904004986 */ /* 0x0001e2000c101138 */
[----:B------:R-:W-:-:S03]  /*255a0*/  SHF.R.S32.HI R29, RZ, 0x1f, R21 ;  /* 0x0000001fff1d7819 */ /* 0x000fc60000011415 */
[----:B------:R1:W-:Y:S01]  /*255b0*/  @P1 STG.E.U8 desc[UR56][R18.64], R23 ;  /* 0x0000001712001986 */ /* 0x0003e2000c101138 */
[----:B------:R-:W-:Y:S02]  /*255c0*/  IADD3 R6, P5, R21, R3, RZ ;  /* 0x0000000315067210 */ /* 0x000fe40007fbe0ff */
[----:B------:R-:W-:Y:S01]  /*255d0*/  ISETP.LT.AND P3, PT, R141, UR6, !P2 ;  /* 0x000000068d007c0c */ /* 0x000fe2000d761270 */
[----:B------:R-:W-:Y:S01]  /*255e0*/  ULDC UR6, c[0x0][0x22c] ;  /* 0x00008b0000067ab9 */ /* 0x000fe20000000800 */
[----:B0-----:R-:W-:Y:S02]  /*255f0*/  IADD3 R4, P1, R21, R0, RZ ;  /* 0x0000000015047210 */ /* 0x001fe40007f3e0ff */
[----:B------:R-:W-:Y:S01]  /*25600*/  ISETP.LT.AND P4, PT, R139, UR8, !P2 ;  /* 0x000000088b007c0c */ /* 0x000fe2000d781270 */
[----:B------:R-:W-:Y:S01]  /*25610*/  ULDC UR8, c[0x0][0x228] ;  /* 0x00008a0000087ab9 */ /* 0x000fe20000000800 */
[----:B------:R-:W-:Y:S01]  /*25620*/  ISETP.LT.AND P6, PT, R137, UR10, !P2 ;  /* 0x0000000a89007c0c */ /* 0x000fe2000d7c1270 */
[----:B------:R-:W-:Y:S01]  /*25630*/  IMAD.X R5, R29, 0x1, R2, P1 ;  /* 0x000000011d057824 */ /* 0x000fe200008e0602 */
[----:B------:R-:W-:Y:S01]  /*25640*/  ISETP.GE.AND P1, PT, R7, UR4, PT ;  /* 0x0000000407007c0c */ /* 0x000fe2000bf26270 */
[----:B------:R-:W-:Y:S01]  /*25650*/  IMAD.X R7, R29, 0x1, R52, P5 ;  /* 0x000000011d077824 */ /* 0x000fe200028e0634 */
[----:B------:R-:W-:Y:S01]  /*25660*/  IADD3 R16, P5, R21, R38, RZ ;  /* 0x0000002615107210 */ /* 0x000fe20007fbe0ff */
[----:B------:R-:W-:Y:S01]  /*25670*/  ULDC UR4, c[0x0][0x248] ;  /* 0x0000920000047ab9 */ /* 0x000fe20000000800 */
[C---:B------:R-:W-:Y:S01]  /*25680*/  PRMT R27, R67.reuse, 0x7770, RZ ;  /* 0x00007770431b7816 */ /* 0x040fe200000000ff */
[----:B------:R-:W-:Y:S01]  /*25690*/  ULDC UR10, c[0x0][0x228] ;  /* 0x00008a00000a7ab9 */ /* 0x000fe20000000800 */
[----:B------:R-:W-:Y:S01]  /*256a0*/  PRMT R25, R67, 0x7771, RZ ;  /* 0x0000777143197816 */ /* 0x000fe200000000ff */
[----:B------:R-:W-:Y:S01]  /*256b0*/  IMAD.X R17, R29, 0x1, R36, P5 ;  /* 0x000000011d117824 */ /* 0x000fe200028e0624 */
[----:B-1----:R-:W-:Y:S01]  /*256c0*/  PRMT R23, R67, 0x7772, RZ ;  /* 0x0000777243177816 */ /* 0x002fe200000000ff */
[----:B------:R0:W-:Y:S01]  /*256d0*/  @P3 STG.E.U8 desc[UR56][R4.64], R27 ;  /* 0x0000001b04003986 */ /* 0x0001e2000c101138 */
[----:B------:R-:W-:Y:S01]  /*256e0*/  VIADD R19, R21, UR4 ;  /* 0x0000000415137c36 */ /* 0x000fe20008000000 */
[----:B------:R-:W-:Y:S01]  /*256f0*/  ISETP.LT.AND P3, PT, R135, UR8, !P2 ;  /* 0x0000000887007c0c */ /* 0x000fe2000d761270 */
[----:B------:R-:W-:Y:S01]  /*25700*/  VIADD R18, R248, 0x30 ;  /* 0x00000030f8127836 */ /* 0x000fe20000000000 */
        /* <DEDUP_REMOVED lines=9> */
[----:B------:R-:W-:Y:S01]  /*257a0*/  ULDC UR12, c[0x0][0x228] ;  /* 0x00008a00000c7ab9 */ /* 0x000fe20000000800 */
[----:B------:R-:W-:-:S02]  /*257b0*/  SHF.R.S32.HI R27, RZ, 0x1f, R19 ;  /* 0x0000001fff1b7819 */ /* 0x000fc40000011413 */
[----:B-1----:R-:W-:Y:S01]  /*257c0*/  IADD3 R6, P2, R19, R0, RZ ;  /* 0x0000000013067210 */ /* 0x002fe20007f5e0ff */
[----:B------:R-:W-:Y:S01]  /*257d0*/  IMAD.X R5, R29, 0x1, R39, P6 ;  /* 0x000000011d057824 */ /* 0x000fe200030e0627 */
[----:B---3--:R-:W-:-:S03]  /*257e0*/  IADD3 R16, P6, R19, R3, RZ ;  /* 0x0000000313107210 */ /* 0x008fc60007fde0ff */
[----:B------:R-:W-:Y:S01]  /*257f0*/  IMAD.X R7, R27, 0x1, R2, P2 ;  /* 0x000000011b077824 */ /* 0x000fe200010e0602 */
[C---:B------:R-:W-:Y:S02]  /*25800*/  PRMT R25, R71.reuse, 0x7770, RZ ;  /* 0x0000777047197816 */ /* 0x040fe400000000ff */
[----:B------:R-:W-:Y:S01]  /*25810*/  PRMT R23, R71, 0x7771, RZ ;  /* 0x0000777147177816 */ /* 0x000fe200000000ff */
[----:B------:R-:W-:Y:S01]  /*25820*/  IMAD.X R17, R27, 0x1, R52, P6 ;  /* 0x000000011b117824 */ /* 0x000fe200030e0634 */
[----:B------:R-:W-:Y:S01]  /*25830*/  ISETP.GE.AND P2, PT, R18, UR6, PT ;  /* 0x0000000612007c0c */ /* 0x000fe2000bf46270 */
        /* <DEDUP_REMOVED lines=8> */
[----:B------:R0:W-:Y:S01]  /*258c0*/  @P5 STG.E.U8 desc[UR56][R16.64], R23 ;  /* 0x0000001710005986 */ /* 0x0001e2000c101138 */
[----:B------:R-:W-:Y:S01]  /*258d0*/  ISETP.LT.AND P5, PT, R141, UR12, !P2 ;  /* 0x0000000c8d007c0c */ /* 0x000fe2000d7a1270 */
[----:B------:R-:W-:Y:S01]  /*258e0*/  ULDC UR8, c[0x0][0x228] ;  /* 0x00008a0000087ab9 */ /* 0x000fe20000000800 */
[----:B-1----:R-:W-:Y:S01]  /*258f0*/  IADD3 R6, P1, R19, R37, RZ ;  /* 0x0000002513067210 */ /* 0x002fe20007f3e0ff */
[C---:B------:R-:W-:Y:S01]  /*25900*/  IMAD.X R5, R27.reuse, 0x1, R36, P6 ;  /* 0x000000011b057824 */ /* 0x040fe200030e0624 */
[----:B------:R-:W-:Y:S01]  /*25910*/  SHF.R.S32.HI R29, RZ, 0x1f, R21 ;  /* 0x0000001fff1d7819 */ /* 0x000fe20000011415 */
[----:B------:R-:W-:Y:S01]  /*25920*/  ULDC UR10, c[0x0][0x228] ;  /* 0x00008a00000a7ab9 */ /* 0x000fe20000000800 */
[----:B------:R-:W-:Y:S01]  /*25930*/  PRMT R25, R48, 0x7770, RZ ;  /* 0x0000777030197816 */ /* 0x000fe200000000ff */
[----:B------:R-:W-:Y:S01]  /*25940*/  IMAD.X R7, R27, 0x1, R39, P1 ;  /* 0x000000011b077824 */ /* 0x000fe200008e0627 */
[----:B------:R-:W-:Y:S01]  /*25950*/  ULDC UR4, c[0x0][0x22c] ;  /* 0x00008b0000047ab9 */ /* 0x000fe20000000800 */
[----:B0-----:R-:W-:-:S02]  /*25960*/  IADD3 R16, P6, R21, R0, RZ ;  /* 0x0000000015107210 */ /* 0x001fc40007fde0ff */
[C---:B------:R-:W-:Y:S02]  /*25970*/  PRMT R23, R71.reuse, 0x7772, RZ ;  /* 0x0000777247177816 */ /* 0x040fe400000000ff */
[----:B------:R-:W-:Y:S01]  /*25980*/  PRMT R71, R71, 0x7773, RZ ;  /* 0x0000777347477816 */ /* 0x000fe200000000ff */
[----:B------:R-:W-:Y:S01]  /*25990*/  IMAD.X R17, R29, 0x1, R2, P6 ;  /* 0x000000011d117824 */ /* 0x000fe200030e0602 */
[----:B------:R-:W-:Y:S01]  /*259a0*/  ISETP.GE.AND P1, PT, R18, UR6, PT ;  /* 0x0000000612007c0c */ /* 0x000fe2000bf26270 */
[----:B------:R0:W-:Y:S01]  /*259b0*/  @P4 STG.E.U8 desc[UR56][R4.64], R23 ;  /* 0x0000001704004986 */ /* 0x0001e2000c101138 */
[----:B------:R-:W-:-:S03]  /*259c0*/  ULDC UR6, c[0x0][0x228] ;  /* 0x00008a0000067ab9 */ /* 0x000fc60000000800 */
[----:B------:R1:W-:Y:S01]  /*259d0*/  @P3 STG.E.U8 desc[UR56][R6.64], R71 ;  /* 0x0000004706003986 */ /* 0x0003e2000c101138 */
[----:B------:R-:W-:-:S03]  /*259e0*/  IADD3 R18, P6, R21, R3, RZ ;  /* 0x0000000315127210 */ /* 0x000fc60007fde0ff */
[----:B------:R3:W-:Y:S01]  /*259f0*/  @P5 STG.E.U8 desc[UR56][R16.64], R25 ;  /* 0x0000001910005986 */ /* 0x0007e2000c101138 */
[----:B------:R-:W-:Y:S02]  /*25a00*/  ISETP.LT.AND P5, PT, R139, UR6, !P2 ;  /* 0x000000068b007c0c */ /* 0x000fe4000d7a1270 */
[----:B------:R-:W-:Y:S01]  /*25a10*/  ISETP.LT.AND P4, PT, R137, UR8, !P2 ;  /* 0x0000000889007c0c */ /* 0x000fe2000d781270 */
[----:B------:R-:W-:Y:S01]  /*25a20*/  VIADD R20, R248, 0x32 ;  /* 0x00000032f8147836 */ /* 0x000fe20000000000 */
[----:B0-----:R-:W-:Y:S01]  /*25a30*/  IADD3 R4, P3, R21, R38, RZ ;  /* 0x0000002615047210 */ /* 0x001fe20007f7e0ff */
[----:B------:R-:W-:Y:S01]  /*25a40*/  IMAD.X R19, R29, 0x1, R52, P6 ;  /* 0x000000011d137824 */ /* 0x000fe200030e0634 */
[----:B------:R-:W-:Y:S01]  /*25a50*/  ISETP.LT.AND P2, PT, R135, UR10, !P2 ;  /* 0x0000000a87007c0c */ /* 0x000fe2000d741270 */
[----:B------:R-:W-:Y:S01]  /*25a60*/  ULDC UR6, c[0x0][0x228] ;  /* 0x00008a0000067ab9 */ /* 0x000fe20000000800 */
[----:B-1----:R-:W-:Y:S01]  /*25a70*/  IADD3 R6, P6, R21, R37, RZ ;  /* 0x0000002515067210 */ /* 0x002fe20007fde0ff */
[----:B------:R-:W-:Y:S01]  /*25a80*/  IMAD.X R5, R29, 0x1, R36, P3 ;  /* 0x000000011d057824 */ /* 0x000fe200018e0624 */
[----:B------:R-:W-:-:S02]  /*25a90*/  PRMT R27, R48, 0x7771, RZ ;  /* 0x00007771301b7816 */ /* 0x000fc400000000ff */
[----:B---3--:R-:W-:Y:S02]  /*25aa0*/  PRMT R25, R48, 0x7772, RZ ;  /* 0x0000777230197816 */ /* 0x008fe400000000ff */
[----:B------:R-:W-:Y:S01]  /*25ab0*/  ISETP.GE.AND P3, PT, R20, UR4, PT ;  /* 0x0000000414007c0c */ /* 0x000fe2000bf66270 */
[----:B------:R-:W-:Y:S01]  /*25ac0*/  ULDC UR4, c[0x0][0x248] ;  /* 0x0000920000047ab9 */ /* 0x000fe20000000800 */
[----:B------:R-:W-:Y:S01]  /*25ad0*/  IMAD.X R7, R29, 0x1, R39, P6 ;  /* 0x000000011d077824 */ /* 0x000fe200030e0627 */
[----:B------:R-:W-:Y:S01]  /*25ae0*/  PRMT R23, R48, 0x7773, RZ ;  /* 0x0000777330177816 */ /* 0x000fe200000000ff */
[----:B------:R0:W-:Y:S01]  /*25af0*/  @P5 STG.E.U8 desc[UR56][R18.64], R27 ;  /* 0x0000001b12005986 */ /* 0x0001e2000c101138 */
[----:B------:R-:W-:Y:S01]  /*25b00*/  VIADD R21, R21, UR4 ;  /* 0x0000000415157c36 */ /* 0x000fe20008000000 */
[----:B------:R-:W-:Y:S02]  /*25b10*/  ULDC UR4, c[0x0][0x228] ;  /* 0x00008a0000047ab9 */ /* 0x000fe40000000800 */
[----:B------:R1:W-:Y:S01]  /*25b20*/  @P4 STG.E.U8 desc[UR56][R4.64], R25 ;  /* 0x0000001904004986 */ /* 0x0003e2000c101138 */
[----:B------:R-:W-:Y:S01]  /*25b30*/  ISETP.LT.AND P4, PT, R141, UR6, !P1 ;  /* 0x000000068d007c0c */ /* 0x000fe2000cf81270 */
[----:B------:R-:W-:Y:S01]  /*25b40*/  ULDC UR6, c[0x0][0x228] ;  /* 0x00008a0000067ab9 */ /* 0x000fe20000000800 */
[----:B------:R-:W-:Y:S01]  /*25b50*/  ISETP.LT.AND P5, PT, R139, UR4, !P1 ;  /* 0x000000048b007c0c */ /* 0x000fe2000cfa1270 */
[----:B------:R3:W-:Y:S01]  /*25b60*/  @P2 STG.E.U8 desc[UR56][R6.64], R23 ;  /* 0x0000001706002986 */ /* 0x0007e2000c101138 */
[----:B------:R-:W-:Y:S01]  /*25b70*/  SHF.R.S32.HI R29, RZ, 0x1f, R21 ;  /* 0x0000001fff1d7819 */ /* 0x000fe20000011415 */
[----:B------:R-:W-:Y:S01]  /*25b80*/  ULDC UR4, c[0x0][0x22c] ;  /* 0x00008b0000047ab9 */ /* 0x000fe20000000800 */
[C---:B------:R-:W-:Y:S01]  /*25b90*/  IADD3 R16, P2, R21.reuse, R0, RZ ;  /* 0x0000000015107210 */ /* 0x040fe20007f5e0ff */
[----:B0-----:R-:W-:Y:S01]  /*25ba0*/  VIADD R18, R248, 0x33 ;  /* 0x00000033f8127836 */ /* 0x001fe20000000000 */
[----:B-1----:R-:W-:-:S03]  /*25bb0*/  IADD3 R4, P6, R21, R3, RZ ;  /* 0x0000000315047210 */ /* 0x002fc60007fde0ff */
[C---:B------:R-:W-:Y:S01]  /*25bc0*/  IMAD.X R17, R29.reuse, 0x1, R2, P2 ;  /* 0x000000011d117824 */ /* 0x040fe200010e0602 */
[----:B------:R-:W-:Y:S02]  /*25bd0*/  PRMT R25, R8, 0x7770, RZ ;  /* 0x0000777008197816 */ /* 0x000fe400000000ff */
[----:B------:R-:W-:Y:S01]  /*25be0*/  ISETP.GE.AND P2, PT, R18, UR4, PT ;  /* 0x0000000412007c0c */ /* 0x000fe2000bf46270 */
[----:B------:R-:W-:Y:S01]  /*25bf0*/  IMAD.X R5, R29, 0x1, R52, P6 ;  /* 0x000000011d057824 */ /* 0x000fe200030e0634 */
[----:B---3--:R-:W-:Y:S01]  /*25c00*/  PRMT R23, R8, 0x7771, RZ ;  /* 0x0000777108177816 */ /* 0x008fe200000000ff */
[----:B------:R-:W-:Y:S01]  /*25c10*/  ULDC UR4, c[0x0][0x228] ;  /* 0x00008a0000047ab9 */ /* 0x000fe20000000800 */
[----:B------:R0:W-:Y:S01]  /*25c20*/  @P4 STG.E.U8 desc[UR56][R16.64], R25 ;  /* 0x0000001910004986 */ /* 0x0001e2000c101138 */
[----:B------:R-:W-:Y:S01]  /*25c30*/  ISETP.LT.AND P4, PT, R137, UR4, !P1 ;  /* 0x0000000489007c0c */ /* 0x000fe2000cf81270 */
[----:B------:R-:W-:Y:S02]  /*25c40*/  ULDC UR4, c[0x0][0x248] ;  /* 0x0000920000047ab9 */ /* 0x000fe40000000800 */
[----:B------:R1:W-:Y:S01]  /*25c50*/  @P5 STG.E.U8 desc[UR56][R4.64], R23 ;  /* 0x0000001704005986 */ /* 0x0003e2000c101138 */
[----:B------:R-:W-:-:S02]  /*25c60*/  IADD3 R6, P5, R21, R38, RZ ;  /* 0x0000002615067210 */ /* 0x000fc40007fbe0ff */
[----:B------:R-:W-:Y:S01]  /*25c70*/  ISETP.LT.AND P1, PT, R135, UR6, !P1 ;  /* 0x0000000687007c0c */ /* 0x000fe2000cf21270 */
[----:B------:R-:W-:Y:S01]  /*25c80*/  ULDC UR6, c[0x0][0x228] ;  /* 0x00008a0000067ab9 */ /* 0x000fe20000000800 */
[----:B------:R-:W-:Y:S01]  /*25c90*/  IADD3 R18, P6, R21, R37, RZ ;  /* 0x0000002515127210 */ /* 0x000fe20007fde0ff */
[----:B------:R-:W-:Y:S01]  /*25ca0*/  IMAD.X R7, R29, 0x1, R36, P5 ;  /* 0x000000011d077824 */ /* 0x000fe200028e0624 */
[C---:B0-----:R-:W-:Y:S01]  /*25cb0*/  PRMT R17, R8.reuse, 0x7772, RZ ;  /* 0x0000777208117816 */ /* 0x041fe200000000ff */
[----:B------:R-:W-:Y:S01]  /*25cc0*/  VIADD R21, R21, UR4 ;  /* 0x0000000415157c36 */ /* 0x000fe20008000000 */
[----:B------:R-:W-:Y:S01]  /*25cd0*/  ISETP.LT.AND P5, PT, R141, UR6, !P3 ;  /* 0x000000068d007c0c */ /* 0x000fe2000dfa1270 */
[----:B------:R-:W-:Y:S01]  /*25ce0*/  IMAD.X R19, R29, 0x1, R39, P6 ;  /* 0x000000011d137824 */ /* 0x000fe200030e0627 */
[----:B-1----:R-:W-:Y:S01]  /*25cf0*/  PRMT R23, R8, 0x7773, RZ ;  /* 0x0000777308177816 */ /* 0x002fe200000000ff */
[----:B------:R0:W-:Y:S01]  /*25d00*/  @P4 STG.E.U8 desc[UR56][R6.64], R17 ;  /* 0x0000001106004986 */ /* 0x0001e2000c101138 */
[----:B------:R-:W-:Y:S01]  /*25d10*/  SHF.R.S32.HI R27, RZ, 0x1f, R21 ;  /* 0x0000001fff1b7819 */ /* 0x000fe20000011415 */
[----:B------:R-:W-:Y:S01]  /*25d20*/  ULDC UR4, c[0x0][0x228] ;  /* 0x00008a0000047ab9 */ /* 0x000fe20000000800 */
[----:B------:R-:W-:Y:S01]  /*25d30*/  IADD3 R4, P4, R21, R0, RZ ;  /* 0x0000000015047210 */ /* 0x000fe20007f9e0ff */
[----:B------:R1:W-:Y:S01]  /*25d40*/  @P1 STG.E.U8 desc[UR56][R18.64], R23 ;  /* 0x0000001712001986 */ /* 0x0003e2000c101138 */
[----:B------:R-:W-:Y:S01]  /*25d50*/  PRMT R25, R49, 0x7770, RZ ;  /* 0x0000777031197816 */ /* 0x000fe200000000ff */
[----:B------:R-:W-:Y:S01]  /*25d60*/  ULDC UR6, c[0x0][0x228] ;  /* 0x00008a0000067ab9 */ /* 0x000fe20000000800 */
[----:B------:R-:W-:Y:S01]  /*25d70*/  ISETP.LT.AND P1, PT, R139, UR4, !P3 ;  /* 0x000000048b007c0c */ /* 0x000fe2000df21270 */
[----:B------:R-:W-:Y:S01]  /*25d80*/  IMAD.X R5, R27, 0x1, R2, P4 ;  /* 0x000000011b057824 */ /* 0x000fe200020e0602 */
[----:B------:R-:W-:Y:S01]  /*25d90*/  ISETP.LT.AND P6, PT, R137, UR6, !P3 ;  /* 0x0000000689007c0c */ /* 0x000fe2000dfc1270 */
[----:B------:R-:W-:Y:S01]  /*25da0*/  VIADD R8, R248, 0x34 ;  /* 0x00000034f8087836 */ /* 0x000fe20000000000 */
[----:B------:R-:W-:Y:S01]  /*25db0*/  ULDC UR4, c[0x0][0x22c] ;  /* 0x00008b0000047ab9 */ /* 0x000fe20000000800 */
[C---:B0-----:R-:W-:Y:S01]  /*25dc0*/  IADD3 R6, P4, R21.reuse, R3, RZ ;  /* 0x0000000315067210 */ /* 0x041fe20007f9e0ff */
[----:B------:R0:W-:Y:S01]  /*25dd0*/  @P5 STG.E.U8 desc[UR56][R4.64], R25 ;  /* 0x0000001904005986 */ /* 0x0001e2000c101138 */
[----:B------:R-:W-:Y:S01]  /*25de0*/  IADD3 R16, P5, R21, R38, RZ ;  /* 0x0000002615107210 */ /* 0x000fe20007fbe0ff */
[----:B------:R-:W-:Y:S01]  /*25df0*/  ULDC UR6, c[0x0][0x228] ;  /* 0x00008a0000067ab9 */ /* 0x000fe20000000800 */
[----:B-1----:R-:W-:Y:S01]  /*25e00*/  PRMT R23, R49, 0x7771, RZ ;  /* 0x0000777131177816 */ /* 0x002fe200000000ff */
[C---:B------:R-:W-:Y:S01]  /*25e10*/  IMAD.X R7, R27.reuse, 0x1, R52, P4 ;  /* 0x000000011b077824 */ /* 0x040fe200020e0634 */
[----:B------:R-:W-:Y:S01]  /*25e20*/  ISETP.GE.AND P4, PT, R8, UR4, PT ;  /* 0x0000000408007c0c */ /* 0x000fe2000bf86270 */
[----:B------:R-:W-:Y:S01]  /*25e30*/  ULDC UR4, c[0x0][0x248] ;  /* 0x0000920000047ab9 */ /* 0x000fe20000000800 */
[----:B------:R-:W-:Y:S01]  /*25e40*/  IMAD.X R17, R27, 0x1, R36, P5 ;  /* 0x000000011b117824 */ /* 0x000fe200028e0624 */
[----:B------:R-:W-:Y:S01]  /*25e50*/  PRMT R19, R49, 0x7772, RZ ;  /* 0x0000777231137816 */ /* 0x000fe200000000ff */
[----:B------:R-:W-:Y:S01]  /*25e60*/  VIADD R20, R21, UR4 ;  /* 0x0000000415147c36 */ /* 0x000fe20008000000 */
[----:B------:R-:W-:Y:S01]  /*25e70*/  ISETP.LT.AND P3, PT, R135, UR6, !P3 ;  /* 0x0000000687007c0c */ /* 0x000fe2000df61270 */
[----:B------:R-:W-:Y:S01]  /*25e80*/  ULDC UR6, c[0x0][0x228] ;  /* 0x00008a0000067ab9 */ /* 0x000fe20000000800 */
[----:B------:R1:W-:Y:S01]  /*25e90*/  @P1 STG.E.U8 desc[UR56][R6.64], R23 ;  /* 0x0000001706001986 */ /* 0x0003e2000c101138 */
[----:B0-----:R-:W-:Y:S01]  /*25ea0*/  IADD3 R4, P1, R21, R37, RZ ;  /* 0x0000002515047210 */ /* 0x001fe20007f3e0ff */
[----:B------:R-:W-:Y:S01]  /*25eb0*/  ULDC UR4, c[0x0][0x228] ;  /* 0x00008a0000047ab9 */ /* 0x000fe20000000800 */
[----:B------:R-:W-:Y:S01]  /*25ec0*/  ISETP.LT.AND P5, PT, R141, UR6, !P2 ;  /* 0x000000068d007c0c */ /* 0x000fe2000d7a1270 */
[----:B------:R0:W-:Y:S01]  /*25ed0*/  @P6 STG.E.U8 desc[UR56][R16.64], R19 ;  /* 0x0000001310006986 */ /* 0x0001e2000c101138 */
[----:B------:R-:W-:Y:S01]  /*25ee0*/  SHF.R.S32.HI R29, RZ, 0x1f, R20 ;  /* 0x0000001fff1d7819 */ /* 0x000fe20000011414 */
[----:B------:R-:W-:Y:S01]  /*25ef0*/  IMAD.X R5, R27, 0x1, R39, P1 ;  /* 0x000000011b057824 */ /* 0x000fe200008e0627 */
[----:B------:R-:W-:Y:S01]  /*25f00*/  PRMT R49, R49, 0x7773, RZ ;  /* 0x0000777331317816 */ /* 0x000fe200000000ff */
[----:B------:R-:W-:Y:S01]  /*25f10*/  ULDC UR6, c[0x0][0x228] ;  /* 0x00008a0000067ab9 */ /* 0x000fe20000000800 */
[----:B-1----:R-:W-:-:S02]  /*25f20*/  IADD3 R6, P6, R20, R0, RZ ;  /* 0x0000000014067210 */ /* 0x002fc40007fde0ff */
[----:B------:R-:W-:Y:S01]  /*25f30*/  PRMT R21, R9, 0x7770, RZ ;  /* 0x0000777009157816 */ /* 0x000fe200000000ff */
[----:B------:R-:W-:Y:S02]  /*25f40*/  @P3 STG.E.U8 desc[UR56][R4.64], R49 ;  /* 0x0000003104003986 */ /* 0x000fe4000c101138 */
[----:B------:R-:W-:Y:S01]  /*25f50*/  IMAD.X R7, R29, 0x1, R2, P6 ;  /* 0x000000011d077824 */ /* 0x000fe200030e0602 */
[----:B------:R-:W-:Y:S01]  /*25f60*/  ISETP.LT.AND P1, PT, R139, UR4, !P2 ;  /* 0x000000048b007c0c */ /* 0x000fe2000d721270 */
[----:B------:R-:W-:Y:S01]  /*25f70*/  ULDC UR4, c[0x0][0x248] ;  /* 0x0000920000047ab9 */ /* 0x000fe20000000800 */
[----:B------:R-:W-:Y:S01]  /*25f80*/  ISETP.LT.AND P3, PT, R137, UR6, !P2 ;  /* 0x0000000689007c0c */ /* 0x000fe2000d761270 */
[----:B------:R-:W-:Y:S01]  /*25f90*/  ULDC UR6, c[0x0][0x228] ;  /* 0x00008a0000067ab9 */ /* 0x000fe20000000800 */
[C---:B0-----:R-:W-:Y:S01]  /*25fa0*/  IADD3 R16, P6, R20.reuse, R3, RZ ;  /* 0x0000000314107210 */ /* 0x041fe20007fde0ff */
[----:B------:R0:W-:Y:S01]  /*25fb0*/  @P5 STG.E.U8 desc[UR56][R6.64], R21 ;  /* 0x0000001506005986 */ /* 0x0001e2000c101138 */
[----:B------:R-:W-:-:S02]  /*25fc0*/  IADD3 R18, P5, R20, R38, RZ ;  /* 0x0000002614127210 */ /* 0x000fc40007fbe0ff */
[----:B------:R-:W-:Y:S01]  /*25fd0*/  PRMT R25, R9, 0x7771, RZ ;  /* 0x0000777109197816 */ /* 0x000fe200000000ff */
[----:B------:R-:W-:Y:S01]  /*25fe0*/  IMAD.X R17, R29, 0x1, R52, P6 ;  /* 0x000000011d117824 */ /* 0x000fe200030e0634 */
[----:B------:R-:W-:Y:S01]  /*25ff0*/  PRMT R23, R9, 0x7772, RZ ;  /* 0x0000777209177816 */ /* 0x000fe200000000ff */
[----:B------:R-:W-:Y:S01]  /*26000*/  IMAD.X R19, R29, 0x1, R36, P5 ;  /* 0x000000011d137824 */ /* 0x000fe200028e0624 */
[----:B------:R-:W-:Y:S01]  /*26010*/  ISETP.LT.AND P2, PT, R135, UR6, !P2 ;  /* 0x0000000687007c0c */ /* 0x000fe2000d741270 */
[----:B------:R-:W-:Y:S01]  /*26020*/  ULDC UR6, c[0x0][0x228] ;  /* 0x00008a0000067ab9 */ /* 0x000fe20000000800 */
[----:B------:R-:W-:Y:S01]  /*26030*/  @P1 STG.E.U8 desc[UR56][R16.64], R25 ;  /* 0x0000001910001986 */ /* 0x000fe2000c101138 */
[----:B------:R-:W-:Y:S01]  /*26040*/  ISETP.LT.AND P1, PT, R141, UR6, !P4 ;  /* 0x000000068d007c0c */ /* 0x000fe2000e721270 */
[----:B------:R-:W-:Y:S01]  /*26050*/  VIADD R8, R248, 0x35 ;  /* 0x00000035f8087836 */ /* 0x000fe20000000000 */
[----:B------:R-:W-:Y:S01]  /*26060*/  PRMT R27, R9, 0x7773, RZ ;  /* 0x00007773091b7816 */ /* 0x000fe200000000ff */
[C---:B0-----:R-:W-:Y:S01]  /*26070*/  VIADD R21, R20.reuse, UR4 ;  /* 0x0000000414157c36 */ /* 0x041fe20008000000 */
[----:B------:R0:W-:Y:S01]  /*26080*/  @P3 STG.E.U8 desc[UR56][R18.64], R23 ;  /* 0x0000001712003986 */ /* 0x0001e2000c101138 */
[----:B------:R-:W-:Y:S01]  /*26090*/  IADD3 R4, P3, R20, R37, RZ ;  /* 0x0000002514047210 */ /* 0x000fe20007f7e0ff */
[----:B------:R-:W-:Y:S01]  /*260a0*/  ULDC UR4, c[0x0][0x228] ;  /* 0x00008a0000047ab9 */ /* 0x000fe20000000800 */
[----:B------:R-:W-:Y:S01]  /*260b0*/  ULDC UR6, c[0x0][0x228] ;  /* 0x00008a0000067ab9 */ /* 0x000fe20000000800 */
[----:B------:R-:W-:-:S02]  /*260c0*/  SHF.R.S32.HI R31, RZ, 0x1f, R21 ;  /* 0x0000001fff1f7819 */ /* 0x000fc40000011415 */
[----:B------:R-:W-:Y:S01]  /*260d0*/  IADD3 R6, P6, R21, R0, RZ ;  /* 0x0000000015067210 */ /* 0x000fe20007fde0ff */
[----:B------:R-:W-:Y:S01]  /*260e0*/  IMAD.X R5, R29, 0x1, R39, P3 ;  /* 0x000000011d057824 */ /* 0x000fe200018e0627 */
[----:B------:R-:W-:Y:S01]  /*260f0*/  ISETP.LT.AND P3, PT, R139, UR4, !P4 ;  /* 0x000000048b007c0c */ /* 0x000fe2000e761270 */
[----:B------:R-:W-:Y:S02]  /*26100*/  ULDC UR4, c[0x0][0x248] ;  /* 0x0000920000047ab9 */ /* 0x000fe40000000800 */
[----:B------:R-:W-:Y:S01]  /*26110*/  IMAD.X R7, R31, 0x1, R2, P6 ;  /* 0x000000011f077824 */ /* 0x000fe200030e0602 */
[----:B0-----:R-:W-:Y:S01]  /*26120*/  PRMT R19, R50, 0x7770, RZ ;  /* 0x0000777032137816 */ /* 0x001fe200000000ff */
[----:B------:R-:W-:Y:S01]  /*26130*/  @P2 STG.E.U8 desc[UR56][R4.64], R27 ;  /* 0x0000001b04002986 */ /* 0x000fe2000c101138 */
[----:B------:R-:W-:Y:S02]  /*26140*/  ISETP.LT.AND P2, PT, R137, UR6, !P4 ;  /* 0x0000000689007c0c */ /* 0x000fe4000e741270 */
[----:B------:R-:W-:Y:S01]  /*26150*/  ISETP.GE.AND P5, PT, R8, UR7, PT ;  /* 0x0000000708007c0c */ /* 0x000fe2000bfa6270 */
[----:B------:R0:W-:Y:S01]  /*26160*/  @P1 STG.E.U8 desc[UR56][R6.64], R19 ;  /* 0x0000001306001986 */ /* 0x0001e2000c101138 */
[C---:B------:R-:W-:Y:S01]  /*26170*/  IADD3 R8, P6, R21.reuse, R3, RZ ;  /* 0x0000000315087210 */ /* 0x040fe20007fde0ff */
[----:B------:R-:W-:Y:S01]  /*26180*/  VIADD R18, R248, 0x36 ;  /* 0x00000036f8127836 */ /* 0x000fe20000000000 */
[----:B------:R-:W-:Y:S01]  /*26190*/  IADD3 R16, P1, R21, R38, RZ ;  /* 0x0000002615107210 */ /* 0x000fe20007f3e0ff */
[----:B------:R-:W-:Y:S01]  /*261a0*/  ULDC UR6, c[0x0][0x228] ;  /* 0x00008a0000067ab9 */ /* 0x000fe20000000800 */
[C---:B------:R-:W-:Y:S01]  /*261b0*/  PRMT R25, R50.reuse, 0x7771, RZ ;  /* 0x0000777132197816 */ /* 0x040fe200000000ff */
[C---:B------:R-:W-:Y:S01]  /*261c0*/  IMAD.X R9, R31.reuse, 0x1, R52, P6 ;  /* 0x000000011f097824 */ /* 0x040fe200030e0634 */
[----:B------:R-:W-:Y:S01]  /*261d0*/  PRMT R23, R50, 0x7772, RZ ;  /* 0x0000777232177816 */ /* 0x000fe200000000ff */
[----:B------:R-:W-:Y:S01]  /*261e0*/  IMAD.X R17, R31, 0x1, R36, P1 ;  /* 0x000000011f117824 */ /* 0x000fe200008e0624 */
[----:B------:R-:W-:Y:S01]  /*261f0*/  ISETP.GE.AND P1, PT, R18, UR5, PT ;  /* 0x0000000512007c0c */ /* 0x000fe2000bf26270 */
[----:B------:R-:W-:Y:S01]  /*26200*/  ULDC UR5, c[0x0][0x228] ;  /* 0x00008a0000057ab9 */ /* 0x000fe20000000800 */
[----:B------:R1:W-:Y:S01]  /*26210*/  @P3 STG.E.U8 desc[UR56][R8.64], R25 ;  /* 0x0000001908003986 */ /* 0x0003e2000c101138 */
[----:B------:R-:W-:Y:S01]  /*26220*/  ISETP.LT.AND P4, PT, R135, UR5, !P4 ;  /* 0x0000000587007c0c */ /* 0x000fe2000e781270 */
[----:B------:R-:W-:Y:S01]  /*26230*/  ULDC UR5, c[0x0][0x228] ;  /* 0x00008a0000057ab9 */ /* 0x000fe20000000800 */
[C---:B0-----:R-:W-:Y:S01]  /*26240*/  VIADD R19, R21.reuse, UR4 ;  /* 0x0000000415137c36 */ /* 0x041fe20008000000 */
[----:B------:R0:W-:Y:S01]  /*26250*/  @P2 STG.E.U8 desc[UR56][R16.64], R23 ;  /* 0x0000001710002986 */ /* 0x0001e2000c101138 */
[----:B------:R-:W-:Y:S01]  /*26260*/  IADD3 R4, P2, R21, R37, RZ ;  /* 0x0000002515047210 */ /* 0x000fe20007f5e0ff */
[----:B------:R-:W-:Y:S01]  /*26270*/  ULDC UR4, c[0x0][0x228] ;  /* 0x00008a0000047ab9 */ /* 0x000fe20000000800 */
[----:B------:R-:W-:Y:S01]  /*26280*/  ISETP.LT.AND P3, PT, R141, UR5, !P5 ;  /* 0x000000058d007c0c */ /* 0x000fe2000ef61270 */
[----:B------:R-:W-:Y:S01]  /*26290*/  ULDC UR5, c[0x0][0x228] ;  /* 0x00008a0000057ab9 */ /* 0x000fe20000000800 */
[----:B------:R-:W-:-:S02]  /*262a0*/  SHF.R.S32.HI R29, RZ, 0x1f, R19 ;  /* 0x0000001fff1d7819 */ /* 0x000fc40000011413 */
[----:B------:R-:W-:Y:S01]  /*262b0*/  IADD3 R6, P6, R19, R0, RZ ;  /* 0x0000000013067210 */ /* 0x000fe20007fde0ff */
[--C-:B------:R-:W-:Y:S01]  /*262c0*/  IMAD.X R5, R31, 0x1, R39.reuse, P2 ;  /* 0x000000011f057824 */ /* 0x100fe200010e0627 */
[----:B------:R-:W-:Y:S02]  /*262d0*/  PRMT R21, R50, 0x7773, RZ ;  /* 0x0000777332157816 */ /* 0x000fe400000000ff */
[----:B------:R-:W-:Y:S01]  /*262e0*/  PRMT R27, R10, 0x7770, RZ ;  /* 0x000077700a1b7816 */ /* 0x000fe200000000ff */
[----:B------:R-:W-:Y:S01]  /*262f0*/  IMAD.X R7, R29, 0x1, R2, P6 ;  /* 0x000000011d077824 */ /* 0x000fe200030e0602 */
[----:B------:R-:W-:Y:S01]  /*26300*/  ISETP.LT.AND P2, PT, R139, UR4, !P5 ;  /* 0x000000048b007c0c */ /* 0x000fe2000ef41270 */
[----:B------:R-:W-:Y:S01]  /*26310*/  @P4 STG.E.U8 desc[UR56][R4.64], R21 ;  /* 0x0000001504004986 */ /* 0x000fe2000c101138 */
[----:B------:R-:W-:Y:S01]  /*26320*/  ISETP.LT.AND P4, PT, R137, UR5, !P5 ;  /* 0x0000000589007c0c */ /* 0x000fe2000ef81270 */
[----:B------:R-:W-:Y:S01]  /*26330*/  VIADD R18, R248, 0x37 ;  /* 0x00000037f8127836 */ /* 0x000fe20000000000 */
[C---:B-1----:R-:W-:Y:S01]  /*26340*/  IADD3 R8, P6, R19.reuse, R3, RZ ;  /* 0x0000000313087210 */ /* 0x042fe20007fde0ff */
[----:B------:R1:W-:Y:S01]  /*26350*/  @P3 STG.E.U8 desc[UR56][R6.64], R27 ;  /* 0x0000001b06003986 */ /* 0x0003e2000c101138 */
[----:B0-----:R-:W-:Y:S01]  /*26360*/  IADD3 R16, P3, R19, R38, RZ ;  /* 0x0000002613107210 */ /* 0x001fe20007f7e0ff */
[----:B------:R-:W-:Y:S01]  /*26370*/  ULDC UR4, c[0x0][0x248] ;  /* 0x0000920000047ab9 */ /* 0x000fe20000000800 */
[C---:B------:R-:W-:Y:S01]  /*26380*/  PRMT R25, R10.reuse, 0x7771, RZ ;  /* 0x000077710a197816 */ /* 0x040fe200000000ff */
[C---:B------:R-:W-:Y:S01]  /*26390*/  IMAD.X R9, R29.reuse, 0x1, R52, P6 ;  /* 0x000000011d097824 */ /* 0x040fe200030e0634 */
[----:B------:R-:W-:Y:S01]  /*263a0*/  PRMT R23, R10, 0x7772, RZ ;  /* 0x000077720a177816 */ /* 0x000fe200000000ff */
[----:B------:R-:W-:Y:S01]  /*263b0*/  IMAD.X R17, R29, 0x1, R36, P3 ;  /* 0x000000011d117824 */ /* 0x000fe200018e0624 */
[----:B------:R-:W-:Y:S01]  /*263c0*/  ULDC UR5, c[0x0][0x228] ;  /* 0x00008a0000057ab9 */ /* 0x000fe20000000800 */
[----:B------:R-:W-:Y:S01]  /*263d0*/  ISETP.GE.AND P3, PT, R18, UR11, PT ;  /* 0x0000000b12007c0c */ /* 0x000fe2000bf66270 */
[----:B------:R-:W-:Y:S01]  /*263e0*/  VIADD R18, R19, UR4 ;  /* 0x0000000413127c36 */ /* 0x000fe20008000000 */
[----:B------:R-:W-:Y:S01]  /*263f0*/  ISETP.LT.AND P5, PT, R135, UR5, !P5 ;  /* 0x0000000587007c0c */ /* 0x000fe2000efa1270 */
[----:B------:R0:W-:Y:S01]  /*26400*/  @P2 STG.E.U8 desc[UR56][R8.64], R25 ;  /* 0x0000001908002986 */ /* 0x0001e2000c101138 */
[----:B------:R-:W-:Y:S01]  /*26410*/  ISETP.LT.AND P2, PT, R141, UR6, !P1 ;  /* 0x000000068d007c0c */ /* 0x000fe2000cf41270 */
[----:B-1----:R-:W-:Y:S01]  /*26420*/  VIADD R7, R248, 0x38 ;  /* 0x00000038f8077836 */ /* 0x002fe20000000000 */
[----:B------:R-:W-:Y:S01]  /*26430*/  SHF.R.S32.HI R27, RZ, 0x1f, R18 ;  /* 0x0000001fff1b7819 */ /* 0x000fe20000011412 */
[----:B------:R1:W-:Y:S01]  /*26440*/  @P4 STG.E.U8 desc[UR56][R16.64], R23 ;  /* 0x0000001710004986 */ /* 0x0003e2000c101138 */
[----:B------:R-:W-:Y:S01]  /*26450*/  IADD3 R4, P4, R19, R37, RZ ;  /* 0x0000002513047210 */ /* 0x000fe20007f9e0ff */
[----:B------:R-:W-:Y:S01]  /*26460*/  ULDC UR4, c[0x0][0x228] ;  /* 0x00008a0000047ab9 */ /* 0x000fe20000000800 */
[----:B------:R-:W-:Y:S01]  /*26470*/  IADD3 R6, P6, R18, R0, RZ ;  /* 0x0000000012067210 */ /* 0x000fe20007fde0ff */
[----:B------:R-:W-:Y:S01]  /*26480*/  ULDC UR5, c[0x0][0x228] ;  /* 0x00008a0000057ab9 */ /* 0x000fe20000000800 */
[----:B------:R-:W-:Y:S01]  /*26490*/  PRMT R21, R51, 0x7771, RZ ;  /* 0x0000777133157816 */ /* 0x000fe200000000ff */
[----:B------:R-:W-:Y:S01]  /*264a0*/  IMAD.X R5, R29, 0x1, R39, P4 ;  /* 0x000000011d057824 */ /* 0x000fe200020e0627 */
[----:B------:R-:W-:Y:S01]  /*264b0*/  ISETP.GE.AND P4, PT, R7, UR9, PT ;  /* 0x0000000907007c0c */ /* 0x000fe2000bf86270 */
[----:B------:R-:W-:Y:S01]  /*264c0*/  IMAD.X R7, R27, 0x1, R2, P6 ;  /* 0x000000011b077824 */ /* 0x000fe200030e0602 */
[----:B------:R-:W-:Y:S01]  /*264d0*/  ISETP.LT.AND P6, PT, R139, UR4, !P1 ;  /* 0x000000048b007c0c */ /* 0x000fe2000cfc1270 */
[----:B------:R-:W-:Y:S01]  /*264e0*/  ULDC UR4, c[0x0][0x228] ;  /* 0x00008a0000047ab9 */ /* 0x000fe20000000800 */
[----:B0-----:R-:W-:Y:S01]  /*264f0*/  PRMT R25, R11, 0x7770, RZ ;  /* 0x000077700b197816 */ /* 0x001fe200000000ff */
[----:B------:R-:W-:Y:S01]  /*26500*/  ULDC UR6, c[0x0][0x228] ;  /* 0x00008a0000067ab9 */ /* 0x000fe20000000800 */
[----:B-1----:R-:W-:-:S02]  /*26510*/  PRMT R23, R10, 0x7773, RZ ;  /* 0x000077730a177816 */ /* 0x002fc400000000ff */
[----:B------:R-:W-:-:S03]  /*26520*/  PRMT R17, R51, 0x7770, RZ ;  /* 0x0000777033117816 */ /* 0x000fc600000000ff */
[----:B------:R0:W-:Y:S01]  /*26530*/  @P5 STG.E.U8 desc[UR56][R4.64], R23 ;  /* 0x0000001704005986 */ /* 0x0001e2000c101138 */
[----:B------:R-:W-:-:S03]  /*26540*/  IADD3 R8, P5, R18, R3, RZ ;  /* 0x0000000312087210 */ /* 0x000fc60007fbe0ff */
[----:B------:R1:W-:Y:S01]  /*26550*/  @P2 STG.E.U8 desc[UR56][R6.64], R17 ;  /* 0x0000001106002986 */ /* 0x0003e2000c101138 */
[----:B------:R-:W-:Y:S01]  /*26560*/  ISETP.LT.AND P2, PT, R137, UR4, !P1 ;  /* 0x0000000489007c0c */ /* 0x000fe2000cf41270 */
[----:B------:R-:W-:Y:S01]  /*26570*/  IMAD.X R9, R27, 0x1, R52, P5 ;  /* 0x000000011b097824 */ /* 0x000fe200028e0634 */
[C---:B------:R-:W-:Y:S01]  /*26580*/  PRMT R19, R51.reuse, 0x7773, RZ ;  /* 0x0000777333137816 */ /* 0x040fe200000000ff */
[----:B------:R-:W-:Y:S01]  /*26590*/  ULDC UR4, c[0x0][0x248] ;  /* 0x0000920000047ab9 */ /* 0x000fe20000000800 */
[C---:B0-----:R-:W-:Y:S02]  /*265a0*/  IADD3 R4, P5, R18.reuse, R38, RZ ;  /* 0x0000002612047210 */ /* 0x041fe40007fbe0ff */
[----:B------:R0:W-:Y:S01]  /*265b0*/  @P6 STG.E.U8 desc[UR56][R8.64], R21 ;  /* 0x0000001508006986 */ /* 0x0001e2000c101138 */
[----:B------:R-:W-:Y:S01]  /*265c0*/  PRMT R51, R51, 0x7772, RZ ;  /* 0x0000777233337816 */ /* 0x000fe200000000ff */
[C---:B------:R-:W-:Y:S01]  /*265d0*/  VIADD R20, R18.reuse, UR4 ;  /* 0x0000000412147c36 */ /* 0x040fe20008000000 */
[----:B-1----:R-:W-:Y:S01]  /*265e0*/  IADD3 R6, P6, R18, R37, RZ ;  /* 0x0000002512067210 */ /* 0x002fe20007fde0ff */
[----:B------:R-:W-:Y:S01]  /*265f0*/  IMAD.X R5, R27, 0x1, R36, P5 ;  /* 0x000000011b057824 */ /* 0x000fe200028e0624 */
[----:B------:R-:W-:Y:S01]  /*26600*/  ISETP.LT.AND P1, PT, R135, UR5, !P1 ;  /* 0x0000000587007c0c */ /* 0x000fe2000cf21270 */
[----:B------:R-:W-:Y:S01]  /*26610*/  ULDC UR5, c[0x0][0x228] ;  /* 0x00008a0000057ab9 */ /* 0x000fe20000000800 */
[----:B------:R-:W-:Y:S01]  /*26620*/  ULDC UR4, c[0x0][0x228] ;  /* 0x00008a0000047ab9 */ /* 0x000fe20000000800 */
[----:B------:R-:W-:Y:S01]  /*26630*/  IMAD.X R7, R27, 0x1, R39, P6 ;  /* 0x000000011b077824 */ /* 0x000fe200030e0627 */
[----:B------:R-:W-:Y:S01]  /*26640*/  @P2 STG.E.U8 desc[UR56][R4.64], R51 ;  /* 0x0000003304002986 */ /* 0x000fe2000c101138 */
[----:B------:R-:W-:-:S02]  /*26650*/  SHF.R.S32.HI R27, RZ, 0x1f, R20 ;  /* 0x0000001fff1b7819 */ /* 0x000fc40000011414 */
[----:B------:R-:W-:Y:S02]  /*26660*/  IADD3 R16, P2, R20, R0, RZ ;  /* 0x0000000014107210 */ /* 0x000fe40007f5e0ff */
[----:B------:R-:W-:Y:S01]  /*26670*/  ISETP.LT.AND P5, PT, R141, UR5, !P3 ;  /* 0x000000058d007c0c */ /* 0x000fe2000dfa1270 */
[----:B0-----:R-:W-:Y:S01]  /*26680*/  VIADD R9, R248, 0x39 ;  /* 0x00000039f8097836 */ /* 0x001fe20000000000 */
[C---:B------:R-:W-:Y:S01]  /*26690*/  IADD3 R8, P6, R20.reuse, R3, RZ ;  /* 0x0000000314087210 */ /* 0x040fe20007fde0ff */
[----:B------:R-:W-:Y:S01]  /*266a0*/  IMAD.X R17, R27, 0x1, R2, P2 ;  /* 0x000000011b117824 */ /* 0x000fe200010e0602 */
[----:B------:R-:W-:Y:S01]  /*266b0*/  ISETP.LT.AND P2, PT, R139, UR4, !P3 ;  /* 0x000000048b007c0c */ /* 0x000fe2000df41270 */
[----:B------:R0:W-:Y:S01]  /*266c0*/  @P1 STG.E.U8 desc[UR56][R6.64], R19 ;  /* 0x0000001306001986 */ /* 0x0001e2000c101138 */
[----:B------:R-:W-:Y:S01]  /*266d0*/  ISETP.GE.AND P1, PT, R9, UR21, PT ;  /* 0x0000001509007c0c */ /* 0x000fe2000bf26270 */
[----:B------:R-:W-:Y:S01]  /*266e0*/  ULDC UR5, c[0x0][0x228] ;  /* 0x00008a0000057ab9 */ /* 0x000fe20000000800 */
[----:B------:R-:W-:Y:S01]  /*266f0*/  IMAD.X R9, R27, 0x1, R52, P6 ;  /* 0x000000011b097824 */ /* 0x000fe200030e0634 */
[C---:B------:R-:W-:Y:S01]  /*26700*/  PRMT R23, R11.reuse, 0x7771, RZ ;  /* 0x000077710b177816 */ /* 0x040fe200000000ff */
[----:B------:R-:W-:Y:S01]  /*26710*/  ULDC UR4, c[0x0][0x228] ;  /* 0x00008a0000047ab9 */ /* 0x000fe20000000800 */
[----:B------:R-:W-:Y:S01]  /*26720*/  PRMT R21, R11, 0x7772, RZ ;  /* 0x000077720b157816 */ /* 0x000fe200000000ff */
[----:B------:R-:W1:Y:S04]  /*26730*/  LDS.128 R4, [R55] ;  /* 0x0000000037047984 */ /* 0x000e680000000c00 */
[----:B------:R3:W-:Y:S01]  /*26740*/  @P5 STG.E.U8 desc[UR56][R16.64], R25 ;  /* 0x0000001910005986 */ /* 0x0007e2000c101138 */
[----:B------:R-:W-:Y:S01]  /*26750*/  ISETP.LT.AND P5, PT, R137, UR5, !P3 ;  /* 0x0000000589007c0c */ /* 0x000fe2000dfa1270 */
[----:B------:R-:W-:Y:S01]  /*26760*/  ULDC UR5, c[0x0][0x228] ;  /* 0x00008a0000057ab9 */ /* 0x000fe20000000800 */
[----:B------:R-:W-:Y:S01]  /*26770*/  ISETP.LT.AND P3, PT, R135, UR4, !P3 ;  /* 0x0000000487007c0c */ /* 0x000fe2000df61270 */
[----:B------:R4:W-:Y:S01]  /*26780*/  @P2 STG.E.U8 desc[UR56][R8.64], R23 ;  /* 0x0000001708002986 */ /* 0x0009e2000c101138 */
[C---:B------:R-:W-:Y:S01]  /*26790*/  IADD3 R18, P6, R20.reuse, R38, RZ ;  /* 0x0000002614127210 */ /* 0x040fe20007fde0ff */
[----:B------:R-:W-:Y:S01]  /*267a0*/  ULDC UR4, c[0x0][0x248] ;  /* 0x0000920000047ab9 */ /* 0x000fe20000000800 */
[C---:B------:R-:W-:Y:S01]  /*267b0*/  IADD3 R10, P2, R20.reuse, R37, RZ ;  /* 0x00000025140a7210 */ /* 0x040fe20007f5e0ff */
[----:B------:R-:W-:Y:S01]  /*267c0*/  VIADD R20, R20, UR4 ;  /* 0x0000000414147c36 */ /* 0x000fe20008000000 */
[----:B------:R-:W-:Y:S01]  /*267d0*/  ULDC UR4, c[0x0][0x228] ;  /* 0x00008a0000047ab9 */ /* 0x000fe20000000800 */
[----:B0-----:R-:W-:Y:S01]  /*267e0*/  IMAD.X R19, R27, 0x1, R36, P6 ;  /* 0x000000011b137824 */ /* 0x001fe200030e0624 */
[----:B---3--:R-:W-:Y:S01]  /*267f0*/  PRMT R17, R11, 0x7773, RZ ;  /* 0x000077730b117816 */ /* 0x008fe200000000ff */
[----:B------:R-:W-:-:S03]  /*26800*/  IMAD.X R11, R27, 0x1, R39, P2 ;  /* 0x000000011b0b7824 */ /* 0x000fc600010e0627 */
[----:B------:R2:W-:Y:S01]  /*26810*/  @P5 STG.E.U8 desc[UR56][R18.64], R21 ;  /* 0x0000001512005986 */ /* 0x0005e2000c101138 */
[----:B------:R-:W-:-:S03]  /*26820*/  SHF.R.S32.HI R27, RZ, 0x1f, R20 ;  /* 0x0000001fff1b7819 */ /* 0x000fc60000011414 */
[----:B------:R0:W-:Y:S01]  /*26830*/  @P3 STG.E.U8 desc[UR56][R10.64], R17 ;  /* 0x000000110a003986 */ /* 0x0001e2000c101138 */
[----:B----4-:R-:W-:Y:S02]  /*26840*/  IADD3 R8, P3, R20, R0, RZ ;  /* 0x0000000014087210 */ /* 0x010fe40007f7e0ff */
[----:B------:R-:W-:Y:S01]  /*26850*/  ISETP.LT.AND P2, PT, R141, UR5, !P4 ;  /* 0x000000058d007c0c */ /* 0x000fe2000e741270 */
[----:B------:R-:W-:Y:S01]  /*26860*/  VIADD R16, R248, 0x3a ;  /* 0x0000003af8107836 */ /* 0x000fe20000000000 */
[----:B------:R-:W-:Y:S01]  /*26870*/  ULDC UR5, c[0x0][0x228] ;  /* 0x00008a0000057ab9 */ /* 0x000fe20000000800 */
[----:B------:R-:W-:Y:S01]  /*26880*/  IMAD.X R9, R27, 0x1, R2, P3 ;  /* 0x000000011b097824 */ /* 0x000fe200018e0602 */
[----:B------:R-:W-:Y:S01]  /*26890*/  ISETP.LT.AND P3, PT, R139, UR4, !P4 ;  /* 0x000000048b007c0c */ /* 0x000fe2000e761270 */
[----:B------:R-:W-:Y:S01]  /*268a0*/  ULDC UR4, c[0x0][0x228] ;  /* 0x00008a0000047ab9 */ /* 0x000fe20000000800 */
[----:B--2---:R-:W-:Y:S02]  /*268b0*/  PRMT R21, R12, 0x7770, RZ ;  /* 0x000077700c157816 */ /* 0x004fe400000000ff */
[----:B0-----:R-:W-:-:S02]  /*268c0*/  IADD3 R10, P6, R20, R3, RZ ;  /* 0x00000003140a7210 */ /* 0x001fc40007fde0ff */
[----:B------:R-:W-:-:S03]  /*268d0*/  PRMT R25, R12, 0x7771, RZ ;  /* 0x000077710c197816 */ /* 0x000fc600000000ff */
[----:B------:R-:W-:Y:S01]  /*268e0*/  IMAD.X R11, R27, 0x1, R52, P6 ;  /* 0x000000011b0b7824 */ /* 0x000fe200030e0634 */
[----:B------:R-:W-:Y:S01]  /*268f0*/  ISETP.LT.AND P5, PT, R137, UR5, !P4 ;  /* 0x0000000589007c0c */ /* 0x000fe2000e7a1270 */
[----:B------:R0:W-:Y:S01]  /*26900*/  @P2 STG.E.U8 desc[UR56][R8.64], R21 ;  /* 0x0000001508002986 */ /* 0x0001e2000c101138 */
[----:B------:R-:W-:Y:S01]  /*26910*/  ISETP.LT.AND P4, PT, R135, UR4, !P4 ;  /* 0x0000000487007c0c */ /* 0x000fe2000e781270 */
[----:B------:R-:W-:Y:S01]  /*26920*/  ULDC UR4, c[0x0][0x248] ;  /* 0x0000920000047ab9 */ /* 0x000fe20000000800 */
[----:B------:R-:W-:Y:S01]  /*26930*/  ISETP.GE.AND P2, PT, R16, UR19, PT ;  /* 0x0000001310007c0c */ /* 0x000fe2000bf46270 */
[----:B------:R2:W-:Y:S01]  /*26940*/  @P3 STG.E.U8 desc[UR56][R10.64], R25 ;  /* 0x000000190a003986 */ /* 0x0005e2000c101138 */
[C---:B------:R-:W-:Y:S01]  /*26950*/  IADD3 R16, P6, R20.reuse, R38, RZ ;  /* 0x0000002614107210 */ /* 0x040fe20007fde0ff */
[----:B------:R-:W-:Y:S01]  /*26960*/  ULDC UR5, c[0x0][0x228] ;  /* 0x00008a0000057ab9 */ /* 0x000fe20000000800 */
[----:B------:R-:W-:Y:S02]  /*26970*/  IADD3 R18, P3, R20, R37, RZ ;  /* 0x0000002514127210 */ /* 0x000fe40007f7e0ff */
[----:B------:R-:W-:Y:S01]  /*26980*/  PRMT R23, R12, 0x7772, RZ ;  /* 0x000077720c177816 */ /* 0x000fe200000000ff */
[----:B------:R-:W-:-:S02]  /*26990*/  IMAD.X R17, R27, 0x1, R36, P6 ;  /* 0x000000011b117824 */ /* 0x000fc400030e0624 */
[----:B------:R-:W-:Y:S01]  /*269a0*/  IMAD.X R19, R27, 0x1, R39, P3 ;  /* 0x000000011b137824 */ /* 0x000fe200018e0627 */
[----:B0-----:R-:W-:Y:S01]  /*269b0*/  PRMT R21, R12, 0x7773, RZ ;  /* 0x000077730c157816 */ /* 0x001fe200000000ff */
[----:B------:R-:W-:Y:S01]  /*269c0*/  VIADD R20, R20, UR4 ;  /* 0x0000000414147c36 */ /* 0x000fe20008000000 */
[----:B------:R0:W-:Y:S01]  /*269d0*/  @P5 STG.E.U8 desc[UR56][R16.64], R23 ;  /* 0x0000001710005986 */ /* 0x0001e2000c101138 */
[----:B------:R-:W-:Y:S01]  /*269e0*/  ISETP.LT.AND P3, PT, R141, UR5, !P1 ;  /* 0x000000058d007c0c */ /* 0x000fe2000cf61270 */
[----:B------:R-:W-:Y:S01]  /*269f0*/  ULDC UR4, c[0x0][0x228] ;  /* 0x00008a0000047ab9 */ /* 0x000fe20000000800 */
[----:B-1----:R-:W-:Y:S01]  /*26a00*/  PRMT R27, R4, 0x7770, RZ ;  /* 0x00007770041b7816 */ /* 0x002fe200000000ff */
[----:B------:R1:W-:Y:S01]  /*26a10*/  @P4 STG.E.U8 desc[UR56][R18.64], R21 ;  /* 0x0000001512004986 */ /* 0x0003e2000c101138 */
[----:B------:R-:W-:Y:S01]  /*26a20*/  SHF.R.S32.HI R29, RZ, 0x1f, R20 ;  /* 0x0000001fff1d7819 */ /* 0x000fe20000011414 */
[----:B--2---:R-:W-:Y:S01]  /*26a30*/  VIADD R11, R248, 0x3b ;  /* 0x0000003bf80b7836 */ /* 0x004fe20000000000 */
[----:B------:R-:W-:Y:S01]  /*26a40*/  IADD3 R8, P4, R20, R0, RZ ;  /* 0x0000000014087210 */ /* 0x000fe20007f9e0ff */
[----:B------:R-:W-:-:S04]  /*26a50*/  ULDC UR5, c[0x0][0x228] ;  /* 0x00008a0000057ab9 */ /* 0x000fc80000000800 */
[----:B------:R-:W-:Y:S01]  /*26a60*/  IMAD.X R9, R29, 0x1, R2, P4 ;  /* 0x000000011d097824 */ /* 0x000fe200020e0602 */
[----:B------:R-:W-:Y:S01]  /*26a70*/  ISETP.LT.AND P4, PT, R139, UR4, !P1 ;  /* 0x000000048b007c0c */ /* 0x000fe2000cf81270 */
[----:B------:R-:W-:Y:S01]  /*26a80*/  ULDC UR4, c[0x0][0x228] ;  /* 0x00008a0000047ab9 */ /* 0x000fe20000000800 */
[----:B------:R-:W-:Y:S02]  /*26a90*/  IADD3 R10, P6, R20, R3, RZ ;  /* 0x00000003140a7210 */ /* 0x000fe40007fde0ff */
[----:B------:R2:W-:Y:S01]  /*26aa0*/  @P3 STG.E.U8 desc[UR56][R8.64], R27 ;  /* 0x0000001b08003986 */ /* 0x0005e2000c101138 */
[----:B------:R-:W-:Y:S02]  /*26ab0*/  ISETP.GE.AND P3, PT, R11, UR17, PT ;  /* 0x000000110b007c0c */ /* 0x000fe4000bf66270 */
[----:B------:R-:W-:Y:S01]  /*26ac0*/  IMAD.X R11, R29, 0x1, R52, P6 ;  /* 0x000000011d0b7824 */ /* 0x000fe200030e0634 */
[----:B------:R-:W-:Y:S02]  /*26ad0*/  PRMT R25, R4, 0x7771, RZ ;  /* 0x0000777104197816 */ /* 0x000fe400000000ff */
[----:B------:R-:W-:Y:S01]  /*26ae0*/  ISETP.LT.AND P5, PT, R137, UR5, !P1 ;  /* 0x0000000589007c0c */ /* 0x000fe2000cfa1270 */
[----:B------:R-:W-:Y:S01]  /*26af0*/  ULDC UR5, c[0x0][0x228] ;  /* 0x00008a0000057ab9 */ /* 0x000fe20000000800 */
[----:B------:R-:W-:Y:S01]  /*26b00*/  ISETP.LT.AND P1, PT, R135, UR4, !P1 ;  /* 0x0000000487007c0c */ /* 0x000fe2000cf21270 */
[----:B------:R3:W-:Y:S01]  /*26b10*/  @P4 STG.E.U8 desc[UR56][R10.64], R25 ;  /* 0x000000190a004986 */ /* 0x0007e2000c101138 */
[C---:B0-----:R-:W-:Y:S01]  /*26b20*/  IADD3 R16, P6, R20.reuse, R38, RZ ;  /* 0x0000002614107210 */ /* 0x041fe20007fde0ff */
[----:B------:R-:W-:Y:S01]  /*26b30*/  ULDC UR4, c[0x0][0x248] ;  /* 0x0000920000047ab9 */ /* 0x000fe20000000800 */
[----:B-1----:R-:W-:-:S02]  /*26b40*/  IADD3 R18, P4, R20, R37, RZ ;  /* 0x0000002514127210 */ /* 0x002fc40007f9e0ff */
[C---:B------:R-:W-:Y:S01]  /*26b50*/  PRMT R23, R4.reuse, 0x7772, RZ ;  /* 0x0000777204177816 */ /* 0x040fe200000000ff */
[C---:B------:R-:W-:Y:S01]  /*26b60*/  IMAD.X R17, R29.reuse, 0x1, R36, P6 ;  /* 0x000000011d117824 */ /* 0x040fe200030e0624 */
[----:B------:R-:W-:Y:S01]  /*26b70*/  PRMT R21, R4, 0x7773, RZ ;  /* 0x0000777304157816 */ /* 0x000fe200000000ff */
[----:B------:R-:W-:Y:S02]  /*26b80*/  IMAD.X R19, R29, 0x1, R39, P4 ;  /* 0x000000011d137824 */ /* 0x000fe400020e0627 */
[----:B------:R-:W-:Y:S01]  /*26b90*/  VIADD R20, R20, UR4 ;  /* 0x0000000414147c36 */ /* 0x000fe20008000000 */
[----:B------:R-:W-:Y:S01]  /*26ba0*/  ULDC UR4, c[0x0][0x228] ;  /* 0x00008a0000047ab9 */ /* 0x000fe20000000800 */
[----:B------:R0:W-:Y:S01]  /*26bb0*/  @P5 STG.E.U8 desc[UR56][R16.64], R23 ;  /* 0x0000001710005986 */ /* 0x0001e2000c101138 */
[----:B------:R-:W-:Y:S01]  /*26bc0*/  ISETP.LT.AND P4, PT, R141, UR5, !P2 ;  /* 0x000000058d007c0c */ /* 0x000fe2000d781270 */
[----:B------:R-:W-:Y:S01]  /*26bd0*/  ULDC UR5, c[0x0][0x228] ;  /* 0x00008a0000057ab9 */ /* 0x000fe20000000800 */
[----:B------:R-:W-:Y:S01]  /*26be0*/  ISETP.LT.AND P5, PT, R139, UR4, !P2 ;  /* 0x000000048b007c0c */ /* 0x000fe2000d7a1270 */
[----:B------:R1:W-:Y:S01]  /*26bf0*/  @P1 STG.E.U8 desc[UR56][R18.64], R21 ;  /* 0x0000001512001986 */ /* 0x0003e2000c101138 */
[----:B--2---:R-:W-:Y:S01]  /*26c00*/  SHF.R.S32.HI R27, RZ, 0x1f, R20 ;  /* 0x0000001fff1b7819 */ /* 0x004fe20000011414 */
[----:B------:R-:W-:Y:S01]  /*26c10*/  ULDC UR4, c[0x0][0x228] ;  /* 0x00008a0000047ab9 */ /* 0x000fe20000000800 */
[----:B------:R-:W-:-:S02]  /*26c20*/  IADD3 R8, P1, R20, R0, RZ ;  /* 0x0000000014087210 */ /* 0x000fc40007f3e0ff */
[C---:B---3--:R-:W-:Y:S02]  /*26c30*/  IADD3 R10, P6, R20.reuse, R3, RZ ;  /* 0x00000003140a7210 */ /* 0x048fe40007fde0ff */
[----:B------:R-:W-:Y:S01]  /*26c40*/  PRMT R25, R13, 0x7770, RZ ;  /* 0x000077700d197816 */ /* 0x000fe200000000ff */
[----:B------:R-:W-:Y:S01]  /*26c50*/  IMAD.X R9, R27, 0x1, R2, P1 ;  /* 0x000000011b097824 */ /* 0x000fe200008e0602 */
[----:B------:R-:W-:Y:S01]  /*26c60*/  ISETP.LT.AND P1, PT, R137, UR5, !P2 ;  /* 0x0000000589007c0c */ /* 0x000fe2000d721270 */
[----:B------:R-:W-:Y:S01]  /*26c70*/  IMAD.X R11, R27, 0x1, R52, P6 ;  /* 0x000000011b0b7824 */ /* 0x000fe200030e0634 */
[----:B0-----:R-:W-:Y:S01]  /*26c80*/  PRMT R23, R13, 0x7771, RZ ;  /* 0x000077710d177816 */ /* 0x001fe200000000ff */
[----:B------:R-:W-:Y:S01]  /*26c90*/  ULDC UR5, c[0x0][0x228] ;  /* 0x00008a0000057ab9 */ /* 0x000fe20000000800 */
[----:B------:R-:W-:Y:S01]  /*26ca0*/  IADD3 R16, P6, R20, R38, RZ ;  /* 0x0000002614107210 */ /* 0x000fe20007fde0ff */
[----:B------:R0:W-:Y:S01]  /*26cb0*/  @P4 STG.E.U8 desc[UR56][R8.64], R25 ;  /* 0x0000001908004986 */ /* 0x0001e2000c101138 */
[----:B------:R-:W-:Y:S01]  /*26cc0*/  ISETP.LT.AND P2, PT, R135, UR4, !P2 ;  /* 0x0000000487007c0c */ /* 0x000fe2000d741270 */
[----:B------:R-:W-:-:S02]  /*26cd0*/  ULDC UR4, c[0x0][0x248] ;  /* 0x0000920000047ab9 */ /* 0x000fc40000000800 */
[----:B------:R2:W-:Y:S01]  /*26ce0*/  @P5 STG.E.U8 desc[UR56][R10.64], R23 ;  /* 0x000000170a005986 */ /* 0x0005e2000c101138 */
[C---:B-1----:R-:W-:Y:S01]  /*26cf0*/  IADD3 R18, P5, R20.reuse, R37, RZ ;  /* 0x0000002514127210 */ /* 0x042fe20007fbe0ff */
[----:B------:R-:W-:Y:S01]  /*26d00*/  IMAD.X R17, R27, 0x1, R36, P6 ;  /* 0x000000011b117824 */ /* 0x000fe200030e0624 */
[C---:B------:R-:W-:Y:S01]  /*26d10*/  PRMT R21, R13.reuse, 0x7772, RZ ;  /* 0x000077720d157816 */ /* 0x040fe200000000ff */
[----:B------:R-:W-:Y:S01]  /*26d20*/  VIADD R20, R20, UR4 ;  /* 0x0000000414147c36 */ /* 0x000fe20008000000 */
[----:B------:R-:W-:Y:S01]  /*26d30*/  PRMT R13, R13, 0x7773, RZ ;  /* 0x000077730d0d7816 */ /* 0x000fe200000000ff */
[----:B------:R-:W-:Y:S01]  /*26d40*/  IMAD.X R19, R27, 0x1, R39, P5 ;  /* 0x000000011b137824 */ /* 0x000fe200028e0627 */
[----:B------:R-:W-:Y:S01]  /*26d50*/  ULDC UR4, c[0x0][0x228] ;  /* 0x00008a0000047ab9 */ /* 0x000fe20000000800 */
[----:B------:R1:W-:Y:S01]  /*26d60*/  @P1 STG.E.U8 desc[UR56][R16.64], R21 ;  /* 0x0000001510001986 */ /* 0x0003e2000c101138 */
[----:B------:R-:W-:Y:S01]  /*26d70*/  ISETP.LT.AND P1, PT, R141, UR5, !P3 ;  /* 0x000000058d007c0c */ /* 0x000fe2000df21270 */
[----:B------:R-:W-:Y:S01]  /*26d80*/  ULDC UR5, c[0x0][0x228] ;  /* 0x00008a0000057ab9 */ /* 0x000fe20000000800 */
[----:B------:R-:W-:Y:S01]  /*26d90*/  ISETP.LT.AND P5, PT, R139, UR4, !P3 ;  /* 0x000000048b007c0c */ /* 0x000fe2000dfa1270 */
[----:B------:R3:W-:Y:S01]  /*26da0*/  @P2 STG.E.U8 desc[UR56][R18.64], R13 ;  /* 0x0000000d12002986 */ /* 0x0007e2000c101138 */
[----:B------:R-:W-:Y:S01]  /*26db0*/  SHF.R.S32.HI R27, RZ, 0x1f, R20 ;  /* 0x0000001fff1b7819 */ /* 0x000fe20000011414 */
[----:B------:R-:W-:Y:S01]  /*26dc0*/  ULDC UR4, c[0x0][0x228] ;  /* 0x00008a0000047ab9 */ /* 0x000fe20000000800 */
[----:B0-----:R-:W-:-:S02]  /*26dd0*/  IADD3 R8, P2, R20, R0, RZ ;  /* 0x0000000014087210 */ /* 0x001fc40007f5e0ff */
[----:B--2---:R-:W-:Y:S02]  /*26de0*/  IADD3 R10, P6, R20, R3, RZ ;  /* 0x00000003140a7210 */ /* 0x004fe40007fde0ff */
[----:B------:R-:W-:Y:S01]  /*26df0*/  PRMT R25, R5, 0x7770, RZ ;  /* 0x0000777005197816 */ /* 0x000fe200000000ff */
[----:B------:R-:W-:Y:S01]  /*26e00*/  IMAD.X R9, R27, 0x1, R2, P2 ;  /* 0x000000011b097824 */ /* 0x000fe200010e0602 */
[----:B------:R-:W-:Y:S01]  /*26e10*/  ISETP.LT.AND P2, PT, R137, UR5, !P3 ;  /* 0x0000000589007c0c */ /* 0x000fe2000df41270 */
[----:B------:R-:W-:Y:S01]  /*26e20*/  IMAD.X R11, R27, 0x1, R52, P6 ;  /* 0x000000011b0b7824 */ /* 0x000fe200030e0634 */
[----:B------:R-:W-:Y:S01]  /*26e30*/  PRMT R23, R5, 0x7771, RZ ;  /* 0x0000777105177816 */ /* 0x000fe200000000ff */
[----:B------:R-:W-:Y:S01]  /*26e40*/  VIADD R4, R248, 0x3c ;  /* 0x0000003cf8047836 */ /* 0x000fe20000000000 */
[C---:B------:R-:W-:Y:S01]  /*26e50*/  IADD3 R12, P6, R20.reuse, R38, RZ ;  /* 0x00000026140c7210 */ /* 0x040fe20007fde0ff */
[----:B------:R0:W-:Y:S01]  /*26e60*/  @P1 STG.E.U8 desc[UR56][R8.64], R25 ;  /* 0x0000001908001986 */ /* 0x0001e2000c101138 */
[----:B------:R-:W-:Y:S01]  /*26e70*/  ISETP.LT.AND P3, PT, R135, UR4, !P3 ;  /* 0x0000000487007c0c */ /* 0x000fe2000df61270 */
[----:B------:R-:W-:Y:S01]  /*26e80*/  ULDC UR4, c[0x0][0x248] ;  /* 0x0000920000047ab9 */ /* 0x000fe20000000800 */
[----:B-1----:R-:W-:Y:S01]  /*26e90*/  PRMT R21, R5, 0x7772, RZ ;  /* 0x0000777205157816 */ /* 0x002fe200000000ff */
[----:B------:R1:W-:Y:S01]  /*26ea0*/  @P5 STG.E.U8 desc[UR56][R10.64], R23 ;  /* 0x000000170a005986 */ /* 0x0003e2000c101138 */
[----:B------:R-:W-:Y:S01]  /*26eb0*/  IADD3 R16, P5, R20, R37, RZ ;  /* 0x0000002514107210 */ /* 0x000fe20007fbe0ff */
[----:B---3--:R-:W-:Y:S01]  /*26ec0*/  IMAD.X R13, R27, 0x1, R36, P6 ;  /* 0x000000011b0d7824 */ /* 0x008fe200030e0624 */
[----:B------:R-:W-:Y:S01]  /*26ed0*/  ISETP.GE.AND P4, PT, R4, UR15, PT ;  /* 0x0000000f04007c0c */ /* 0x000fe2000bf86270 */
[----:B------:R-:W-:Y:S01]  /*26ee0*/  VIADD R4, R248, 0x3d ;  /* 0x0000003df8047836 */ /* 0x000fe20000000000 */
[----:B------:R-:W-:Y:S01]  /*26ef0*/  PRMT R19, R5, 0x7773, RZ ;  /* 0x0000777305137816 */ /* 0x000fe200000000ff */
[----:B------:R-:W-:Y:S01]  /*26f00*/  IMAD.X R17, R27, 0x1, R39, P5 ;  /* 0x000000011b117824 */ /* 0x000fe200028e0627 */
[----:B------:R-:W-:Y:S01]  /*26f10*/  ULDC UR5, c[0x0][0x228] ;  /* 0x00008a0000057ab9 */ /* 0x000fe20000000800 */
[----:B------:R-:W-:Y:S01]  /*26f20*/  VIADD R20, R20, UR4 ;  /* 0x0000000414147c36 */ /* 0x000fe20008000000 */
[----:B------:R2:W-:Y:S01]  /*26f30*/  @P2 STG.E.U8 desc[UR56][R12.64], R21 ;  /* 0x000000150c002986 */ /* 0x0005e2000c101138 */
[----:B------:R-:W-:Y:S01]  /*26f40*/  ISETP.LT.AND P2, PT, R141, UR5, !P4 ;  /* 0x000000058d007c0c */ /* 0x000fe2000e741270 */
[----:B------:R-:W-:Y:S01]  /*26f50*/  ULDC UR4, c[0x0][0x228] ;  /* 0x00008a0000047ab9 */ /* 0x000fe20000000800 */
[----:B------:R-:W-:Y:S01]  /*26f60*/  ISETP.GE.AND P1, PT, R4, UR13, PT ;  /* 0x0000000d04007c0c */ /* 0x000fe2000bf26270 */
[----:B------:R3:W-:Y:S01]  /*26f70*/  @P3 STG.E.U8 desc[UR56][R16.64], R19 ;  /* 0x0000001310003986 */ /* 0x0007e2000c101138 */
[----:B0-----:R-:W-:Y:S01]  /*26f80*/  SHF.R.S32.HI R25, RZ, 0x1f, R20 ;  /* 0x0000001fff197819 */ /* 0x001fe20000011414 */
[----:B------:R-:W-:Y:S01]  /*26f90*/  ULDC UR5, c[0x0][0x228] ;  /* 0x00008a0000057ab9 */ /* 0x000fe20000000800 */
[----:B------:R-:W-:-:S02]  /*26fa0*/  IADD3 R4, P3, R20, R0, RZ ;  /* 0x0000000014047210 */ /* 0x000fc40007f7e0ff */
[----:B------:R-:W-:Y:S01]  /*26fb0*/  ISETP.LT.AND P5, PT, R139, UR4, !P4 ;  /* 0x000000048b007c0c */ /* 0x000fe2000e7a1270 */
[----:B-1----:R-:W-:Y:S01]  /*26fc0*/  VIADD R11, R248, 0x3e ;  /* 0x0000003ef80b7836 */ /* 0x002fe20000000000 */
[----:B------:R-:W-:Y:S01]  /*26fd0*/  IADD3 R8, P6, R20, R3, RZ ;  /* 0x0000000314087210 */ /* 0x000fe20007fde0ff */
[----:B------:R-:W-:Y:S01]  /*26fe0*/  IMAD.X R5, R25, 0x1, R2, P3 ;  /* 0x0000000119057824 */ /* 0x000fe200018e0602 */
[----:B--2---:R-:W-:Y:S01]  /*26ff0*/  PRMT R21, R14, 0x7770, RZ ;  /* 0x000077700e157816 */ /* 0x004fe200000000ff */
[----:B------:R-:W-:Y:S01]  /*27000*/  ULDC UR4, c[0x0][0x228] ;  /* 0x00008a0000047ab9 */ /* 0x000fe20000000800 */
[----:B------:R-:W-:Y:S01]  /*27010*/  ISETP.LT.AND P3, PT, R137, UR5, !P4 ;  /* 0x0000000589007c0c */ /* 0x000fe2000e761270 */
[----:B------:R-:W-:Y:S02]  /*27020*/  IMAD.X R9, R25, 0x1, R52, P6 ;  /* 0x0000000119097824 */ /* 0x000fe400030e0634 */
[----:B------:R0:W-:Y:S01]  /*27030*/  @P2 STG.E.U8 desc[UR56][R4.64], R21 ;  /* 0x0000001504002986 */ /* 0x0001e2000c101138 */
[----:B------:R-:W-:Y:S01]  /*27040*/  IADD3 R10, P2, R20, R38, RZ ;  /* 0x00000026140a7210 */ /* 0x000fe20007f5e0ff */
[----:B------:R-:W-:Y:S01]  /*27050*/  ULDC UR5, c[0x0][0x228] ;  /* 0x00008a0000057ab9 */ /* 0x000fe20000000800 */
[----:B------:R-:W-:-:S02]  /*27060*/  ISETP.GE.AND P6, PT, R11, UR23, PT ;  /* 0x000000170b007c0c */ /* 0x000fc4000bfc6270 */
[C---:B---3--:R-:W-:Y:S01]  /*27070*/  PRMT R19, R14.reuse, 0x7771, RZ ;  /* 0x000077710e137816 */ /* 0x048fe200000000ff */
[----:B------:R-:W-:Y:S01]  /*27080*/  IMAD.X R11, R25, 0x1, R36, P2 ;  /* 0x00000001190b7824 */ /* 0x000fe200010e0624 */
[----:B------:R-:W-:Y:S02]  /*27090*/  PRMT R13, R14, 0x7772, RZ ;  /* 0x000077720e0d7816 */ /* 0x000fe400000000ff */
[----:B------:R-:W-:Y:S01]  /*270a0*/  ISETP.LT.AND P4, PT, R135, UR4, !P4 ;  /* 0x0000000487007c0c */ /* 0x000fe2000e781270 */
[----:B------:R1:W-:Y:S01]  /*270b0*/  @P5 STG.E.U8 desc[UR56][R8.64], R19 ;  /* 0x0000001308005986 */ /* 0x0003e2000c101138 */
[----:B------:R-:W-:-:S03]  /*270c0*/  ULDC UR4, c[0x0][0x248] ;  /* 0x0000920000047ab9 */ /* 0x000fc60000000800 */
[----:B------:R2:W-:Y:S01]  /*270d0*/  @P3 STG.E.U8 desc[UR56][R10.64], R13 ;  /* 0x0000000d0a003986 */ /* 0x0005e2000c101138 */
[C---:B0-----:R-:W-:Y:S01]  /*270e0*/  IADD3 R4, P3, R20.reuse, R37, RZ ;  /* 0x0000002514047210 */ /* 0x041fe20007f7e0ff */
[----:B------:R-:W-:Y:S01]  /*270f0*/  VIADD R20, R20, UR4 ;  /* 0x0000000414147c36 */ /* 0x000fe20008000000 */
[----:B------:R-:W-:Y:S01]  /*27100*/  ISETP.LT.AND P2, PT, R141, UR5, !P1 ;  /* 0x000000058d007c0c */ /* 0x000fe2000cf41270 */
[----:B------:R-:W-:Y:S01]  /*27110*/  ULDC UR4, c[0x0][0x228] ;  /* 0x00008a0000047ab9 */ /* 0x000fe20000000800 */
[----:B------:R-:W-:Y:S01]  /*27120*/  PRMT R17, R14, 0x7773, RZ ;  /* 0x000077730e117816 */ /* 0x000fe200000000ff */
[----:B------:R-:W-:Y:S01]  /*27130*/  IMAD.X R5, R25, 0x1, R39, P3 ;  /* 0x0000000119057824 */ /* 0x000fe200018e0627 */
[----:B------:R-:W-:Y:S01]  /*27140*/  SHF.R.S32.HI R25, RZ, 0x1f, R20 ;  /* 0x0000001fff197819 */ /* 0x000fe20000011414 */
[----:B------:R-:W-:Y:S01]  /*27150*/  ULDC UR5, c[0x0][0x228] ;  /* 0x00008a0000057ab9 */ /* 0x000fe20000000800 */
[----:B-1----:R-:W-:Y:S02]  /*27160*/  IADD3 R8, P3, R20, R0, RZ ;  /* 0x0000000014087210 */ /* 0x002fe40007f7e0ff */
[----:B------:R-:W-:-:S03]  /*27170*/  PRMT R23, R6, 0x7770, RZ ;  /* 0x0000777006177816 */ /* 0x000fc600000000ff */
[----:B------:R-:W-:Y:S01]  /*27180*/  IMAD.X R9, R25, 0x1, R2, P3 ;  /* 0x0000000119097824 */ /* 0x000fe200018e0602 */
[----:B------:R-:W-:Y:S01]  /*27190*/  ISETP.LT.AND P5, PT, R139, UR6, !P1 ;  /* 0x000000068b007c0c */ /* 0x000fe2000cfa1270 */
[----:B------:R0:W-:Y:S01]  /*271a0*/  @P4 STG.E.U8 desc[UR56][R4.64], R17 ;  /* 0x0000001104004986 */ /* 0x0001e2000c101138 */
[----:B------:R-:W-:Y:S01]  /*271b0*/  ISETP.LT.AND P3, PT, R137, UR4, !P1 ;  /* 0x0000000489007c0c */ /* 0x000fe2000cf61270 */
[----:B------:R-:W-:Y:S01]  /*271c0*/  ULDC UR4, c[0x0][0x228] ;  /* 0x00008a0000047ab9 */ /* 0x000fe20000000800 */
[C---:B--2---:R-:W-:Y:S01]  /*271d0*/  IADD3 R10, P4, R20.reuse, R3, RZ ;  /* 0x00000003140a7210 */ /* 0x044fe20007f9e0ff */
[----:B------:R1:W-:Y:S01]  /*271e0*/  @P2 STG.E.U8 desc[UR56][R8.64], R23 ;  /* 0x0000001708002986 */ /* 0x0003e2000c101138 */
[----:B------:R-:W-:Y:S01]  /*271f0*/  IADD3 R12, P2, R20, R38, RZ ;  /* 0x00000026140c7210 */ /* 0x000fe20007f5e0ff */
[----:B------:R-:W-:Y:S01]  /*27200*/  ULDC UR6, c[0x0][0x228] ;  /* 0x00008a0000067ab9 */ /* 0x000fe20000000800 */
[C---:B------:R-:W-:Y:S01]  /*27210*/  PRMT R21, R6.reuse, 0x7771, RZ ;  /* 0x0000777106157816 */ /* 0x040fe200000000ff */
[C---:B------:R-:W-:Y:S01]  /*27220*/  IMAD.X R11, R25.reuse, 0x1, R52, P4 ;  /* 0x00000001190b7824 */ /* 0x040fe200020e0634 */
[----:B------:R-:W-:Y:S01]  /*27230*/  PRMT R19, R6, 0x7772, RZ ;  /* 0x0000777206137816 */ /* 0x000fe200000000ff */
[----:B------:R-:W-:Y:S01]  /*27240*/  IMAD.X R13, R25, 0x1, R36, P2 ;  /* 0x00000001190d7824 */ /* 0x000fe200010e0624 */
[----:B------:R-:W-:Y:S01]  /*27250*/  ISETP.LT.AND P1, PT, R135, UR4, !P1 ;  /* 0x0000000487007c0c */ /* 0x000fe2000cf21270 */
[----:B------:R-:W-:Y:S01]  /*27260*/  ULDC UR4, c[0x0][0x248] ;  /* 0x0000920000047ab9 */ /* 0x000fe20000000800 */
[----:B------:R2:W-:Y:S04]  /*27270*/  @P5 STG.E.U8 desc[UR56][R10.64], R21 ;  /* 0x000000150a005986 */ /* 0x0005e8000c101138 */
[----:B------:R3:W-:Y:S01]  /*27280*/  @P3 STG.E.U8 desc[UR56][R12.64], R19 ;  /* 0x000000130c003986 */ /* 0x0007e2000c101138 */
[C---:B0-----:R-:W-:Y:S01]  /*27290*/  IADD3 R4, P3, R20.reuse, R37, RZ ;  /* 0x0000002514047210 */ /* 0x041fe20007f7e0ff */
[----:B------:R-:W-:Y:S01]  /*272a0*/  VIADD R20, R20, UR4 ;  /* 0x0000000414147c36 */ /* 0x000fe20008000000 */
[----:B------:R-:W-:Y:S01]  /*272b0*/  ISETP.LT.AND P4, PT, R141, UR5, !P6 ;  /* 0x000000058d007c0c */ /* 0x000fe2000f781270 */
[----:B------:R-:W-:Y:S01]  /*272c0*/  ULDC UR5, c[0x0][0x228] ;  /* 0x00008a0000057ab9 */ /* 0x000fe20000000800 */
[----:B------:R-:W-:Y:S01]  /*272d0*/  PRMT R17, R6, 0x7773, RZ ;  /* 0x0000777306117816 */ /* 0x000fe200000000ff */
[----:B------:R-:W-:Y:S01]  /*272e0*/  IMAD.X R5, R25, 0x1, R39, P3 ;  /* 0x0000000119057824 */ /* 0x000fe200018e0627 */
[----:B------:R-:W-:Y:S01]  /*272f0*/  ISETP.LT.AND P5, PT, R139, UR5, !P6 ;  /* 0x000000058b007c0c */ /* 0x000fe2000f7a1270 */
[----:B------:R-:W-:Y:S01]  /*27300*/  ULDC UR4, c[0x0][0x228] ;  /* 0x00008a0000047ab9 */ /* 0x000fe20000000800 */
[----:B-1----:R-:W-:Y:S01]  /*27310*/  SHF.R.S32.HI R23, RZ, 0x1f, R20 ;  /* 0x0000001fff177819 */ /* 0x002fe20000011414 */
[----:B------:R-:W-:Y:S01]  /*27320*/  ULDC UR5, c[0x0][0x228] ;  /* 0x00008a0000057ab9 */ /* 0x000fe20000000800 */
[C---:B------:R-:W-:Y:S01]  /*27330*/  IADD3 R8, P3, R20.reuse, R0, RZ ;  /* 0x0000000014087210 */ /* 0x040fe20007f7e0ff */
[----:B------:R0:W-:Y:S01]  /*27340*/  @P1 STG.E.U8 desc[UR56][R4.64], R17 ;  /* 0x0000001104001986 */ /* 0x0001e2000c101138 */
[----:B--2---:R-:W-:-:S02]  /*27350*/  IADD3 R10, P1, R20, R3, RZ ;  /* 0x00000003140a7210 */ /* 0x004fc40007f3e0ff */
[----:B------:R-:W-:Y:S01]  /*27360*/  PRMT R21, R15, 0x7770, RZ ;  /* 0x000077700f157816 */ /* 0x000fe200000000ff */
[----:B------:R-:W-:Y:S01]  /*27370*/  IMAD.X R9, R23, 0x1, R2, P3 ;  /* 0x0000000117097824 */ /* 0x000fe200018e0602 */
[----:B---3--:R-:W-:Y:S01]  /*27380*/  PRMT R19, R15, 0x7771, RZ ;  /* 0x000077710f137816 */ /* 0x008fe200000000ff */
[----:B------:R-:W-:Y:S01]  /*27390*/  IMAD.X R11, R23, 0x1, R52, P1 ;  /* 0x00000001170b7824 */ /* 0x000fe200008e0634 */
[----:B------:R-:W-:Y:S01]  /*273a0*/  ISETP.LT.AND P3, PT, R139, UR4, !P0 ;  /* 0x000000048b007c0c */ /* 0x000fe2000c761270 */
[----:B------:R-:W-:Y:S01]  /*273b0*/  ULDC UR4, c[0x0][0x248] ;  /* 0x0000920000047ab9 */ /* 0x000fe20000000800 */
[----:B------:R1:W-:Y:S01]  /*273c0*/  @P4 STG.E.U8 desc[UR56][R8.64], R21 ;  /* 0x0000001508004986 */ /* 0x0003e2000c101138 */
[C---:B------:R-:W-:Y:S01]  /*273d0*/  VIADD R6, R20.reuse, UR4 ;  /* 0x0000000414067c36 */ /* 0x040fe20008000000 */
[----:B------:R-:W-:Y:S02]  /*273e0*/  ULDC UR4, c[0x0][0x228] ;  /* 0x00008a0000047ab9 */ /* 0x000fe40000000800 */
[----:B------:R2:W-:Y:S01]  /*273f0*/  @P5 STG.E.U8 desc[UR56][R10.64], R19 ;  /* 0x000000130a005986 */ /* 0x0005e2000c101138 */
[----:B0-----:R-:W-:-:S02]  /*27400*/  IADD3 R4, P5, R20, R38, RZ ;  /* 0x0000002614047210 */ /* 0x001fc40007fbe0ff */
[C---:B------:R-:W-:Y:S02]  /*27410*/  IADD3 R16, P4, R6.reuse, R0, RZ ;  /* 0x0000000006107210 */ /* 0x040fe40007f9e0ff */
[----:B------:R-:W-:Y:S01]  /*27420*/  SHF.R.S32.HI R25, RZ, 0x1f, R6 ;  /* 0x0000001fff197819 */ /* 0x000fe20000011406 */
[----:B------:R-:W-:Y:S01]  /*27430*/  IMAD.X R5, R23, 0x1, R36, P5 ;  /* 0x0000000117057824 */ /* 0x000fe200028e0624 */
[----:B-1----:R-:W-:Y:S02]  /*27440*/  IADD3 R8, P5, R6, R3, RZ ;  /* 0x0000000306087210 */ /* 0x002fe40007fbe0ff */
[----:B------:R-:W-:Y:S01]  /*27450*/  IADD3 R12, P1, R20, R37, RZ ;  /* 0x00000025140c7210 */ /* 0x000fe20007f3e0ff */
[C---:B------:R-:W-:Y:S02]  /*27460*/  IMAD.X R17, R25.reuse, 0x1, R2, P4 ;  /* 0x0000000119117824 */ /* 0x040fe400020e0602 */
[----:B------:R-:W-:Y:S01]  /*27470*/  IMAD.X R9, R25, 0x1, R52, P5 ;  /* 0x0000000119097824 */ /* 0x000fe200028e0634 */
[----:B------:R-:W-:-:S02]  /*27480*/  IADD3 R2, P5, R6, R38, RZ ;  /* 0x0000002606027210 */ /* 0x000fc40007fbe0ff */
[----:B------:R-:W-:Y:S01]  /*27490*/  ISETP.LT.AND P4, PT, R137, UR4, !P6 ;  /* 0x0000000489007c0c */ /* 0x000fe2000f781270 */
[----:B------:R-:W-:Y:S01]  /*274a0*/  ULDC UR4, c[0x0][0x228] ;  /* 0x00008a0000047ab9 */ /* 0x000fe20000000800 */
[----:B------:R-:W-:Y:S01]  /*274b0*/  IMAD.X R13, R23, 0x1, R39, P1 ;  /* 0x00000001170d7824 */ /* 0x000fe200008e0627 */
[----:B------:R-:W-:Y:S01]  /*274c0*/  ISETP.LT.AND P6, PT, R135, UR4, !P6 ;  /* 0x0000000487007c0c */ /* 0x000fe2000f7c1270 */
[----:B------:R-:W-:Y:S01]  /*274d0*/  IMAD.X R3, R25, 0x1, R36, P5 ;  /* 0x0000000119037824 */ /* 0x000fe200028e0624 */
[----:B------:R-:W-:Y:S02]  /*274e0*/  ISETP.LT.AND P2, PT, R141, UR6, !P0 ;  /* 0x000000068d007c0c */ /* 0x000fe4000c741270 */
[----:B------:R-:W-:Y:S01]  /*274f0*/  ISETP.LT.AND P1, PT, R137, UR5, !P0 ;  /* 0x0000000589007c0c */ /* 0x000fe2000c721270 */
[----:B------:R-:W-:Y:S01]  /*27500*/  ULDC UR5, c[0x0][0x228] ;  /* 0x00008a0000057ab9 */ /* 0x000fe20000000800 */
[----:B--2---:R-:W-:Y:S02]  /*27510*/  IADD3 R10, P5, R6, R37, RZ ;  /* 0x00000025060a7210 */ /* 0x004fe40007fbe0ff */
[----:B------:R-:W-:-:S02]  /*27520*/  ISETP.LT.AND P0, PT, R135, UR5, !P0 ;  /* 0x0000000587007c0c */ /* 0x000fc4000c701270 */
[----:B------:R-:W-:Y:S01]  /*27530*/  PRMT R19, R15, 0x7773, RZ ;  /* 0x000077730f137816 */ /* 0x000fe200000000ff */
[----:B------:R-:W-:Y:S01]  /*27540*/  IMAD.X R11, R25, 0x1, R39, P5 ;  /* 0x00000001190b7824 */ /* 0x000fe200028e0627 */
[----:B------:R-:W-:Y:S02]  /*27550*/  PRMT R15, R15, 0x7772, RZ ;  /* 0x000077720f0f7816 */ /* 0x000fe400000000ff */
[C---:B------:R-:W-:Y:S02]  /*27560*/  PRMT R21, R7.reuse, 0x7773, RZ ;  /* 0x0000777307157816 */ /* 0x040fe400000000ff */
[C---:B------:R-:W-:Y:S02]  /*27570*/  PRMT R23, R7.reuse, 0x7772, RZ ;  /* 0x0000777207177816 */ /* 0x040fe400000000ff */
[C---:B------:R-:W-:Y:S02]  /*27580*/  PRMT R25, R7.reuse, 0x7771, RZ ;  /* 0x0000777107197816 */ /* 0x040fe400000000ff */
[----:B------:R-:W-:Y:S01]  /*27590*/  PRMT R7, R7, 0x7770, RZ ;  /* 0x0000777007077816 */ /* 0x000fe200000000ff */
[----:B------:R0:W-:Y:S04]  /*275a0*/  @P4 STG.E.U8 desc[UR56][R4.64], R15 ;  /* 0x0000000f04004986 */ /* 0x0001e8000c101138 */
[----:B------:R0:W-:Y:S04]  /*275b0*/  @P6 STG.E.U8 desc[UR56][R12.64], R19 ;  /* 0x000000130c006986 */ /* 0x0001e8000c101138 */
[----:B------:R0:W-:Y:S04]  /*275c0*/  @P2 STG.E.U8 desc[UR56][R16.64], R7 ;  /* 0x0000000710002986 */ /* 0x0001e8000c101138 */
[----:B------:R0:W-:Y:S04]  /*275d0*/  @P3 STG.E.U8 desc[UR56][R8.64], R25 ;  /* 0x0000001908003986 */ /* 0x0001e8000c101138 */
[----:B------:R0:W-:Y:S01]  /*275e0*/  @P1 STG.E.U8 desc[UR56][R2.64], R23 ;  /* 0x0000001702001986 */ /* 0x0001e2000c101138 */
[----:B------:R-:W-:Y:S05]  /*275f0*/  @!P0 EXIT ;  /* 0x000000000000894d */ /* 0x000fea0003800000 */
[----:B------:R-:W-:Y:S01]  /*27600*/  STG.E.U8 desc[UR56][R10.64], R21 ;  /* 0x000000150a007986 */ /* 0x000fe2000c101138 */
[----:B------:R-:W-:Y:S05]  /*27610*/  EXIT ;  /* 0x000000000000794d */ /* 0x000fea0003800000 */
.L_x_3:
[----:B------:R-:W-:-:S00]  /*27620*/  BRA `(.L_x_3) ;  /* 0xfffffffc00fc7947 */ /* 0x000fc0000383ffff */
[----:B------:R-:W-:-:S00]  /*27630*/  NOP ;  /* 0x0000000000007918 */ /* 0x000fc00000000000 */
        /* <DEDUP_REMOVED lines=12> */
.L_x_4:


//--------------------- .nv.shared.matmul_kernel  --------------------------
	.section	.nv.shared.matmul_kernel,"aw",@nobits
	.sectionflags	@""
	.align	16
	.zero		1024


//--------------------- .nv.shared.reserved.0     --------------------------
	.section	.nv.shared.reserved.0,"aw",@nobits
	.weak		__nv_reservedSMEM_offset_0_alias
	.size		__nv_reservedSMEM_offset_0_alias, 0, 0
	.other		__nv_reservedSMEM_offset_0_alias,@"STO_CUDA_RESERVED_SHARED STV_DEFAULT"
__nv_reservedSMEM_offset_0_alias:
	.zero		0


//--------------------- .nv.constant0.matmul_kernel --------------------------
	.section	.nv.constant0.matmul_kernel,"a",@progbits
	.sectionflags	@""
	.align	4
.nv.constant0.matmul_kernel:
	.zero		608


//--------------------- SYMBOLS --------------------------

	.type		.nv.reservedSmem.offset0,@object
	.size		.nv.reservedSmem.offset0,0x4
